//
// Generated by NVIDIA NVVM Compiler
//
// Compiler Build ID: CL-36424714
// Cuda compilation tools, release 13.0, V13.0.88
// Based on NVVM 20.0.0
//

.version 9.0
.target sm_100
.address_size 64

	// .globl	_Z17cloud_mask_kernelPK11Optics_scatPyPffiii
.global .align 4 .b8 precalc_xorwow_matrix[102400];
.global .align 4 .b8 precalc_xorwow_offset_matrix[102400];
.global .align 4 .b8 mrg32k3aM1[2304];
.global .align 4 .b8 mrg32k3aM2[2304];
.global .align 4 .b8 mrg32k3aM1SubSeq[2016];
.global .align 4 .b8 mrg32k3aM2SubSeq[2016];
.global .align 4 .b8 mrg32k3aM1Seq[2304];
.global .align 4 .b8 mrg32k3aM2Seq[2304];
.const .align 8 .b8 __cr_lgamma_table[72];
.global .align 4 .b8 __cudart_i2opi_f[24] = {65, 144, 67, 60, 153, 149, 98, 219, 192, 221, 52, 245, 209, 87, 39, 252, 41, 21, 68, 78, 110, 131, 249, 162};

.visible .entry _Z17cloud_mask_kernelPK11Optics_scatPyPffiii(
	.param .u64 .ptr .align 1 _Z17cloud_mask_kernelPK11Optics_scatPyPffiii_param_0,
	.param .u64 .ptr .align 1 _Z17cloud_mask_kernelPK11Optics_scatPyPffiii_param_1,
	.param .u64 .ptr .align 1 _Z17cloud_mask_kernelPK11Optics_scatPyPffiii_param_2,
	.param .f32 _Z17cloud_mask_kernelPK11Optics_scatPyPffiii_param_3,
	.param .u32 _Z17cloud_mask_kernelPK11Optics_scatPyPffiii_param_4,
	.param .u32 _Z17cloud_mask_kernelPK11Optics_scatPyPffiii_param_5,
	.param .u32 _Z17cloud_mask_kernelPK11Optics_scatPyPffiii_param_6
)
{
	.reg .pred 	%p<14>;
	.reg .b32 	%r<28>;
	.reg .b32 	%f<7>;
	.reg .b64 	%rd<19>;

	ld.param.u64 	%rd5, [_Z17cloud_mask_kernelPK11Optics_scatPyPffiii_param_0];
	ld.param.u64 	%rd6, [_Z17cloud_mask_kernelPK11Optics_scatPyPffiii_param_1];
	ld.param.u64 	%rd7, [_Z17cloud_mask_kernelPK11Optics_scatPyPffiii_param_2];
	ld.param.f32 	%f1, [_Z17cloud_mask_kernelPK11Optics_scatPyPffiii_param_3];
	ld.param.u32 	%r12, [_Z17cloud_mask_kernelPK11Optics_scatPyPffiii_param_4];
	ld.param.u32 	%r13, [_Z17cloud_mask_kernelPK11Optics_scatPyPffiii_param_5];
	ld.param.u32 	%r27, [_Z17cloud_mask_kernelPK11Optics_scatPyPffiii_param_6];
	cvta.to.global.u64 	%rd1, %rd7;
	cvta.to.global.u64 	%rd2, %rd6;
	mov.u32 	%r15, %ntid.x;
	mov.u32 	%r16, %ctaid.x;
	mov.u32 	%r17, %tid.x;
	mad.lo.s32 	%r1, %r15, %r16, %r17;
	setp.ge.s32 	%p1, %r1, %r27;
	@%p1 bra 	$L__BB0_8;
	mul.wide.s32 	%rd8, %r1, 8;
	add.s64 	%rd3, %rd2, %rd8;
	mov.b64 	%rd9, 0;
	st.global.u64 	[%rd3], %rd9;
	setp.lt.s32 	%p2, %r13, 1;
	@%p2 bra 	$L__BB0_8;
	mul.lo.s32 	%r2, %r13, %r1;
	cvta.to.global.u64 	%rd4, %rd5;
	mov.b32 	%r24, 0;
$L__BB0_3:
	add.s32 	%r20, %r24, %r2;
	mul.lo.s32 	%r4, %r20, %r12;
	mov.b32 	%r25, 0;
	bra.uni 	$L__BB0_5;
$L__BB0_4:
	add.s32 	%r25, %r25, 1;
	setp.eq.s32 	%p4, %r25, %r13;
	@%p4 bra 	$L__BB0_7;
$L__BB0_5:
	add.s32 	%r21, %r25, %r4;
	mul.wide.s32 	%rd10, %r21, 8;
	add.s64 	%rd11, %rd4, %rd10;
	ld.global.nc.f32 	%f2, [%rd11+4];
	setp.leu.f32 	%p3, %f2, 0f00000000;
	@%p3 bra 	$L__BB0_4;
	mov.b64 	%rd18, 1;
	st.global.u64 	[%rd3], %rd18;
	bra.uni 	$L__BB0_19;
$L__BB0_7:
	add.s32 	%r24, %r24, 1;
	setp.ne.s32 	%p5, %r24, %r13;
	@%p5 bra 	$L__BB0_3;
$L__BB0_8:
	bar.sync 	0;
	setp.eq.s32 	%p6, %r1, 0;
	@%p6 bra 	$L__BB0_13;
	setp.ne.s32 	%p7, %r1, 1;
	@%p7 bra 	$L__BB0_19;
	setp.lt.s32 	%p8, %r27, 1;
	@%p8 bra 	$L__BB0_19;
$L__BB0_11:
	mul.wide.u32 	%rd12, %r27, 8;
	add.s64 	%rd13, %rd2, %rd12;
	ld.global.u64 	%rd14, [%rd13];
	setp.ne.s64 	%p9, %rd14, 1;
	@%p9 bra 	$L__BB0_18;
	add.s32 	%r22, %r27, 1;
	cvt.rn.f32.u32 	%f3, %r22;
	mul.f32 	%f4, %f1, %f3;
	st.global.f32 	[%rd1+4], %f4;
	bra.uni 	$L__BB0_19;
$L__BB0_13:
	setp.lt.s32 	%p11, %r27, 1;
	@%p11 bra 	$L__BB0_19;
	mov.b32 	%r26, 0;
$L__BB0_15:
	mul.wide.u32 	%rd15, %r26, 8;
	add.s64 	%rd16, %rd2, %rd15;
	ld.global.u64 	%rd17, [%rd16];
	setp.ne.s64 	%p12, %rd17, 1;
	@%p12 bra 	$L__BB0_17;
	cvt.rn.f32.u32 	%f5, %r26;
	mul.f32 	%f6, %f1, %f5;
	st.global.f32 	[%rd1], %f6;
	bra.uni 	$L__BB0_19;
$L__BB0_17:
	add.s32 	%r26, %r26, 1;
	setp.eq.s32 	%p13, %r26, %r27;
	@%p13 bra 	$L__BB0_19;
	bra.uni 	$L__BB0_15;
$L__BB0_18:
	add.s32 	%r11, %r27, -1;
	setp.gt.u32 	%p10, %r27, 1;
	mov.u32 	%r27, %r11;
	@%p10 bra 	$L__BB0_11;
$L__BB0_19:
	ret;

}
	// .globl	_Z17ray_tracer_kernelyP6PhotonPyS1_S1_S1_S1_S1_S1_PK10Optics_extPK11Optics_scatffffffffffffiiiPA32_jPjPKf
.visible .entry _Z17ray_tracer_kernelyP6PhotonPyS1_S1_S1_S1_S1_S1_PK10Optics_extPK11Optics_scatffffffffffffiiiPA32_jPjPKf(
	.param .u64 _Z17ray_tracer_kernelyP6PhotonPyS1_S1_S1_S1_S1_S1_PK10Optics_extPK11Optics_scatffffffffffffiiiPA32_jPjPKf_param_0,
	.param .u64 .ptr .align 1 _Z17ray_tracer_kernelyP6PhotonPyS1_S1_S1_S1_S1_S1_PK10Optics_extPK11Optics_scatffffffffffffiiiPA32_jPjPKf_param_1,
	.param .u64 .ptr .align 1 _Z17ray_tracer_kernelyP6PhotonPyS1_S1_S1_S1_S1_S1_PK10Optics_extPK11Optics_scatffffffffffffiiiPA32_jPjPKf_param_2,
	.param .u64 .ptr .align 1 _Z17ray_tracer_kernelyP6PhotonPyS1_S1_S1_S1_S1_S1_PK10Optics_extPK11Optics_scatffffffffffffiiiPA32_jPjPKf_param_3,
	.param .u64 .ptr .align 1 _Z17ray_tracer_kernelyP6PhotonPyS1_S1_S1_S1_S1_S1_PK10Optics_extPK11Optics_scatffffffffffffiiiPA32_jPjPKf_param_4,
	.param .u64 .ptr .align 1 _Z17ray_tracer_kernelyP6PhotonPyS1_S1_S1_S1_S1_S1_PK10Optics_extPK11Optics_scatffffffffffffiiiPA32_jPjPKf_param_5,
	.param .u64 .ptr .align 1 _Z17ray_tracer_kernelyP6PhotonPyS1_S1_S1_S1_S1_S1_PK10Optics_extPK11Optics_scatffffffffffffiiiPA32_jPjPKf_param_6,
	.param .u64 .ptr .align 1 _Z17ray_tracer_kernelyP6PhotonPyS1_S1_S1_S1_S1_S1_PK10Optics_extPK11Optics_scatffffffffffffiiiPA32_jPjPKf_param_7,
	.param .u64 .ptr .align 1 _Z17ray_tracer_kernelyP6PhotonPyS1_S1_S1_S1_S1_S1_PK10Optics_extPK11Optics_scatffffffffffffiiiPA32_jPjPKf_param_8,
	.param .u64 .ptr .align 1 _Z17ray_tracer_kernelyP6PhotonPyS1_S1_S1_S1_S1_S1_PK10Optics_extPK11Optics_scatffffffffffffiiiPA32_jPjPKf_param_9,
	.param .u64 .ptr .align 1 _Z17ray_tracer_kernelyP6PhotonPyS1_S1_S1_S1_S1_S1_PK10Optics_extPK11Optics_scatffffffffffffiiiPA32_jPjPKf_param_10,
	.param .f32 _Z17ray_tracer_kernelyP6PhotonPyS1_S1_S1_S1_S1_S1_PK10Optics_extPK11Optics_scatffffffffffffiiiPA32_jPjPKf_param_11,
	.param .f32 _Z17ray_tracer_kernelyP6PhotonPyS1_S1_S1_S1_S1_S1_PK10Optics_extPK11Optics_scatffffffffffffiiiPA32_jPjPKf_param_12,
	.param .f32 _Z17ray_tracer_kernelyP6PhotonPyS1_S1_S1_S1_S1_S1_PK10Optics_extPK11Optics_scatffffffffffffiiiPA32_jPjPKf_param_13,
	.param .f32 _Z17ray_tracer_kernelyP6PhotonPyS1_S1_S1_S1_S1_S1_PK10Optics_extPK11Optics_scatffffffffffffiiiPA32_jPjPKf_param_14,
	.param .f32 _Z17ray_tracer_kernelyP6PhotonPyS1_S1_S1_S1_S1_S1_PK10Optics_extPK11Optics_scatffffffffffffiiiPA32_jPjPKf_param_15,
	.param .f32 _Z17ray_tracer_kernelyP6PhotonPyS1_S1_S1_S1_S1_S1_PK10Optics_extPK11Optics_scatffffffffffffiiiPA32_jPjPKf_param_16,
	.param .f32 _Z17ray_tracer_kernelyP6PhotonPyS1_S1_S1_S1_S1_S1_PK10Optics_extPK11Optics_scatffffffffffffiiiPA32_jPjPKf_param_17,
	.param .f32 _Z17ray_tracer_kernelyP6PhotonPyS1_S1_S1_S1_S1_S1_PK10Optics_extPK11Optics_scatffffffffffffiiiPA32_jPjPKf_param_18,
	.param .f32 _Z17ray_tracer_kernelyP6PhotonPyS1_S1_S1_S1_S1_S1_PK10Optics_extPK11Optics_scatffffffffffffiiiPA32_jPjPKf_param_19,
	.param .f32 _Z17ray_tracer_kernelyP6PhotonPyS1_S1_S1_S1_S1_S1_PK10Optics_extPK11Optics_scatffffffffffffiiiPA32_jPjPKf_param_20,
	.param .f32 _Z17ray_tracer_kernelyP6PhotonPyS1_S1_S1_S1_S1_S1_PK10Optics_extPK11Optics_scatffffffffffffiiiPA32_jPjPKf_param_21,
	.param .f32 _Z17ray_tracer_kernelyP6PhotonPyS1_S1_S1_S1_S1_S1_PK10Optics_extPK11Optics_scatffffffffffffiiiPA32_jPjPKf_param_22,
	.param .u32 _Z17ray_tracer_kernelyP6PhotonPyS1_S1_S1_S1_S1_S1_PK10Optics_extPK11Optics_scatffffffffffffiiiPA32_jPjPKf_param_23,
	.param .u32 _Z17ray_tracer_kernelyP6PhotonPyS1_S1_S1_S1_S1_S1_PK10Optics_extPK11Optics_scatffffffffffffiiiPA32_jPjPKf_param_24,
	.param .u32 _Z17ray_tracer_kernelyP6PhotonPyS1_S1_S1_S1_S1_S1_PK10Optics_extPK11Optics_scatffffffffffffiiiPA32_jPjPKf_param_25,
	.param .u64 .ptr .align 1 _Z17ray_tracer_kernelyP6PhotonPyS1_S1_S1_S1_S1_S1_PK10Optics_extPK11Optics_scatffffffffffffiiiPA32_jPjPKf_param_26,
	.param .u64 .ptr .align 1 _Z17ray_tracer_kernelyP6PhotonPyS1_S1_S1_S1_S1_S1_PK10Optics_extPK11Optics_scatffffffffffffiiiPA32_jPjPKf_param_27,
	.param .u64 .ptr .align 1 _Z17ray_tracer_kernelyP6PhotonPyS1_S1_S1_S1_S1_S1_PK10Optics_extPK11Optics_scatffffffffffffiiiPA32_jPjPKf_param_28
)
{
	.local .align 8 .b8 	__local_depot1[360];
	.reg .b64 	%SP;
	.reg .b64 	%SPL;
	.reg .pred 	%p<198>;
	.reg .b16 	%rs<14>;
	.reg .b32 	%r<1935>;
	.reg .b32 	%f<568>;
	.reg .b64 	%rd<203>;
	.reg .b64 	%fd<9>;

	mov.u64 	%SPL, __local_depot1;
	ld.param.u64 	%rd43, [_Z17ray_tracer_kernelyP6PhotonPyS1_S1_S1_S1_S1_S1_PK10Optics_extPK11Optics_scatffffffffffffiiiPA32_jPjPKf_param_0];
	ld.param.u64 	%rd56, [_Z17ray_tracer_kernelyP6PhotonPyS1_S1_S1_S1_S1_S1_PK10Optics_extPK11Optics_scatffffffffffffiiiPA32_jPjPKf_param_2];
	ld.param.f32 	%f158, [_Z17ray_tracer_kernelyP6PhotonPyS1_S1_S1_S1_S1_S1_PK10Optics_extPK11Optics_scatffffffffffffiiiPA32_jPjPKf_param_14];
	ld.param.f32 	%f159, [_Z17ray_tracer_kernelyP6PhotonPyS1_S1_S1_S1_S1_S1_PK10Optics_extPK11Optics_scatffffffffffffiiiPA32_jPjPKf_param_15];
	ld.param.f32 	%f160, [_Z17ray_tracer_kernelyP6PhotonPyS1_S1_S1_S1_S1_S1_PK10Optics_extPK11Optics_scatffffffffffffiiiPA32_jPjPKf_param_16];
	ld.param.f32 	%f164, [_Z17ray_tracer_kernelyP6PhotonPyS1_S1_S1_S1_S1_S1_PK10Optics_extPK11Optics_scatffffffffffffiiiPA32_jPjPKf_param_20];
	ld.param.f32 	%f165, [_Z17ray_tracer_kernelyP6PhotonPyS1_S1_S1_S1_S1_S1_PK10Optics_extPK11Optics_scatffffffffffffiiiPA32_jPjPKf_param_21];
	ld.param.f32 	%f166, [_Z17ray_tracer_kernelyP6PhotonPyS1_S1_S1_S1_S1_S1_PK10Optics_extPK11Optics_scatffffffffffffiiiPA32_jPjPKf_param_22];
	ld.param.u32 	%r689, [_Z17ray_tracer_kernelyP6PhotonPyS1_S1_S1_S1_S1_S1_PK10Optics_extPK11Optics_scatffffffffffffiiiPA32_jPjPKf_param_23];
	ld.param.u32 	%r690, [_Z17ray_tracer_kernelyP6PhotonPyS1_S1_S1_S1_S1_S1_PK10Optics_extPK11Optics_scatffffffffffffiiiPA32_jPjPKf_param_24];
	cvta.to.global.u64 	%rd1, %rd56;
	add.u64 	%rd2, %SPL, 0;
	add.u64 	%rd3, %SPL, 0;
	add.u64 	%rd4, %SPL, 0;
	add.u64 	%rd5, %SPL, 0;
	add.u64 	%rd6, %SPL, 32;
	add.u64 	%rd7, %SPL, 80;
	mov.u32 	%r694, %ntid.x;
	mov.u32 	%r695, %ctaid.x;
	mov.u32 	%r696, %tid.x;
	mad.lo.s32 	%r1, %r694, %r695, %r696;
	xor.b32  	%r697, %r1, -1429050551;
	mul.lo.s32 	%r698, %r697, 1099087573;
	add.s32 	%r1929, %r698, -638133224;
	add.s32 	%r1611, %r698, 123456789;
	st.local.v2.u32 	[%rd6], {%r1929, %r1611};
	xor.b32  	%r1610, %r698, 362436069;
	mov.b32 	%r1609, -123459836;
	st.local.v2.u32 	[%rd6+8], {%r1610, %r1609};
	add.s32 	%r1607, %r698, 5783321;
	mov.b32 	%r1608, -589760388;
	st.local.v2.u32 	[%rd6+16], {%r1608, %r1607};
	setp.eq.s32 	%p4, %r1, 0;
	@%p4 bra 	$L__BB1_115;
	cvt.u64.u32 	%rd193, %r1;
	mov.b32 	%r1594, 0;
	mov.b32 	%r1609, -123459836;
	mov.b32 	%r1608, -589760388;
$L__BB1_2:
	mov.u64 	%rd9, %rd193;
	and.b64  	%rd10, %rd9, 3;
	setp.eq.s64 	%p5, %rd10, 0;
	@%p5 bra 	$L__BB1_114;
	mul.wide.u32 	%rd63, %r1594, 3200;
	mov.u64 	%rd64, precalc_xorwow_matrix;
	add.s64 	%rd11, %rd64, %rd63;
	mov.b32 	%r1607, 0;
	mov.u32 	%r1608, %r1607;
	mov.u32 	%r1609, %r1607;
	mov.u32 	%r1610, %r1607;
	mov.u32 	%r1611, %r1607;
	mov.u32 	%r1600, %r1607;
$L__BB1_4:
	mul.wide.u32 	%rd65, %r1600, 4;
	add.s64 	%rd66, %rd6, %rd65;
	ld.local.u32 	%r18, [%rd66+4];
	shl.b32 	%r19, %r1600, 5;
	mov.b32 	%r1606, 0;
$L__BB1_5:
	.pragma "nounroll";
	shr.u32 	%r704, %r18, %r1606;
	and.b32  	%r705, %r704, 1;
	setp.eq.b32 	%p6, %r705, 1;
	not.pred 	%p7, %p6;
	add.s32 	%r706, %r19, %r1606;
	mul.lo.s32 	%r707, %r706, 5;
	mul.wide.u32 	%rd67, %r707, 4;
	add.s64 	%rd12, %rd11, %rd67;
	@%p7 bra 	$L__BB1_7;
	ld.global.u32 	%r708, [%rd12];
	xor.b32  	%r1611, %r1611, %r708;
	ld.global.u32 	%r709, [%rd12+4];
	xor.b32  	%r1610, %r1610, %r709;
	ld.global.u32 	%r710, [%rd12+8];
	xor.b32  	%r1609, %r1609, %r710;
	ld.global.u32 	%r711, [%rd12+12];
	xor.b32  	%r1608, %r1608, %r711;
	ld.global.u32 	%r712, [%rd12+16];
	xor.b32  	%r1607, %r1607, %r712;
$L__BB1_7:
	and.b32  	%r714, %r704, 2;
	setp.eq.s32 	%p8, %r714, 0;
	@%p8 bra 	$L__BB1_9;
	ld.global.u32 	%r715, [%rd12+20];
	xor.b32  	%r1611, %r1611, %r715;
	ld.global.u32 	%r716, [%rd12+24];
	xor.b32  	%r1610, %r1610, %r716;
	ld.global.u32 	%r717, [%rd12+28];
	xor.b32  	%r1609, %r1609, %r717;
	ld.global.u32 	%r718, [%rd12+32];
	xor.b32  	%r1608, %r1608, %r718;
	ld.global.u32 	%r719, [%rd12+36];
	xor.b32  	%r1607, %r1607, %r719;
$L__BB1_9:
	and.b32  	%r721, %r704, 4;
	setp.eq.s32 	%p9, %r721, 0;
	@%p9 bra 	$L__BB1_11;
	ld.global.u32 	%r722, [%rd12+40];
	xor.b32  	%r1611, %r1611, %r722;
	ld.global.u32 	%r723, [%rd12+44];
	xor.b32  	%r1610, %r1610, %r723;
	ld.global.u32 	%r724, [%rd12+48];
	xor.b32  	%r1609, %r1609, %r724;
	ld.global.u32 	%r725, [%rd12+52];
	xor.b32  	%r1608, %r1608, %r725;
	ld.global.u32 	%r726, [%rd12+56];
	xor.b32  	%r1607, %r1607, %r726;
$L__BB1_11:
	and.b32  	%r728, %r704, 8;
	setp.eq.s32 	%p10, %r728, 0;
	@%p10 bra 	$L__BB1_13;
	ld.global.u32 	%r729, [%rd12+60];
	xor.b32  	%r1611, %r1611, %r729;
	ld.global.u32 	%r730, [%rd12+64];
	xor.b32  	%r1610, %r1610, %r730;
	ld.global.u32 	%r731, [%rd12+68];
	xor.b32  	%r1609, %r1609, %r731;
	ld.global.u32 	%r732, [%rd12+72];
	xor.b32  	%r1608, %r1608, %r732;
	ld.global.u32 	%r733, [%rd12+76];
	xor.b32  	%r1607, %r1607, %r733;
$L__BB1_13:
	and.b32  	%r735, %r704, 16;
	setp.eq.s32 	%p11, %r735, 0;
	@%p11 bra 	$L__BB1_15;
	ld.global.u32 	%r736, [%rd12+80];
	xor.b32  	%r1611, %r1611, %r736;
	ld.global.u32 	%r737, [%rd12+84];
	xor.b32  	%r1610, %r1610, %r737;
	ld.global.u32 	%r738, [%rd12+88];
	xor.b32  	%r1609, %r1609, %r738;
	ld.global.u32 	%r739, [%rd12+92];
	xor.b32  	%r1608, %r1608, %r739;
	ld.global.u32 	%r740, [%rd12+96];
	xor.b32  	%r1607, %r1607, %r740;
$L__BB1_15:
	and.b32  	%r742, %r704, 32;
	setp.eq.s32 	%p12, %r742, 0;
	@%p12 bra 	$L__BB1_17;
	ld.global.u32 	%r743, [%rd12+100];
	xor.b32  	%r1611, %r1611, %r743;
	ld.global.u32 	%r744, [%rd12+104];
	xor.b32  	%r1610, %r1610, %r744;
	ld.global.u32 	%r745, [%rd12+108];
	xor.b32  	%r1609, %r1609, %r745;
	ld.global.u32 	%r746, [%rd12+112];
	xor.b32  	%r1608, %r1608, %r746;
	ld.global.u32 	%r747, [%rd12+116];
	xor.b32  	%r1607, %r1607, %r747;
$L__BB1_17:
	and.b32  	%r749, %r704, 64;
	setp.eq.s32 	%p13, %r749, 0;
	@%p13 bra 	$L__BB1_19;
	ld.global.u32 	%r750, [%rd12+120];
	xor.b32  	%r1611, %r1611, %r750;
	ld.global.u32 	%r751, [%rd12+124];
	xor.b32  	%r1610, %r1610, %r751;
	ld.global.u32 	%r752, [%rd12+128];
	xor.b32  	%r1609, %r1609, %r752;
	ld.global.u32 	%r753, [%rd12+132];
	xor.b32  	%r1608, %r1608, %r753;
	ld.global.u32 	%r754, [%rd12+136];
	xor.b32  	%r1607, %r1607, %r754;
$L__BB1_19:
	and.b32  	%r756, %r704, 128;
	setp.eq.s32 	%p14, %r756, 0;
	@%p14 bra 	$L__BB1_21;
	ld.global.u32 	%r757, [%rd12+140];
	xor.b32  	%r1611, %r1611, %r757;
	ld.global.u32 	%r758, [%rd12+144];
	xor.b32  	%r1610, %r1610, %r758;
	ld.global.u32 	%r759, [%rd12+148];
	xor.b32  	%r1609, %r1609, %r759;
	ld.global.u32 	%r760, [%rd12+152];
	xor.b32  	%r1608, %r1608, %r760;
	ld.global.u32 	%r761, [%rd12+156];
	xor.b32  	%r1607, %r1607, %r761;
$L__BB1_21:
	and.b32  	%r763, %r704, 256;
	setp.eq.s32 	%p15, %r763, 0;
	@%p15 bra 	$L__BB1_23;
	ld.global.u32 	%r764, [%rd12+160];
	xor.b32  	%r1611, %r1611, %r764;
	ld.global.u32 	%r765, [%rd12+164];
	xor.b32  	%r1610, %r1610, %r765;
	ld.global.u32 	%r766, [%rd12+168];
	xor.b32  	%r1609, %r1609, %r766;
	ld.global.u32 	%r767, [%rd12+172];
	xor.b32  	%r1608, %r1608, %r767;
	ld.global.u32 	%r768, [%rd12+176];
	xor.b32  	%r1607, %r1607, %r768;
$L__BB1_23:
	and.b32  	%r770, %r704, 512;
	setp.eq.s32 	%p16, %r770, 0;
	@%p16 bra 	$L__BB1_25;
	ld.global.u32 	%r771, [%rd12+180];
	xor.b32  	%r1611, %r1611, %r771;
	ld.global.u32 	%r772, [%rd12+184];
	xor.b32  	%r1610, %r1610, %r772;
	ld.global.u32 	%r773, [%rd12+188];
	xor.b32  	%r1609, %r1609, %r773;
	ld.global.u32 	%r774, [%rd12+192];
	xor.b32  	%r1608, %r1608, %r774;
	ld.global.u32 	%r775, [%rd12+196];
	xor.b32  	%r1607, %r1607, %r775;
$L__BB1_25:
	and.b32  	%r777, %r704, 1024;
	setp.eq.s32 	%p17, %r777, 0;
	@%p17 bra 	$L__BB1_27;
	ld.global.u32 	%r778, [%rd12+200];
	xor.b32  	%r1611, %r1611, %r778;
	ld.global.u32 	%r779, [%rd12+204];
	xor.b32  	%r1610, %r1610, %r779;
	ld.global.u32 	%r780, [%rd12+208];
	xor.b32  	%r1609, %r1609, %r780;
	ld.global.u32 	%r781, [%rd12+212];
	xor.b32  	%r1608, %r1608, %r781;
	ld.global.u32 	%r782, [%rd12+216];
	xor.b32  	%r1607, %r1607, %r782;
$L__BB1_27:
	and.b32  	%r784, %r704, 2048;
	setp.eq.s32 	%p18, %r784, 0;
	@%p18 bra 	$L__BB1_29;
	ld.global.u32 	%r785, [%rd12+220];
	xor.b32  	%r1611, %r1611, %r785;
	ld.global.u32 	%r786, [%rd12+224];
	xor.b32  	%r1610, %r1610, %r786;
	ld.global.u32 	%r787, [%rd12+228];
	xor.b32  	%r1609, %r1609, %r787;
	ld.global.u32 	%r788, [%rd12+232];
	xor.b32  	%r1608, %r1608, %r788;
	ld.global.u32 	%r789, [%rd12+236];
	xor.b32  	%r1607, %r1607, %r789;
$L__BB1_29:
	and.b32  	%r791, %r704, 4096;
	setp.eq.s32 	%p19, %r791, 0;
	@%p19 bra 	$L__BB1_31;
	ld.global.u32 	%r792, [%rd12+240];
	xor.b32  	%r1611, %r1611, %r792;
	ld.global.u32 	%r793, [%rd12+244];
	xor.b32  	%r1610, %r1610, %r793;
	ld.global.u32 	%r794, [%rd12+248];
	xor.b32  	%r1609, %r1609, %r794;
	ld.global.u32 	%r795, [%rd12+252];
	xor.b32  	%r1608, %r1608, %r795;
	ld.global.u32 	%r796, [%rd12+256];
	xor.b32  	%r1607, %r1607, %r796;
$L__BB1_31:
	and.b32  	%r798, %r704, 8192;
	setp.eq.s32 	%p20, %r798, 0;
	@%p20 bra 	$L__BB1_33;
	ld.global.u32 	%r799, [%rd12+260];
	xor.b32  	%r1611, %r1611, %r799;
	ld.global.u32 	%r800, [%rd12+264];
	xor.b32  	%r1610, %r1610, %r800;
	ld.global.u32 	%r801, [%rd12+268];
	xor.b32  	%r1609, %r1609, %r801;
	ld.global.u32 	%r802, [%rd12+272];
	xor.b32  	%r1608, %r1608, %r802;
	ld.global.u32 	%r803, [%rd12+276];
	xor.b32  	%r1607, %r1607, %r803;
$L__BB1_33:
	and.b32  	%r805, %r704, 16384;
	setp.eq.s32 	%p21, %r805, 0;
	@%p21 bra 	$L__BB1_35;
	ld.global.u32 	%r806, [%rd12+280];
	xor.b32  	%r1611, %r1611, %r806;
	ld.global.u32 	%r807, [%rd12+284];
	xor.b32  	%r1610, %r1610, %r807;
	ld.global.u32 	%r808, [%rd12+288];
	xor.b32  	%r1609, %r1609, %r808;
	ld.global.u32 	%r809, [%rd12+292];
	xor.b32  	%r1608, %r1608, %r809;
	ld.global.u32 	%r810, [%rd12+296];
	xor.b32  	%r1607, %r1607, %r810;
$L__BB1_35:
	and.b32  	%r812, %r704, 32768;
	setp.eq.s32 	%p22, %r812, 0;
	@%p22 bra 	$L__BB1_37;
	ld.global.u32 	%r813, [%rd12+300];
	xor.b32  	%r1611, %r1611, %r813;
	ld.global.u32 	%r814, [%rd12+304];
	xor.b32  	%r1610, %r1610, %r814;
	ld.global.u32 	%r815, [%rd12+308];
	xor.b32  	%r1609, %r1609, %r815;
	ld.global.u32 	%r816, [%rd12+312];
	xor.b32  	%r1608, %r1608, %r816;
	ld.global.u32 	%r817, [%rd12+316];
	xor.b32  	%r1607, %r1607, %r817;
$L__BB1_37:
	add.s32 	%r1606, %r1606, 16;
	setp.ne.s32 	%p23, %r1606, 32;
	@%p23 bra 	$L__BB1_5;
	mad.lo.s32 	%r818, %r1600, -31, %r19;
	add.s32 	%r1600, %r818, 1;
	setp.ne.s32 	%p24, %r1600, 5;
	@%p24 bra 	$L__BB1_4;
	st.local.u32 	[%rd6+4], %r1611;
	st.local.v2.u32 	[%rd6+8], {%r1610, %r1609};
	st.local.v2.u32 	[%rd6+16], {%r1608, %r1607};
	setp.eq.s64 	%p25, %rd10, 1;
	@%p25 bra 	$L__BB1_114;
	mov.b32 	%r1607, 0;
	mov.u32 	%r1608, %r1607;
	mov.u32 	%r1609, %r1607;
	mov.u32 	%r1610, %r1607;
	mov.u32 	%r1611, %r1607;
	mov.u32 	%r1692, %r1607;
$L__BB1_41:
	mul.wide.u32 	%rd68, %r1692, 4;
	add.s64 	%rd69, %rd6, %rd68;
	ld.local.u32 	%r194, [%rd69+4];
	shl.b32 	%r195, %r1692, 5;
	mov.b32 	%r1698, 0;
$L__BB1_42:
	.pragma "nounroll";
	shr.u32 	%r821, %r194, %r1698;
	and.b32  	%r822, %r821, 1;
	setp.eq.b32 	%p26, %r822, 1;
	not.pred 	%p27, %p26;
	add.s32 	%r823, %r195, %r1698;
	mul.lo.s32 	%r824, %r823, 5;
	mul.wide.u32 	%rd70, %r824, 4;
	add.s64 	%rd13, %rd11, %rd70;
	@%p27 bra 	$L__BB1_44;
	ld.global.u32 	%r825, [%rd13];
	xor.b32  	%r1611, %r1611, %r825;
	ld.global.u32 	%r826, [%rd13+4];
	xor.b32  	%r1610, %r1610, %r826;
	ld.global.u32 	%r827, [%rd13+8];
	xor.b32  	%r1609, %r1609, %r827;
	ld.global.u32 	%r828, [%rd13+12];
	xor.b32  	%r1608, %r1608, %r828;
	ld.global.u32 	%r829, [%rd13+16];
	xor.b32  	%r1607, %r1607, %r829;
$L__BB1_44:
	and.b32  	%r831, %r821, 2;
	setp.eq.s32 	%p28, %r831, 0;
	@%p28 bra 	$L__BB1_46;
	ld.global.u32 	%r832, [%rd13+20];
	xor.b32  	%r1611, %r1611, %r832;
	ld.global.u32 	%r833, [%rd13+24];
	xor.b32  	%r1610, %r1610, %r833;
	ld.global.u32 	%r834, [%rd13+28];
	xor.b32  	%r1609, %r1609, %r834;
	ld.global.u32 	%r835, [%rd13+32];
	xor.b32  	%r1608, %r1608, %r835;
	ld.global.u32 	%r836, [%rd13+36];
	xor.b32  	%r1607, %r1607, %r836;
$L__BB1_46:
	and.b32  	%r838, %r821, 4;
	setp.eq.s32 	%p29, %r838, 0;
	@%p29 bra 	$L__BB1_48;
	ld.global.u32 	%r839, [%rd13+40];
	xor.b32  	%r1611, %r1611, %r839;
	ld.global.u32 	%r840, [%rd13+44];
	xor.b32  	%r1610, %r1610, %r840;
	ld.global.u32 	%r841, [%rd13+48];
	xor.b32  	%r1609, %r1609, %r841;
	ld.global.u32 	%r842, [%rd13+52];
	xor.b32  	%r1608, %r1608, %r842;
	ld.global.u32 	%r843, [%rd13+56];
	xor.b32  	%r1607, %r1607, %r843;
$L__BB1_48:
	and.b32  	%r845, %r821, 8;
	setp.eq.s32 	%p30, %r845, 0;
	@%p30 bra 	$L__BB1_50;
	ld.global.u32 	%r846, [%rd13+60];
	xor.b32  	%r1611, %r1611, %r846;
	ld.global.u32 	%r847, [%rd13+64];
	xor.b32  	%r1610, %r1610, %r847;
	ld.global.u32 	%r848, [%rd13+68];
	xor.b32  	%r1609, %r1609, %r848;
	ld.global.u32 	%r849, [%rd13+72];
	xor.b32  	%r1608, %r1608, %r849;
	ld.global.u32 	%r850, [%rd13+76];
	xor.b32  	%r1607, %r1607, %r850;
$L__BB1_50:
	and.b32  	%r852, %r821, 16;
	setp.eq.s32 	%p31, %r852, 0;
	@%p31 bra 	$L__BB1_52;
	ld.global.u32 	%r853, [%rd13+80];
	xor.b32  	%r1611, %r1611, %r853;
	ld.global.u32 	%r854, [%rd13+84];
	xor.b32  	%r1610, %r1610, %r854;
	ld.global.u32 	%r855, [%rd13+88];
	xor.b32  	%r1609, %r1609, %r855;
	ld.global.u32 	%r856, [%rd13+92];
	xor.b32  	%r1608, %r1608, %r856;
	ld.global.u32 	%r857, [%rd13+96];
	xor.b32  	%r1607, %r1607, %r857;
$L__BB1_52:
	and.b32  	%r859, %r821, 32;
	setp.eq.s32 	%p32, %r859, 0;
	@%p32 bra 	$L__BB1_54;
	ld.global.u32 	%r860, [%rd13+100];
	xor.b32  	%r1611, %r1611, %r860;
	ld.global.u32 	%r861, [%rd13+104];
	xor.b32  	%r1610, %r1610, %r861;
	ld.global.u32 	%r862, [%rd13+108];
	xor.b32  	%r1609, %r1609, %r862;
	ld.global.u32 	%r863, [%rd13+112];
	xor.b32  	%r1608, %r1608, %r863;
	ld.global.u32 	%r864, [%rd13+116];
	xor.b32  	%r1607, %r1607, %r864;
$L__BB1_54:
	and.b32  	%r866, %r821, 64;
	setp.eq.s32 	%p33, %r866, 0;
	@%p33 bra 	$L__BB1_56;
	ld.global.u32 	%r867, [%rd13+120];
	xor.b32  	%r1611, %r1611, %r867;
	ld.global.u32 	%r868, [%rd13+124];
	xor.b32  	%r1610, %r1610, %r868;
	ld.global.u32 	%r869, [%rd13+128];
	xor.b32  	%r1609, %r1609, %r869;
	ld.global.u32 	%r870, [%rd13+132];
	xor.b32  	%r1608, %r1608, %r870;
	ld.global.u32 	%r871, [%rd13+136];
	xor.b32  	%r1607, %r1607, %r871;
$L__BB1_56:
	and.b32  	%r873, %r821, 128;
	setp.eq.s32 	%p34, %r873, 0;
	@%p34 bra 	$L__BB1_58;
	ld.global.u32 	%r874, [%rd13+140];
	xor.b32  	%r1611, %r1611, %r874;
	ld.global.u32 	%r875, [%rd13+144];
	xor.b32  	%r1610, %r1610, %r875;
	ld.global.u32 	%r876, [%rd13+148];
	xor.b32  	%r1609, %r1609, %r876;
	ld.global.u32 	%r877, [%rd13+152];
	xor.b32  	%r1608, %r1608, %r877;
	ld.global.u32 	%r878, [%rd13+156];
	xor.b32  	%r1607, %r1607, %r878;
$L__BB1_58:
	and.b32  	%r880, %r821, 256;
	setp.eq.s32 	%p35, %r880, 0;
	@%p35 bra 	$L__BB1_60;
	ld.global.u32 	%r881, [%rd13+160];
	xor.b32  	%r1611, %r1611, %r881;
	ld.global.u32 	%r882, [%rd13+164];
	xor.b32  	%r1610, %r1610, %r882;
	ld.global.u32 	%r883, [%rd13+168];
	xor.b32  	%r1609, %r1609, %r883;
	ld.global.u32 	%r884, [%rd13+172];
	xor.b32  	%r1608, %r1608, %r884;
	ld.global.u32 	%r885, [%rd13+176];
	xor.b32  	%r1607, %r1607, %r885;
$L__BB1_60:
	and.b32  	%r887, %r821, 512;
	setp.eq.s32 	%p36, %r887, 0;
	@%p36 bra 	$L__BB1_62;
	ld.global.u32 	%r888, [%rd13+180];
	xor.b32  	%r1611, %r1611, %r888;
	ld.global.u32 	%r889, [%rd13+184];
	xor.b32  	%r1610, %r1610, %r889;
	ld.global.u32 	%r890, [%rd13+188];
	xor.b32  	%r1609, %r1609, %r890;
	ld.global.u32 	%r891, [%rd13+192];
	xor.b32  	%r1608, %r1608, %r891;
	ld.global.u32 	%r892, [%rd13+196];
	xor.b32  	%r1607, %r1607, %r892;
$L__BB1_62:
	and.b32  	%r894, %r821, 1024;
	setp.eq.s32 	%p37, %r894, 0;
	@%p37 bra 	$L__BB1_64;
	ld.global.u32 	%r895, [%rd13+200];
	xor.b32  	%r1611, %r1611, %r895;
	ld.global.u32 	%r896, [%rd13+204];
	xor.b32  	%r1610, %r1610, %r896;
	ld.global.u32 	%r897, [%rd13+208];
	xor.b32  	%r1609, %r1609, %r897;
	ld.global.u32 	%r898, [%rd13+212];
	xor.b32  	%r1608, %r1608, %r898;
	ld.global.u32 	%r899, [%rd13+216];
	xor.b32  	%r1607, %r1607, %r899;
$L__BB1_64:
	and.b32  	%r901, %r821, 2048;
	setp.eq.s32 	%p38, %r901, 0;
	@%p38 bra 	$L__BB1_66;
	ld.global.u32 	%r902, [%rd13+220];
	xor.b32  	%r1611, %r1611, %r902;
	ld.global.u32 	%r903, [%rd13+224];
	xor.b32  	%r1610, %r1610, %r903;
	ld.global.u32 	%r904, [%rd13+228];
	xor.b32  	%r1609, %r1609, %r904;
	ld.global.u32 	%r905, [%rd13+232];
	xor.b32  	%r1608, %r1608, %r905;
	ld.global.u32 	%r906, [%rd13+236];
	xor.b32  	%r1607, %r1607, %r906;
$L__BB1_66:
	and.b32  	%r908, %r821, 4096;
	setp.eq.s32 	%p39, %r908, 0;
	@%p39 bra 	$L__BB1_68;
	ld.global.u32 	%r909, [%rd13+240];
	xor.b32  	%r1611, %r1611, %r909;
	ld.global.u32 	%r910, [%rd13+244];
	xor.b32  	%r1610, %r1610, %r910;
	ld.global.u32 	%r911, [%rd13+248];
	xor.b32  	%r1609, %r1609, %r911;
	ld.global.u32 	%r912, [%rd13+252];
	xor.b32  	%r1608, %r1608, %r912;
	ld.global.u32 	%r913, [%rd13+256];
	xor.b32  	%r1607, %r1607, %r913;
$L__BB1_68:
	and.b32  	%r915, %r821, 8192;
	setp.eq.s32 	%p40, %r915, 0;
	@%p40 bra 	$L__BB1_70;
	ld.global.u32 	%r916, [%rd13+260];
	xor.b32  	%r1611, %r1611, %r916;
	ld.global.u32 	%r917, [%rd13+264];
	xor.b32  	%r1610, %r1610, %r917;
	ld.global.u32 	%r918, [%rd13+268];
	xor.b32  	%r1609, %r1609, %r918;
	ld.global.u32 	%r919, [%rd13+272];
	xor.b32  	%r1608, %r1608, %r919;
	ld.global.u32 	%r920, [%rd13+276];
	xor.b32  	%r1607, %r1607, %r920;
$L__BB1_70:
	and.b32  	%r922, %r821, 16384;
	setp.eq.s32 	%p41, %r922, 0;
	@%p41 bra 	$L__BB1_72;
	ld.global.u32 	%r923, [%rd13+280];
	xor.b32  	%r1611, %r1611, %r923;
	ld.global.u32 	%r924, [%rd13+284];
	xor.b32  	%r1610, %r1610, %r924;
	ld.global.u32 	%r925, [%rd13+288];
	xor.b32  	%r1609, %r1609, %r925;
	ld.global.u32 	%r926, [%rd13+292];
	xor.b32  	%r1608, %r1608, %r926;
	ld.global.u32 	%r927, [%rd13+296];
	xor.b32  	%r1607, %r1607, %r927;
$L__BB1_72:
	and.b32  	%r929, %r821, 32768;
	setp.eq.s32 	%p42, %r929, 0;
	@%p42 bra 	$L__BB1_74;
	ld.global.u32 	%r930, [%rd13+300];
	xor.b32  	%r1611, %r1611, %r930;
	ld.global.u32 	%r931, [%rd13+304];
	xor.b32  	%r1610, %r1610, %r931;
	ld.global.u32 	%r932, [%rd13+308];
	xor.b32  	%r1609, %r1609, %r932;
	ld.global.u32 	%r933, [%rd13+312];
	xor.b32  	%r1608, %r1608, %r933;
	ld.global.u32 	%r934, [%rd13+316];
	xor.b32  	%r1607, %r1607, %r934;
$L__BB1_74:
	add.s32 	%r1698, %r1698, 16;
	setp.ne.s32 	%p43, %r1698, 32;
	@%p43 bra 	$L__BB1_42;
	mad.lo.s32 	%r935, %r1692, -31, %r195;
	add.s32 	%r1692, %r935, 1;
	setp.ne.s32 	%p44, %r1692, 5;
	@%p44 bra 	$L__BB1_41;
	st.local.u32 	[%rd6+4], %r1611;
	st.local.v2.u32 	[%rd6+8], {%r1610, %r1609};
	st.local.v2.u32 	[%rd6+16], {%r1608, %r1607};
	setp.ne.s64 	%p45, %rd10, 3;
	@%p45 bra 	$L__BB1_114;
	mov.b32 	%r1607, 0;
	mov.u32 	%r1608, %r1607;
	mov.u32 	%r1609, %r1607;
	mov.u32 	%r1610, %r1607;
	mov.u32 	%r1611, %r1607;
	mov.u32 	%r1784, %r1607;
$L__BB1_78:
	mul.wide.u32 	%rd71, %r1784, 4;
	add.s64 	%rd72, %rd6, %rd71;
	ld.local.u32 	%r370, [%rd72+4];
	shl.b32 	%r371, %r1784, 5;
	mov.b32 	%r1790, 0;
$L__BB1_79:
	.pragma "nounroll";
	shr.u32 	%r938, %r370, %r1790;
	and.b32  	%r939, %r938, 1;
	setp.eq.b32 	%p46, %r939, 1;
	not.pred 	%p47, %p46;
	add.s32 	%r940, %r371, %r1790;
	mul.lo.s32 	%r941, %r940, 5;
	mul.wide.u32 	%rd73, %r941, 4;
	add.s64 	%rd14, %rd11, %rd73;
	@%p47 bra 	$L__BB1_81;
	ld.global.u32 	%r942, [%rd14];
	xor.b32  	%r1611, %r1611, %r942;
	ld.global.u32 	%r943, [%rd14+4];
	xor.b32  	%r1610, %r1610, %r943;
	ld.global.u32 	%r944, [%rd14+8];
	xor.b32  	%r1609, %r1609, %r944;
	ld.global.u32 	%r945, [%rd14+12];
	xor.b32  	%r1608, %r1608, %r945;
	ld.global.u32 	%r946, [%rd14+16];
	xor.b32  	%r1607, %r1607, %r946;
$L__BB1_81:
	and.b32  	%r948, %r938, 2;
	setp.eq.s32 	%p48, %r948, 0;
	@%p48 bra 	$L__BB1_83;
	ld.global.u32 	%r949, [%rd14+20];
	xor.b32  	%r1611, %r1611, %r949;
	ld.global.u32 	%r950, [%rd14+24];
	xor.b32  	%r1610, %r1610, %r950;
	ld.global.u32 	%r951, [%rd14+28];
	xor.b32  	%r1609, %r1609, %r951;
	ld.global.u32 	%r952, [%rd14+32];
	xor.b32  	%r1608, %r1608, %r952;
	ld.global.u32 	%r953, [%rd14+36];
	xor.b32  	%r1607, %r1607, %r953;
$L__BB1_83:
	and.b32  	%r955, %r938, 4;
	setp.eq.s32 	%p49, %r955, 0;
	@%p49 bra 	$L__BB1_85;
	ld.global.u32 	%r956, [%rd14+40];
	xor.b32  	%r1611, %r1611, %r956;
	ld.global.u32 	%r957, [%rd14+44];
	xor.b32  	%r1610, %r1610, %r957;
	ld.global.u32 	%r958, [%rd14+48];
	xor.b32  	%r1609, %r1609, %r958;
	ld.global.u32 	%r959, [%rd14+52];
	xor.b32  	%r1608, %r1608, %r959;
	ld.global.u32 	%r960, [%rd14+56];
	xor.b32  	%r1607, %r1607, %r960;
$L__BB1_85:
	and.b32  	%r962, %r938, 8;
	setp.eq.s32 	%p50, %r962, 0;
	@%p50 bra 	$L__BB1_87;
	ld.global.u32 	%r963, [%rd14+60];
	xor.b32  	%r1611, %r1611, %r963;
	ld.global.u32 	%r964, [%rd14+64];
	xor.b32  	%r1610, %r1610, %r964;
	ld.global.u32 	%r965, [%rd14+68];
	xor.b32  	%r1609, %r1609, %r965;
	ld.global.u32 	%r966, [%rd14+72];
	xor.b32  	%r1608, %r1608, %r966;
	ld.global.u32 	%r967, [%rd14+76];
	xor.b32  	%r1607, %r1607, %r967;
$L__BB1_87:
	and.b32  	%r969, %r938, 16;
	setp.eq.s32 	%p51, %r969, 0;
	@%p51 bra 	$L__BB1_89;
	ld.global.u32 	%r970, [%rd14+80];
	xor.b32  	%r1611, %r1611, %r970;
	ld.global.u32 	%r971, [%rd14+84];
	xor.b32  	%r1610, %r1610, %r971;
	ld.global.u32 	%r972, [%rd14+88];
	xor.b32  	%r1609, %r1609, %r972;
	ld.global.u32 	%r973, [%rd14+92];
	xor.b32  	%r1608, %r1608, %r973;
	ld.global.u32 	%r974, [%rd14+96];
	xor.b32  	%r1607, %r1607, %r974;
$L__BB1_89:
	and.b32  	%r976, %r938, 32;
	setp.eq.s32 	%p52, %r976, 0;
	@%p52 bra 	$L__BB1_91;
	ld.global.u32 	%r977, [%rd14+100];
	xor.b32  	%r1611, %r1611, %r977;
	ld.global.u32 	%r978, [%rd14+104];
	xor.b32  	%r1610, %r1610, %r978;
	ld.global.u32 	%r979, [%rd14+108];
	xor.b32  	%r1609, %r1609, %r979;
	ld.global.u32 	%r980, [%rd14+112];
	xor.b32  	%r1608, %r1608, %r980;
	ld.global.u32 	%r981, [%rd14+116];
	xor.b32  	%r1607, %r1607, %r981;
$L__BB1_91:
	and.b32  	%r983, %r938, 64;
	setp.eq.s32 	%p53, %r983, 0;
	@%p53 bra 	$L__BB1_93;
	ld.global.u32 	%r984, [%rd14+120];
	xor.b32  	%r1611, %r1611, %r984;
	ld.global.u32 	%r985, [%rd14+124];
	xor.b32  	%r1610, %r1610, %r985;
	ld.global.u32 	%r986, [%rd14+128];
	xor.b32  	%r1609, %r1609, %r986;
	ld.global.u32 	%r987, [%rd14+132];
	xor.b32  	%r1608, %r1608, %r987;
	ld.global.u32 	%r988, [%rd14+136];
	xor.b32  	%r1607, %r1607, %r988;
$L__BB1_93:
	and.b32  	%r990, %r938, 128;
	setp.eq.s32 	%p54, %r990, 0;
	@%p54 bra 	$L__BB1_95;
	ld.global.u32 	%r991, [%rd14+140];
	xor.b32  	%r1611, %r1611, %r991;
	ld.global.u32 	%r992, [%rd14+144];
	xor.b32  	%r1610, %r1610, %r992;
	ld.global.u32 	%r993, [%rd14+148];
	xor.b32  	%r1609, %r1609, %r993;
	ld.global.u32 	%r994, [%rd14+152];
	xor.b32  	%r1608, %r1608, %r994;
	ld.global.u32 	%r995, [%rd14+156];
	xor.b32  	%r1607, %r1607, %r995;
$L__BB1_95:
	and.b32  	%r997, %r938, 256;
	setp.eq.s32 	%p55, %r997, 0;
	@%p55 bra 	$L__BB1_97;
	ld.global.u32 	%r998, [%rd14+160];
	xor.b32  	%r1611, %r1611, %r998;
	ld.global.u32 	%r999, [%rd14+164];
	xor.b32  	%r1610, %r1610, %r999;
	ld.global.u32 	%r1000, [%rd14+168];
	xor.b32  	%r1609, %r1609, %r1000;
	ld.global.u32 	%r1001, [%rd14+172];
	xor.b32  	%r1608, %r1608, %r1001;
	ld.global.u32 	%r1002, [%rd14+176];
	xor.b32  	%r1607, %r1607, %r1002;
$L__BB1_97:
	and.b32  	%r1004, %r938, 512;
	setp.eq.s32 	%p56, %r1004, 0;
	@%p56 bra 	$L__BB1_99;
	ld.global.u32 	%r1005, [%rd14+180];
	xor.b32  	%r1611, %r1611, %r1005;
	ld.global.u32 	%r1006, [%rd14+184];
	xor.b32  	%r1610, %r1610, %r1006;
	ld.global.u32 	%r1007, [%rd14+188];
	xor.b32  	%r1609, %r1609, %r1007;
	ld.global.u32 	%r1008, [%rd14+192];
	xor.b32  	%r1608, %r1608, %r1008;
	ld.global.u32 	%r1009, [%rd14+196];
	xor.b32  	%r1607, %r1607, %r1009;
$L__BB1_99:
	and.b32  	%r1011, %r938, 1024;
	setp.eq.s32 	%p57, %r1011, 0;
	@%p57 bra 	$L__BB1_101;
	ld.global.u32 	%r1012, [%rd14+200];
	xor.b32  	%r1611, %r1611, %r1012;
	ld.global.u32 	%r1013, [%rd14+204];
	xor.b32  	%r1610, %r1610, %r1013;
	ld.global.u32 	%r1014, [%rd14+208];
	xor.b32  	%r1609, %r1609, %r1014;
	ld.global.u32 	%r1015, [%rd14+212];
	xor.b32  	%r1608, %r1608, %r1015;
	ld.global.u32 	%r1016, [%rd14+216];
	xor.b32  	%r1607, %r1607, %r1016;
$L__BB1_101:
	and.b32  	%r1018, %r938, 2048;
	setp.eq.s32 	%p58, %r1018, 0;
	@%p58 bra 	$L__BB1_103;
	ld.global.u32 	%r1019, [%rd14+220];
	xor.b32  	%r1611, %r1611, %r1019;
	ld.global.u32 	%r1020, [%rd14+224];
	xor.b32  	%r1610, %r1610, %r1020;
	ld.global.u32 	%r1021, [%rd14+228];
	xor.b32  	%r1609, %r1609, %r1021;
	ld.global.u32 	%r1022, [%rd14+232];
	xor.b32  	%r1608, %r1608, %r1022;
	ld.global.u32 	%r1023, [%rd14+236];
	xor.b32  	%r1607, %r1607, %r1023;
$L__BB1_103:
	and.b32  	%r1025, %r938, 4096;
	setp.eq.s32 	%p59, %r1025, 0;
	@%p59 bra 	$L__BB1_105;
	ld.global.u32 	%r1026, [%rd14+240];
	xor.b32  	%r1611, %r1611, %r1026;
	ld.global.u32 	%r1027, [%rd14+244];
	xor.b32  	%r1610, %r1610, %r1027;
	ld.global.u32 	%r1028, [%rd14+248];
	xor.b32  	%r1609, %r1609, %r1028;
	ld.global.u32 	%r1029, [%rd14+252];
	xor.b32  	%r1608, %r1608, %r1029;
	ld.global.u32 	%r1030, [%rd14+256];
	xor.b32  	%r1607, %r1607, %r1030;
$L__BB1_105:
	and.b32  	%r1032, %r938, 8192;
	setp.eq.s32 	%p60, %r1032, 0;
	@%p60 bra 	$L__BB1_107;
	ld.global.u32 	%r1033, [%rd14+260];
	xor.b32  	%r1611, %r1611, %r1033;
	ld.global.u32 	%r1034, [%rd14+264];
	xor.b32  	%r1610, %r1610, %r1034;
	ld.global.u32 	%r1035, [%rd14+268];
	xor.b32  	%r1609, %r1609, %r1035;
	ld.global.u32 	%r1036, [%rd14+272];
	xor.b32  	%r1608, %r1608, %r1036;
	ld.global.u32 	%r1037, [%rd14+276];
	xor.b32  	%r1607, %r1607, %r1037;
$L__BB1_107:
	and.b32  	%r1039, %r938, 16384;
	setp.eq.s32 	%p61, %r1039, 0;
	@%p61 bra 	$L__BB1_109;
	ld.global.u32 	%r1040, [%rd14+280];
	xor.b32  	%r1611, %r1611, %r1040;
	ld.global.u32 	%r1041, [%rd14+284];
	xor.b32  	%r1610, %r1610, %r1041;
	ld.global.u32 	%r1042, [%rd14+288];
	xor.b32  	%r1609, %r1609, %r1042;
	ld.global.u32 	%r1043, [%rd14+292];
	xor.b32  	%r1608, %r1608, %r1043;
	ld.global.u32 	%r1044, [%rd14+296];
	xor.b32  	%r1607, %r1607, %r1044;
$L__BB1_109:
	and.b32  	%r1046, %r938, 32768;
	setp.eq.s32 	%p62, %r1046, 0;
	@%p62 bra 	$L__BB1_111;
	ld.global.u32 	%r1047, [%rd14+300];
	xor.b32  	%r1611, %r1611, %r1047;
	ld.global.u32 	%r1048, [%rd14+304];
	xor.b32  	%r1610, %r1610, %r1048;
	ld.global.u32 	%r1049, [%rd14+308];
	xor.b32  	%r1609, %r1609, %r1049;
	ld.global.u32 	%r1050, [%rd14+312];
	xor.b32  	%r1608, %r1608, %r1050;
	ld.global.u32 	%r1051, [%rd14+316];
	xor.b32  	%r1607, %r1607, %r1051;
$L__BB1_111:
	add.s32 	%r1790, %r1790, 16;
	setp.ne.s32 	%p63, %r1790, 32;
	@%p63 bra 	$L__BB1_79;
	mad.lo.s32 	%r1052, %r1784, -31, %r371;
	add.s32 	%r1784, %r1052, 1;
	setp.ne.s32 	%p64, %r1784, 5;
	@%p64 bra 	$L__BB1_78;
	st.local.u32 	[%rd6+4], %r1611;
	st.local.v2.u32 	[%rd6+8], {%r1610, %r1609};
	st.local.v2.u32 	[%rd6+16], {%r1608, %r1607};
$L__BB1_114:
	shr.u64 	%rd193, %rd9, 2;
	add.s32 	%r1594, %r1594, 1;
	setp.gt.u64 	%p65, %rd9, 3;
	@%p65 bra 	$L__BB1_2;
$L__BB1_115:
	ld.param.u64 	%rd192, [_Z17ray_tracer_kernelyP6PhotonPyS1_S1_S1_S1_S1_S1_PK10Optics_extPK11Optics_scatffffffffffffiiiPA32_jPjPKf_param_28];
	ld.param.u64 	%rd191, [_Z17ray_tracer_kernelyP6PhotonPyS1_S1_S1_S1_S1_S1_PK10Optics_extPK11Optics_scatffffffffffffiiiPA32_jPjPKf_param_27];
	ld.param.u64 	%rd190, [_Z17ray_tracer_kernelyP6PhotonPyS1_S1_S1_S1_S1_S1_PK10Optics_extPK11Optics_scatffffffffffffiiiPA32_jPjPKf_param_26];
	ld.param.u64 	%rd181, [_Z17ray_tracer_kernelyP6PhotonPyS1_S1_S1_S1_S1_S1_PK10Optics_extPK11Optics_scatffffffffffffiiiPA32_jPjPKf_param_1];
	cvta.to.global.u64 	%rd74, %rd190;
	cvta.to.global.u64 	%rd75, %rd192;
	cvta.to.global.u64 	%rd76, %rd191;
	mov.b32 	%r1053, 0;
	st.local.v2.u32 	[%rd6+24], {%r1053, %r1053};
	st.local.u32 	[%rd6+32], %r1053;
	mov.b64 	%rd77, 0;
	st.local.u64 	[%rd6+40], %rd77;
	cvt.u32.u64 	%r1054, %rd43;
	mul.lo.s32 	%r1055, %r1, %r1054;
	ld.global.u32 	%r1056, [%rd76];
	st.local.u32 	[%rd7+8], %r1056;
	ld.global.u32 	%r1057, [%rd74];
	st.local.u32 	[%rd7+12], %r1057;
	ld.global.u32 	%r1058, [%rd74+4];
	st.local.u32 	[%rd7+16], %r1058;
	ld.global.u32 	%r1059, [%rd74+8];
	st.local.u32 	[%rd7+20], %r1059;
	ld.global.u32 	%r1060, [%rd74+12];
	st.local.u32 	[%rd7+24], %r1060;
	ld.global.u32 	%r1061, [%rd74+16];
	st.local.u32 	[%rd7+28], %r1061;
	ld.global.u32 	%r1062, [%rd74+20];
	st.local.u32 	[%rd7+32], %r1062;
	ld.global.u32 	%r1063, [%rd74+24];
	st.local.u32 	[%rd7+36], %r1063;
	ld.global.u32 	%r1064, [%rd74+28];
	st.local.u32 	[%rd7+40], %r1064;
	ld.global.u32 	%r1065, [%rd74+32];
	st.local.u32 	[%rd7+44], %r1065;
	ld.global.u32 	%r1066, [%rd74+36];
	st.local.u32 	[%rd7+48], %r1066;
	ld.global.u32 	%r1067, [%rd74+40];
	st.local.u32 	[%rd7+52], %r1067;
	ld.global.u32 	%r1068, [%rd74+44];
	st.local.u32 	[%rd7+56], %r1068;
	ld.global.u32 	%r1069, [%rd74+48];
	st.local.u32 	[%rd7+60], %r1069;
	ld.global.u32 	%r1070, [%rd74+52];
	st.local.u32 	[%rd7+64], %r1070;
	ld.global.u32 	%r1071, [%rd74+56];
	st.local.u32 	[%rd7+68], %r1071;
	ld.global.u32 	%r1072, [%rd74+60];
	st.local.u32 	[%rd7+72], %r1072;
	ld.global.u32 	%r1073, [%rd74+64];
	st.local.u32 	[%rd7+76], %r1073;
	ld.global.u32 	%r1074, [%rd74+68];
	st.local.u32 	[%rd7+80], %r1074;
	ld.global.u32 	%r1075, [%rd74+72];
	st.local.u32 	[%rd7+84], %r1075;
	ld.global.u32 	%r1076, [%rd74+76];
	st.local.u32 	[%rd7+88], %r1076;
	ld.global.u32 	%r1077, [%rd74+80];
	st.local.u32 	[%rd7+92], %r1077;
	ld.global.u32 	%r1078, [%rd74+84];
	st.local.u32 	[%rd7+96], %r1078;
	ld.global.u32 	%r1079, [%rd74+88];
	st.local.u32 	[%rd7+100], %r1079;
	ld.global.u32 	%r1080, [%rd74+92];
	st.local.u32 	[%rd7+104], %r1080;
	ld.global.u32 	%r1081, [%rd74+96];
	st.local.u32 	[%rd7+108], %r1081;
	ld.global.u32 	%r1082, [%rd74+100];
	st.local.u32 	[%rd7+112], %r1082;
	ld.global.u32 	%r1083, [%rd74+104];
	st.local.u32 	[%rd7+116], %r1083;
	ld.global.u32 	%r1084, [%rd74+108];
	st.local.u32 	[%rd7+120], %r1084;
	ld.global.u32 	%r1085, [%rd74+112];
	st.local.u32 	[%rd7+124], %r1085;
	ld.global.u32 	%r1086, [%rd74+116];
	st.local.u32 	[%rd7+128], %r1086;
	ld.global.u32 	%r1087, [%rd74+120];
	st.local.u32 	[%rd7+132], %r1087;
	ld.global.u32 	%r1088, [%rd74+124];
	st.local.u32 	[%rd7+136], %r1088;
	st.local.u32 	[%rd7], %r1055;
	shr.u32 	%r1089, %r1055, 1;
	xor.b32  	%r1090, %r1089, %r1055;
	and.b32  	%r1091, %r1090, 1;
	neg.s32 	%r1092, %r1091;
	and.b32  	%r1093, %r1092, %r1057;
	shl.b32 	%r1094, %r1090, 30;
	shr.s32 	%r1095, %r1094, 31;
	and.b32  	%r1096, %r1095, %r1058;
	xor.b32  	%r1097, %r1093, %r1096;
	shl.b32 	%r1098, %r1090, 29;
	shr.s32 	%r1099, %r1098, 31;
	and.b32  	%r1100, %r1099, %r1059;
	xor.b32  	%r1101, %r1097, %r1100;
	shl.b32 	%r1102, %r1090, 28;
	shr.s32 	%r1103, %r1102, 31;
	and.b32  	%r1104, %r1103, %r1060;
	xor.b32  	%r1105, %r1101, %r1104;
	shl.b32 	%r1106, %r1090, 27;
	shr.s32 	%r1107, %r1106, 31;
	and.b32  	%r1108, %r1107, %r1061;
	xor.b32  	%r1109, %r1105, %r1108;
	shl.b32 	%r1110, %r1090, 26;
	shr.s32 	%r1111, %r1110, 31;
	and.b32  	%r1112, %r1111, %r1062;
	xor.b32  	%r1113, %r1109, %r1112;
	shl.b32 	%r1114, %r1090, 25;
	shr.s32 	%r1115, %r1114, 31;
	and.b32  	%r1116, %r1115, %r1063;
	xor.b32  	%r1117, %r1113, %r1116;
	shl.b32 	%r1118, %r1090, 24;
	shr.s32 	%r1119, %r1118, 31;
	and.b32  	%r1120, %r1119, %r1064;
	xor.b32  	%r1121, %r1117, %r1120;
	shl.b32 	%r1122, %r1090, 23;
	shr.s32 	%r1123, %r1122, 31;
	and.b32  	%r1124, %r1123, %r1065;
	xor.b32  	%r1125, %r1121, %r1124;
	shl.b32 	%r1126, %r1090, 22;
	shr.s32 	%r1127, %r1126, 31;
	and.b32  	%r1128, %r1127, %r1066;
	xor.b32  	%r1129, %r1125, %r1128;
	shl.b32 	%r1130, %r1090, 21;
	shr.s32 	%r1131, %r1130, 31;
	and.b32  	%r1132, %r1131, %r1067;
	xor.b32  	%r1133, %r1129, %r1132;
	shl.b32 	%r1134, %r1090, 20;
	shr.s32 	%r1135, %r1134, 31;
	and.b32  	%r1136, %r1135, %r1068;
	xor.b32  	%r1137, %r1133, %r1136;
	shl.b32 	%r1138, %r1090, 19;
	shr.s32 	%r1139, %r1138, 31;
	and.b32  	%r1140, %r1139, %r1069;
	xor.b32  	%r1141, %r1137, %r1140;
	shl.b32 	%r1142, %r1090, 18;
	shr.s32 	%r1143, %r1142, 31;
	and.b32  	%r1144, %r1143, %r1070;
	xor.b32  	%r1145, %r1141, %r1144;
	shl.b32 	%r1146, %r1090, 17;
	shr.s32 	%r1147, %r1146, 31;
	and.b32  	%r1148, %r1147, %r1071;
	xor.b32  	%r1149, %r1145, %r1148;
	shl.b32 	%r1150, %r1090, 16;
	shr.s32 	%r1151, %r1150, 31;
	and.b32  	%r1152, %r1151, %r1072;
	xor.b32  	%r1153, %r1149, %r1152;
	shl.b32 	%r1154, %r1090, 15;
	shr.s32 	%r1155, %r1154, 31;
	and.b32  	%r1156, %r1155, %r1073;
	xor.b32  	%r1157, %r1153, %r1156;
	shl.b32 	%r1158, %r1090, 14;
	shr.s32 	%r1159, %r1158, 31;
	and.b32  	%r1160, %r1159, %r1074;
	xor.b32  	%r1161, %r1157, %r1160;
	shl.b32 	%r1162, %r1090, 13;
	shr.s32 	%r1163, %r1162, 31;
	and.b32  	%r1164, %r1163, %r1075;
	xor.b32  	%r1165, %r1161, %r1164;
	shl.b32 	%r1166, %r1090, 12;
	shr.s32 	%r1167, %r1166, 31;
	and.b32  	%r1168, %r1167, %r1076;
	xor.b32  	%r1169, %r1165, %r1168;
	shl.b32 	%r1170, %r1090, 11;
	shr.s32 	%r1171, %r1170, 31;
	and.b32  	%r1172, %r1171, %r1077;
	xor.b32  	%r1173, %r1169, %r1172;
	shl.b32 	%r1174, %r1090, 10;
	shr.s32 	%r1175, %r1174, 31;
	and.b32  	%r1176, %r1175, %r1078;
	xor.b32  	%r1177, %r1173, %r1176;
	shl.b32 	%r1178, %r1090, 9;
	shr.s32 	%r1179, %r1178, 31;
	and.b32  	%r1180, %r1179, %r1079;
	xor.b32  	%r1181, %r1177, %r1180;
	shl.b32 	%r1182, %r1090, 8;
	shr.s32 	%r1183, %r1182, 31;
	and.b32  	%r1184, %r1183, %r1080;
	xor.b32  	%r1185, %r1181, %r1184;
	shl.b32 	%r1186, %r1090, 7;
	shr.s32 	%r1187, %r1186, 31;
	and.b32  	%r1188, %r1187, %r1081;
	xor.b32  	%r1189, %r1185, %r1188;
	shl.b32 	%r1190, %r1090, 6;
	shr.s32 	%r1191, %r1190, 31;
	and.b32  	%r1192, %r1191, %r1082;
	xor.b32  	%r1193, %r1189, %r1192;
	shl.b32 	%r1194, %r1090, 5;
	shr.s32 	%r1195, %r1194, 31;
	and.b32  	%r1196, %r1195, %r1083;
	xor.b32  	%r1197, %r1193, %r1196;
	shl.b32 	%r1198, %r1090, 4;
	shr.s32 	%r1199, %r1198, 31;
	and.b32  	%r1200, %r1199, %r1084;
	xor.b32  	%r1201, %r1197, %r1200;
	shl.b32 	%r1202, %r1090, 3;
	shr.s32 	%r1203, %r1202, 31;
	and.b32  	%r1204, %r1203, %r1085;
	xor.b32  	%r1205, %r1201, %r1204;
	shl.b32 	%r1206, %r1090, 2;
	shr.s32 	%r1207, %r1206, 31;
	and.b32  	%r1208, %r1207, %r1086;
	xor.b32  	%r1209, %r1205, %r1208;
	shl.b32 	%r1210, %r1090, 1;
	shr.s32 	%r1211, %r1210, 31;
	and.b32  	%r1212, %r1211, %r1087;
	xor.b32  	%r1213, %r1209, %r1212;
	shr.s32 	%r1214, %r1055, 31;
	and.b32  	%r1215, %r1214, %r1088;
	xor.b32  	%r1216, %r1213, %r1215;
	xor.b32  	%r1217, %r1216, %r1056;
	st.local.u32 	[%rd7+4], %r1217;
	ld.global.u32 	%r1218, [%rd76+4];
	st.local.u32 	[%rd7+148], %r1218;
	ld.global.u32 	%r1219, [%rd74+128];
	st.local.u32 	[%rd7+152], %r1219;
	ld.global.u32 	%r1220, [%rd74+132];
	st.local.u32 	[%rd7+156], %r1220;
	ld.global.u32 	%r1221, [%rd74+136];
	st.local.u32 	[%rd7+160], %r1221;
	ld.global.u32 	%r1222, [%rd74+140];
	st.local.u32 	[%rd7+164], %r1222;
	ld.global.u32 	%r1223, [%rd74+144];
	st.local.u32 	[%rd7+168], %r1223;
	ld.global.u32 	%r1224, [%rd74+148];
	st.local.u32 	[%rd7+172], %r1224;
	ld.global.u32 	%r1225, [%rd74+152];
	st.local.u32 	[%rd7+176], %r1225;
	ld.global.u32 	%r1226, [%rd74+156];
	st.local.u32 	[%rd7+180], %r1226;
	ld.global.u32 	%r1227, [%rd74+160];
	st.local.u32 	[%rd7+184], %r1227;
	ld.global.u32 	%r1228, [%rd74+164];
	st.local.u32 	[%rd7+188], %r1228;
	ld.global.u32 	%r1229, [%rd74+168];
	st.local.u32 	[%rd7+192], %r1229;
	ld.global.u32 	%r1230, [%rd74+172];
	st.local.u32 	[%rd7+196], %r1230;
	ld.global.u32 	%r1231, [%rd74+176];
	st.local.u32 	[%rd7+200], %r1231;
	ld.global.u32 	%r1232, [%rd74+180];
	st.local.u32 	[%rd7+204], %r1232;
	ld.global.u32 	%r1233, [%rd74+184];
	st.local.u32 	[%rd7+208], %r1233;
	ld.global.u32 	%r1234, [%rd74+188];
	st.local.u32 	[%rd7+212], %r1234;
	ld.global.u32 	%r1235, [%rd74+192];
	st.local.u32 	[%rd7+216], %r1235;
	ld.global.u32 	%r1236, [%rd74+196];
	st.local.u32 	[%rd7+220], %r1236;
	ld.global.u32 	%r1237, [%rd74+200];
	st.local.u32 	[%rd7+224], %r1237;
	ld.global.u32 	%r1238, [%rd74+204];
	st.local.u32 	[%rd7+228], %r1238;
	ld.global.u32 	%r1239, [%rd74+208];
	st.local.u32 	[%rd7+232], %r1239;
	ld.global.u32 	%r1240, [%rd74+212];
	st.local.u32 	[%rd7+236], %r1240;
	ld.global.u32 	%r1241, [%rd74+216];
	st.local.u32 	[%rd7+240], %r1241;
	ld.global.u32 	%r1242, [%rd74+220];
	st.local.u32 	[%rd7+244], %r1242;
	ld.global.u32 	%r1243, [%rd74+224];
	st.local.u32 	[%rd7+248], %r1243;
	ld.global.u32 	%r1244, [%rd74+228];
	st.local.u32 	[%rd7+252], %r1244;
	ld.global.u32 	%r1245, [%rd74+232];
	st.local.u32 	[%rd7+256], %r1245;
	ld.global.u32 	%r1246, [%rd74+236];
	st.local.u32 	[%rd7+260], %r1246;
	ld.global.u32 	%r1247, [%rd74+240];
	st.local.u32 	[%rd7+264], %r1247;
	ld.global.u32 	%r1248, [%rd74+244];
	st.local.u32 	[%rd7+268], %r1248;
	ld.global.u32 	%r1249, [%rd74+248];
	st.local.u32 	[%rd7+272], %r1249;
	ld.global.u32 	%r1250, [%rd74+252];
	st.local.u32 	[%rd7+276], %r1250;
	st.local.u32 	[%rd7+140], %r1055;
	and.b32  	%r1251, %r1092, %r1219;
	and.b32  	%r1252, %r1095, %r1220;
	xor.b32  	%r1253, %r1251, %r1252;
	and.b32  	%r1254, %r1099, %r1221;
	xor.b32  	%r1255, %r1253, %r1254;
	and.b32  	%r1256, %r1103, %r1222;
	xor.b32  	%r1257, %r1255, %r1256;
	and.b32  	%r1258, %r1107, %r1223;
	xor.b32  	%r1259, %r1257, %r1258;
	and.b32  	%r1260, %r1111, %r1224;
	xor.b32  	%r1261, %r1259, %r1260;
	and.b32  	%r1262, %r1115, %r1225;
	xor.b32  	%r1263, %r1261, %r1262;
	and.b32  	%r1264, %r1119, %r1226;
	xor.b32  	%r1265, %r1263, %r1264;
	and.b32  	%r1266, %r1123, %r1227;
	xor.b32  	%r1267, %r1265, %r1266;
	and.b32  	%r1268, %r1127, %r1228;
	xor.b32  	%r1269, %r1267, %r1268;
	and.b32  	%r1270, %r1131, %r1229;
	xor.b32  	%r1271, %r1269, %r1270;
	and.b32  	%r1272, %r1135, %r1230;
	xor.b32  	%r1273, %r1271, %r1272;
	and.b32  	%r1274, %r1139, %r1231;
	xor.b32  	%r1275, %r1273, %r1274;
	and.b32  	%r1276, %r1143, %r1232;
	xor.b32  	%r1277, %r1275, %r1276;
	and.b32  	%r1278, %r1147, %r1233;
	xor.b32  	%r1279, %r1277, %r1278;
	and.b32  	%r1280, %r1151, %r1234;
	xor.b32  	%r1281, %r1279, %r1280;
	and.b32  	%r1282, %r1155, %r1235;
	xor.b32  	%r1283, %r1281, %r1282;
	and.b32  	%r1284, %r1159, %r1236;
	xor.b32  	%r1285, %r1283, %r1284;
	and.b32  	%r1286, %r1163, %r1237;
	xor.b32  	%r1287, %r1285, %r1286;
	and.b32  	%r1288, %r1167, %r1238;
	xor.b32  	%r1289, %r1287, %r1288;
	and.b32  	%r1290, %r1171, %r1239;
	xor.b32  	%r1291, %r1289, %r1290;
	and.b32  	%r1292, %r1175, %r1240;
	xor.b32  	%r1293, %r1291, %r1292;
	and.b32  	%r1294, %r1179, %r1241;
	xor.b32  	%r1295, %r1293, %r1294;
	and.b32  	%r1296, %r1183, %r1242;
	xor.b32  	%r1297, %r1295, %r1296;
	and.b32  	%r1298, %r1187, %r1243;
	xor.b32  	%r1299, %r1297, %r1298;
	and.b32  	%r1300, %r1191, %r1244;
	xor.b32  	%r1301, %r1299, %r1300;
	and.b32  	%r1302, %r1195, %r1245;
	xor.b32  	%r1303, %r1301, %r1302;
	and.b32  	%r1304, %r1199, %r1246;
	xor.b32  	%r1305, %r1303, %r1304;
	and.b32  	%r1306, %r1203, %r1247;
	xor.b32  	%r1307, %r1305, %r1306;
	and.b32  	%r1308, %r1207, %r1248;
	xor.b32  	%r1309, %r1307, %r1308;
	and.b32  	%r1310, %r1211, %r1249;
	xor.b32  	%r1311, %r1309, %r1310;
	and.b32  	%r1312, %r1214, %r1250;
	xor.b32  	%r1313, %r1311, %r1312;
	xor.b32  	%r1314, %r1313, %r1218;
	st.local.u32 	[%rd7+144], %r1314;
	ld.global.nc.f32 	%f1, [%rd75];
	ld.global.nc.f32 	%f2, [%rd75+4];
	mul.f32 	%f3, %f158, 0f34000000;
	cvta.to.global.u64 	%rd78, %rd181;
	mul.wide.s32 	%rd79, %r1, 28;
	add.s64 	%rd16, %rd78, %rd79;
	not.b32 	%r1315, %r1055;
	brev.b32 	%r1316, %r1315;
	bfind.shiftamt.u32 	%r1317, %r1316;
	setp.eq.s32 	%p66, %r1317, -1;
	selp.b32 	%r1318, 31, %r1317, %p66;
	mul.wide.s32 	%rd80, %r1318, 4;
	add.s64 	%rd81, %rd7, %rd80;
	ld.local.u32 	%r1319, [%rd81+12];
	xor.b32  	%r1926, %r1217, %r1319;
	st.local.u32 	[%rd7+4], %r1926;
	add.s32 	%r1923, %r1055, 1;
	st.local.u32 	[%rd7], %r1923;
	ld.local.u32 	%r1320, [%rd81+152];
	xor.b32  	%r1924, %r1314, %r1320;
	st.local.u32 	[%rd7+144], %r1924;
	st.local.u32 	[%rd7+140], %r1923;
	cvt.s64.s32 	%rd82, %r689;
	div.u64 	%rd83, 4294967296, %rd82;
	cvt.u32.u64 	%r554, %rd83;
	div.u32 	%r1321, %r1217, %r554;
	cvt.s64.s32 	%rd84, %r690;
	div.u64 	%rd85, 4294967296, %rd84;
	cvt.u32.u64 	%r555, %rd85;
	div.u32 	%r1322, %r1314, %r555;
	cvt.rn.f32.u32 	%f167, %r1217;
	mul.f32 	%f168, %f158, %f167;
	mul.f32 	%f560, %f168, 0f2F800000;
	st.global.f32 	[%rd16], %f560;
	cvt.rn.f32.u32 	%f169, %r1314;
	mul.f32 	%f170, %f159, %f169;
	mul.f32 	%f559, %f170, 0f2F800000;
	st.global.f32 	[%rd16+4], %f559;
	st.global.f32 	[%rd16+8], %f160;
	st.global.f32 	[%rd16+12], %f164;
	st.global.f32 	[%rd16+16], %f165;
	st.global.f32 	[%rd16+20], %f166;
	st.global.u32 	[%rd16+24], %r1053;
	mad.lo.s32 	%r1323, %r1322, %r689, %r1321;
	mul.wide.s32 	%rd86, %r1323, 8;
	add.s64 	%rd87, %rd1, %rd86;
	atom.global.add.u64 	%rd88, [%rd87], 1;
	setp.eq.s64 	%p67, %rd43, 0;
	@%p67 bra 	$L__BB1_225;
	add.s64 	%rd17, %rd43, -1;
	abs.f32 	%f6, %f158;
	mul.f32 	%f171, %f6, 0f4B000000;
	neg.f32 	%f7, %f6;
	mov.b32 	%r1325, %f171;
	and.b32  	%r1326, %r1325, 8388607;
	or.b32  	%r1327, %r1326, 1065353216;
	mov.b32 	%f172, %r1327;
	neg.f32 	%f8, %f172;
	abs.f32 	%f9, %f159;
	mul.f32 	%f173, %f9, 0f4B000000;
	neg.f32 	%f10, %f9;
	mov.b32 	%r1328, %f173;
	and.b32  	%r1329, %r1328, 8388607;
	or.b32  	%r1330, %r1329, 1065353216;
	mov.b32 	%f174, %r1330;
	neg.f32 	%f11, %f174;
	mul.lo.s32 	%r556, %r690, %r689;
	mov.b64 	%rd202, 0;
	mov.b16 	%rs13, 0;
	mov.b32 	%r1927, 0;
	mov.u32 	%r1925, %r1923;
	mov.u32 	%r1928, %r1927;
	mov.f32 	%f564, %f166;
	mov.f32 	%f565, %f165;
	mov.f32 	%f566, %f164;
	mov.f32 	%f567, %f160;
$L__BB1_117:
	mov.u32 	%r561, %r1926;
	mov.u32 	%r559, %r1924;
	ld.param.f32 	%f518, [_Z17ray_tracer_kernelyP6PhotonPyS1_S1_S1_S1_S1_S1_PK10Optics_extPK11Optics_scatffffffffffffiiiPA32_jPjPKf_param_12];
	ld.param.f32 	%f517, [_Z17ray_tracer_kernelyP6PhotonPyS1_S1_S1_S1_S1_S1_PK10Optics_extPK11Optics_scatffffffffffffiiiPA32_jPjPKf_param_11];
	setp.ge.f32 	%p68, %f567, %f1;
	setp.le.f32 	%p69, %f567, %f2;
	and.pred  	%p1, %p68, %p69;
	selp.f32 	%f21, %f517, %f518, %p1;
	and.b16  	%rs4, %rs13, 255;
	setp.ne.s16 	%p70, %rs4, 0;
	mov.u32 	%r573, %r1607;
	mov.u32 	%r574, %r1608;
	mov.u32 	%r575, %r1609;
	mov.u32 	%r576, %r1610;
	@%p70 bra 	$L__BB1_119;
	shr.u32 	%r1331, %r1611, 2;
	xor.b32  	%r1332, %r1331, %r1611;
	shl.b32 	%r1333, %r1607, 4;
	shl.b32 	%r1334, %r1332, 1;
	xor.b32  	%r1335, %r1334, %r1333;
	xor.b32  	%r1336, %r1335, %r1332;
	xor.b32  	%r573, %r1336, %r1607;
	add.s32 	%r1929, %r1929, 362437;
	mov.u32 	%r574, %r1607;
	mov.u32 	%r575, %r1608;
	mov.u32 	%r576, %r1609;
	mov.u32 	%r1611, %r1610;
$L__BB1_119:
	mov.u32 	%r572, %r1929;
	shr.u32 	%r1337, %r1611, 2;
	xor.b32  	%r1338, %r1337, %r1611;
	shl.b32 	%r1339, %r573, 4;
	shl.b32 	%r1340, %r1338, 1;
	xor.b32  	%r1341, %r1340, %r1339;
	xor.b32  	%r1342, %r1341, %r1338;
	xor.b32  	%r578, %r1342, %r573;
	add.s32 	%r1929, %r572, 362437;
	add.s32 	%r1343, %r578, %r1929;
	cvt.rn.f32.u32 	%f175, %r1343;
	fma.rn.f32 	%f176, %f175, 0f2F800000, 0f2F000000;
	add.f32 	%f177, %f176, 0fBF800000;
	add.f32 	%f178, %f177, 0f3F800000;
	add.f32 	%f179, %f178, 0f34000000;
	setp.lt.f32 	%p71, %f179, 0f00800000;
	mul.f32 	%f180, %f179, 0f4B000000;
	selp.f32 	%f181, %f180, %f179, %p71;
	selp.f32 	%f182, 0fC1B80000, 0f00000000, %p71;
	mov.b32 	%r1344, %f181;
	add.s32 	%r1345, %r1344, -1059760811;
	and.b32  	%r1346, %r1345, -8388608;
	sub.s32 	%r1347, %r1344, %r1346;
	mov.b32 	%f183, %r1347;
	cvt.rn.f32.s32 	%f184, %r1346;
	fma.rn.f32 	%f185, %f184, 0f34000000, %f182;
	add.f32 	%f186, %f183, 0fBF800000;
	fma.rn.f32 	%f187, %f186, 0fBE055027, 0f3E1039F6;
	fma.rn.f32 	%f188, %f187, %f186, 0fBDF8CDCC;
	fma.rn.f32 	%f189, %f188, %f186, 0f3E0F2955;
	fma.rn.f32 	%f190, %f189, %f186, 0fBE2AD8B9;
	fma.rn.f32 	%f191, %f190, %f186, 0f3E4CED0B;
	fma.rn.f32 	%f192, %f191, %f186, 0fBE7FFF22;
	fma.rn.f32 	%f193, %f192, %f186, 0f3EAAAA78;
	fma.rn.f32 	%f194, %f193, %f186, 0fBF000000;
	mul.f32 	%f195, %f186, %f194;
	fma.rn.f32 	%f196, %f195, %f186, %f186;
	fma.rn.f32 	%f197, %f185, 0f3F317218, %f196;
	setp.gt.u32 	%p72, %r1344, 2139095039;
	fma.rn.f32 	%f198, %f181, 0f7F800000, 0f7F800000;
	selp.f32 	%f199, %f198, %f197, %p72;
	setp.eq.f32 	%p73, %f181, 0f00000000;
	neg.f32 	%f200, %f199;
	selp.f32 	%f201, 0f7F800000, %f200, %p73;
	div.rn.f32 	%f202, %f201, %f21;
	max.f32 	%f203, %f202, 0f34000000;
	mul.f32 	%f538, %f566, %f203;
	mul.f32 	%f539, %f565, %f203;
	mul.f32 	%f540, %f564, %f203;
	not.pred 	%p74, %p1;
	@%p74 bra 	$L__BB1_127;
	setp.gt.f32 	%p85, %f564, 0f00000000;
	selp.f32 	%f211, %f2, %f1, %p85;
	sub.f32 	%f212, %f211, %f567;
	div.rn.f32 	%f25, %f212, %f540;
	setp.geu.f32 	%p86, %f25, 0f3F800000;
	mov.b16 	%rs13, 0;
	mov.pred 	%p196, -1;
	@%p86 bra 	$L__BB1_131;
	mul.f32 	%f538, %f538, %f25;
	mul.f32 	%f539, %f539, %f25;
	mul.f32 	%f540, %f540, %f25;
	setp.neu.f32 	%p87, %f567, %f1;
	@%p87 bra 	$L__BB1_124;
	setp.geu.f32 	%p88, %f564, 0f00000000;
	@%p88 bra 	$L__BB1_124;
	sub.f32 	%f567, %f567, %f3;
$L__BB1_124:
	setp.neu.f32 	%p90, %f567, %f2;
	mov.b16 	%rs13, 1;
	mov.pred 	%p196, 0;
	@%p90 bra 	$L__BB1_131;
	setp.leu.f32 	%p92, %f564, 0f00000000;
	@%p92 bra 	$L__BB1_131;
	add.f32 	%f567, %f3, %f567;
	bra.uni 	$L__BB1_131;
$L__BB1_127:
	setp.leu.f32 	%p75, %f567, %f2;
	add.f32 	%f204, %f540, %f567;
	setp.gtu.f32 	%p76, %f204, %f2;
	or.pred  	%p77, %p75, %p76;
	@%p77 bra 	$L__BB1_129;
	sub.f32 	%f205, %f567, %f2;
	div.rn.f32 	%f206, %f205, %f540;
	abs.f32 	%f207, %f206;
	mul.f32 	%f538, %f538, %f207;
	mul.f32 	%f539, %f539, %f207;
	mul.f32 	%f540, %f540, %f207;
	mov.b16 	%rs13, 1;
	mov.pred 	%p196, 0;
	bra.uni 	$L__BB1_131;
$L__BB1_129:
	setp.geu.f32 	%p80, %f567, %f1;
	setp.ltu.f32 	%p81, %f204, %f1;
	or.pred  	%p82, %p80, %p81;
	mov.b16 	%rs13, 0;
	mov.pred 	%p196, -1;
	@%p82 bra 	$L__BB1_131;
	sub.f32 	%f208, %f567, %f1;
	div.rn.f32 	%f209, %f208, %f540;
	abs.f32 	%f210, %f209;
	mul.f32 	%f538, %f538, %f210;
	mul.f32 	%f539, %f539, %f210;
	mul.f32 	%f540, %f540, %f210;
	mov.b16 	%rs13, 1;
	mov.pred 	%p196, 0;
$L__BB1_131:
	add.f32 	%f47, %f540, %f567;
	setp.gtu.f32 	%p94, %f47, 0f00000000;
	@%p94 bra 	$L__BB1_133;
	div.rn.f32 	%f213, %f567, %f540;
	abs.f32 	%f214, %f213;
	mul.f32 	%f538, %f538, %f214;
	mul.f32 	%f539, %f539, %f214;
	mul.f32 	%f540, %f540, %f214;
	mov.pred 	%p197, -1;
	bra.uni 	$L__BB1_135;
$L__BB1_133:
	setp.ltu.f32 	%p97, %f47, %f160;
	mov.pred 	%p197, -1;
	@%p97 bra 	$L__BB1_135;
	sub.f32 	%f215, %f160, %f567;
	div.rn.f32 	%f216, %f215, %f540;
	abs.f32 	%f217, %f216;
	mul.f32 	%f538, %f538, %f217;
	mul.f32 	%f539, %f539, %f217;
	mul.f32 	%f540, %f540, %f217;
	mov.pred 	%p197, 0;
$L__BB1_135:
	add.f32 	%f57, %f538, %f560;
	add.f32 	%f58, %f539, %f559;
	add.f32 	%f567, %f540, %f567;
	abs.f32 	%f546, %f57;
	setp.lt.f32 	%p99, %f546, %f6;
	@%p99 bra 	$L__BB1_146;
	setp.gtu.f32 	%p100, %f546, %f171;
	@%p100 bra 	$L__BB1_143;
	div.approx.f32 	%f219, %f546, %f6;
	cvt.rzi.f32.f32 	%f544, %f219;
	fma.rn.f32 	%f62, %f7, %f544, %f546;
	mov.b32 	%r580, %f62;
	mov.b32 	%r1348, %f6;
	setp.lt.u32 	%p101, %r580, %r1348;
	@%p101 bra 	$L__BB1_142;
	setp.lt.u32 	%p102, %r580, -2147483647;
	@%p102 bra 	$L__BB1_140;
	add.f32 	%f224, %f544, 0fBF800000;
	setp.lt.f32 	%p105, %f62, %f7;
	add.f32 	%f225, %f224, 0fBF800000;
	selp.f32 	%f544, %f225, %f224, %p105;
	bra.uni 	$L__BB1_142;
$L__BB1_140:
	add.f32 	%f544, %f544, 0f3F800000;
	add.f32 	%f220, %f6, %f6;
	setp.ltu.f32 	%p103, %f62, %f220;
	@%p103 bra 	$L__BB1_142;
	add.f32 	%f221, %f544, 0f3F800000;
	fma.rn.f32 	%f222, %f6, 0fC0400000, %f62;
	setp.ge.f32 	%p104, %f222, 0f00000000;
	add.f32 	%f223, %f221, 0f3F800000;
	selp.f32 	%f544, %f223, %f221, %p104;
$L__BB1_142:
	fma.rn.f32 	%f546, %f7, %f544, %f546;
	bra.uni 	$L__BB1_146;
$L__BB1_143:
	mov.b32 	%r581, %f546;
	and.b32  	%r1349, %r581, 8388607;
	or.b32  	%r1900, %r1349, 1065353216;
	mov.b32 	%f545, %r1900;
	and.b32  	%r1351, %r1325, -8388608;
	sub.s32 	%r1352, %r581, %r1351;
	and.b32  	%r1353, %r1352, -8388608;
	add.s32 	%r1901, %r1353, 192937984;
	setp.eq.s32 	%p106, %r1901, 0;
	@%p106 bra 	$L__BB1_145;
$L__BB1_144:
	min.u32 	%r1354, %r1901, 192937984;
	add.s32 	%r1355, %r1900, %r1354;
	mov.b32 	%f227, %r1355;
	rcp.approx.ftz.f32 	%f230, %f172;
	mul.f32 	%f231, %f230, %f227;
	fma.rn.f32 	%f232, %f8, %f231, %f227;
	fma.rn.f32 	%f233, %f232, %f230, %f231;
	fma.rn.f32 	%f234, %f8, %f233, %f227;
	fma.rz.f32 	%f235, %f234, %f230, %f233;
	cvt.rzi.f32.f32 	%f236, %f235;
	fma.rn.f32 	%f545, %f8, %f236, %f227;
	sub.s32 	%r1901, %r1901, %r1354;
	mov.b32 	%r1900, %f545;
	setp.ne.s32 	%p107, %r1901, 0;
	setp.ne.s32 	%p108, %r1900, 0;
	and.pred  	%p109, %p107, %p108;
	@%p109 bra 	$L__BB1_144;
$L__BB1_145:
	setp.leu.f32 	%p110, %f6, 0f00000000;
	setp.gt.u32 	%p111, %r581, 2139095039;
	mov.b32 	%f239, %r1351;
	selp.f32 	%f240, 0f7FFFFFFF, %f239, %p111;
	selp.f32 	%f241, 0f7FFFFFFF, %f240, %p110;
	mul.f32 	%f242, %f545, 0f34000000;
	mul.f32 	%f546, %f241, %f242;
$L__BB1_146:
	abs.f32 	%f243, %f546;
	setp.nan.f32 	%p112, %f243, %f243;
	copysign.f32 	%f244, %f57, %f546;
	selp.f32 	%f245, %f546, %f244, %p112;
	setp.lt.f32 	%p113, %f245, 0f00000000;
	add.f32 	%f246, %f158, %f245;
	selp.f32 	%f560, %f246, %f245, %p113;
	abs.f32 	%f549, %f58;
	setp.lt.f32 	%p114, %f549, %f9;
	@%p114 bra 	$L__BB1_157;
	setp.gtu.f32 	%p115, %f549, %f173;
	@%p115 bra 	$L__BB1_154;
	div.approx.f32 	%f248, %f549, %f9;
	cvt.rzi.f32.f32 	%f547, %f248;
	fma.rn.f32 	%f76, %f10, %f547, %f549;
	mov.b32 	%r588, %f76;
	mov.b32 	%r1361, %f9;
	setp.lt.u32 	%p116, %r588, %r1361;
	@%p116 bra 	$L__BB1_153;
	setp.lt.u32 	%p117, %r588, -2147483647;
	@%p117 bra 	$L__BB1_151;
	add.f32 	%f253, %f547, 0fBF800000;
	setp.lt.f32 	%p120, %f76, %f10;
	add.f32 	%f254, %f253, 0fBF800000;
	selp.f32 	%f547, %f254, %f253, %p120;
	bra.uni 	$L__BB1_153;
$L__BB1_151:
	add.f32 	%f547, %f547, 0f3F800000;
	add.f32 	%f249, %f9, %f9;
	setp.ltu.f32 	%p118, %f76, %f249;
	@%p118 bra 	$L__BB1_153;
	add.f32 	%f250, %f547, 0f3F800000;
	fma.rn.f32 	%f251, %f9, 0fC0400000, %f76;
	setp.ge.f32 	%p119, %f251, 0f00000000;
	add.f32 	%f252, %f250, 0f3F800000;
	selp.f32 	%f547, %f252, %f250, %p119;
$L__BB1_153:
	fma.rn.f32 	%f549, %f10, %f547, %f549;
	bra.uni 	$L__BB1_157;
$L__BB1_154:
	mov.b32 	%r589, %f549;
	and.b32  	%r1362, %r589, 8388607;
	or.b32  	%r1902, %r1362, 1065353216;
	mov.b32 	%f548, %r1902;
	mov.b32 	%r1363, %f173;
	and.b32  	%r1364, %r1363, -8388608;
	sub.s32 	%r1365, %r589, %r1364;
	and.b32  	%r1366, %r1365, -8388608;
	add.s32 	%r1903, %r1366, 192937984;
	setp.eq.s32 	%p121, %r1903, 0;
	@%p121 bra 	$L__BB1_156;
$L__BB1_155:
	min.u32 	%r1367, %r1903, 192937984;
	add.s32 	%r1368, %r1902, %r1367;
	mov.b32 	%f256, %r1368;
	and.b32  	%r1370, %r1363, 8388607;
	or.b32  	%r1371, %r1370, 1065353216;
	mov.b32 	%f258, %r1371;
	rcp.approx.ftz.f32 	%f259, %f258;
	mul.f32 	%f260, %f259, %f256;
	fma.rn.f32 	%f261, %f11, %f260, %f256;
	fma.rn.f32 	%f262, %f261, %f259, %f260;
	fma.rn.f32 	%f263, %f11, %f262, %f256;
	fma.rz.f32 	%f264, %f263, %f259, %f262;
	cvt.rzi.f32.f32 	%f265, %f264;
	fma.rn.f32 	%f548, %f11, %f265, %f256;
	sub.s32 	%r1903, %r1903, %r1367;
	mov.b32 	%r1902, %f548;
	setp.ne.s32 	%p122, %r1903, 0;
	setp.ne.s32 	%p123, %r1902, 0;
	and.pred  	%p124, %p122, %p123;
	@%p124 bra 	$L__BB1_155;
$L__BB1_156:
	setp.leu.f32 	%p125, %f9, 0f00000000;
	setp.gt.u32 	%p126, %r589, 2139095039;
	and.b32  	%r1373, %r1363, -8388608;
	mov.b32 	%f268, %r1373;
	selp.f32 	%f269, 0f7FFFFFFF, %f268, %p126;
	selp.f32 	%f270, 0f7FFFFFFF, %f269, %p125;
	mul.f32 	%f271, %f548, 0f34000000;
	mul.f32 	%f549, %f270, %f271;
$L__BB1_157:
	ld.param.f32 	%f521, [_Z17ray_tracer_kernelyP6PhotonPyS1_S1_S1_S1_S1_S1_PK10Optics_extPK11Optics_scatffffffffffffiiiPA32_jPjPKf_param_18];
	ld.param.f32 	%f520, [_Z17ray_tracer_kernelyP6PhotonPyS1_S1_S1_S1_S1_S1_PK10Optics_extPK11Optics_scatffffffffffffiiiPA32_jPjPKf_param_17];
	abs.f32 	%f272, %f549;
	setp.nan.f32 	%p128, %f272, %f272;
	copysign.f32 	%f273, %f58, %f549;
	selp.f32 	%f274, %f549, %f273, %p128;
	setp.lt.f32 	%p129, %f274, 0f00000000;
	add.f32 	%f275, %f159, %f274;
	selp.f32 	%f559, %f275, %f274, %p129;
	div.rn.f32 	%f276, %f560, %f520;
	cvt.rzi.s32.f32 	%r1374, %f276;
	setp.lt.s32 	%p130, %r1374, %r689;
	add.s32 	%r1375, %r689, -1;
	selp.b32 	%r1376, %r1374, %r1375, %p130;
	div.rn.f32 	%f277, %f559, %f521;
	cvt.rzi.s32.f32 	%r1377, %f277;
	setp.lt.s32 	%p131, %r1377, %r690;
	add.s32 	%r1378, %r690, -1;
	selp.b32 	%r1379, %r1377, %r1378, %p131;
	mad.lo.s32 	%r596, %r1379, %r689, %r1376;
	@%p94 bra 	$L__BB1_182;
	setp.ne.s32 	%p132, %r1928, 0;
	@%p132 bra 	$L__BB1_160;
	ld.param.u64 	%rd183, [_Z17ray_tracer_kernelyP6PhotonPyS1_S1_S1_S1_S1_S1_PK10Optics_extPK11Optics_scatffffffffffffiiiPA32_jPjPKf_param_4];
	cvta.to.global.u64 	%rd94, %rd183;
	mul.wide.s32 	%rd95, %r596, 8;
	add.s64 	%rd96, %rd94, %rd95;
	add.s64 	%rd195, %rd202, 1;
	atom.global.add.u64 	%rd97, [%rd96], 1;
	mov.b32 	%r1928, 0;
	bra.uni 	$L__BB1_162;
$L__BB1_160:
	setp.ne.s32 	%p133, %r1927, 1;
	mov.u32 	%r1928, %r1927;
	mov.u64 	%rd195, %rd202;
	@%p133 bra 	$L__BB1_162;
	ld.param.u64 	%rd184, [_Z17ray_tracer_kernelyP6PhotonPyS1_S1_S1_S1_S1_S1_PK10Optics_extPK11Optics_scatffffffffffffiiiPA32_jPjPKf_param_5];
	cvta.to.global.u64 	%rd90, %rd184;
	mul.wide.s32 	%rd91, %r596, 8;
	add.s64 	%rd92, %rd90, %rd91;
	add.s64 	%rd195, %rd202, 1;
	atom.global.add.u64 	%rd93, [%rd92], 1;
	mov.b32 	%r1928, 1;
$L__BB1_162:
	ld.param.f32 	%f519, [_Z17ray_tracer_kernelyP6PhotonPyS1_S1_S1_S1_S1_S1_PK10Optics_extPK11Optics_scatffffffffffffiiiPA32_jPjPKf_param_13];
	shr.u32 	%r1382, %r576, 2;
	xor.b32  	%r1383, %r1382, %r576;
	shl.b32 	%r1384, %r578, 4;
	shl.b32 	%r1385, %r1383, 1;
	xor.b32  	%r1386, %r1385, %r1384;
	xor.b32  	%r1387, %r1386, %r1383;
	xor.b32  	%r598, %r1387, %r578;
	add.s32 	%r1929, %r572, 724874;
	add.s32 	%r1388, %r598, %r1929;
	cvt.rn.f32.u32 	%f278, %r1388;
	fma.rn.f32 	%f279, %f278, 0f2F800000, 0f2F000000;
	mov.f32 	%f280, 0f3F800000;
	sub.f32 	%f281, %f280, %f279;
	setp.gtu.f32 	%p134, %f281, %f519;
	@%p134 bra 	$L__BB1_180;
	ld.param.u64 	%rd185, [_Z17ray_tracer_kernelyP6PhotonPyS1_S1_S1_S1_S1_S1_PK10Optics_extPK11Optics_scatffffffffffffiiiPA32_jPjPKf_param_6];
	cvta.to.global.u64 	%rd98, %rd185;
	mul.wide.s32 	%rd99, %r596, 8;
	add.s64 	%rd100, %rd98, %rd99;
	atom.global.add.u64 	%rd101, [%rd100], 1;
	shr.u32 	%r1389, %r575, 2;
	xor.b32  	%r1390, %r1389, %r575;
	shl.b32 	%r1391, %r598, 4;
	shl.b32 	%r1392, %r1390, 1;
	xor.b32  	%r1393, %r1392, %r1391;
	xor.b32  	%r1394, %r1393, %r1390;
	xor.b32  	%r1608, %r1394, %r598;
	add.s32 	%r1395, %r572, %r1608;
	add.s32 	%r1396, %r1395, 1087311;
	cvt.rn.f32.u32 	%f282, %r1396;
	fma.rn.f32 	%f283, %f282, 0f2F800000, 0f2F000000;
	mov.f32 	%f284, 0f3F800000;
	sub.f32 	%f285, %f284, %f283;
	sqrt.rn.f32 	%f88, %f285;
	shr.u32 	%r1397, %r574, 2;
	xor.b32  	%r1398, %r1397, %r574;
	shl.b32 	%r1399, %r1608, 4;
	shl.b32 	%r1400, %r1398, 1;
	xor.b32  	%r1401, %r1400, %r1399;
	xor.b32  	%r1402, %r1401, %r1398;
	xor.b32  	%r1607, %r1402, %r1608;
	add.s32 	%r1929, %r572, 1449748;
	add.s32 	%r1403, %r1607, %r1929;
	cvt.rn.f32.u32 	%f286, %r1403;
	fma.rn.f32 	%f287, %f286, 0f2F800000, 0f2F000000;
	sub.f32 	%f288, %f284, %f287;
	mul.f32 	%f89, %f288, 0f40C90FDB;
	mul.f32 	%f289, %f89, 0f3F22F983;
	cvt.rni.s32.f32 	%r1912, %f289;
	cvt.rn.f32.s32 	%f290, %r1912;
	fma.rn.f32 	%f291, %f290, 0fBFC90FDA, %f89;
	fma.rn.f32 	%f292, %f290, 0fB3A22168, %f291;
	fma.rn.f32 	%f551, %f290, 0fA7C234C5, %f292;
	abs.f32 	%f91, %f89;
	setp.ltu.f32 	%p135, %f91, 0f47CE4780;
	mov.u32 	%r1908, %r1912;
	mov.f32 	%f550, %f551;
	@%p135 bra 	$L__BB1_171;
	setp.neu.f32 	%p136, %f91, 0f7F800000;
	@%p136 bra 	$L__BB1_166;
	mov.f32 	%f295, 0f00000000;
	mul.rn.f32 	%f550, %f89, %f295;
	mov.b32 	%r1908, 0;
	bra.uni 	$L__BB1_171;
$L__BB1_166:
	mov.b32 	%r604, %f89;
	shl.b32 	%r1405, %r604, 8;
	or.b32  	%r605, %r1405, -2147483648;
	mov.b64 	%rd198, 0;
	mov.b32 	%r1905, 0;
	mov.u64 	%rd196, __cudart_i2opi_f;
	mov.u64 	%rd197, %rd5;
$L__BB1_167:
	.pragma "nounroll";
	ld.global.nc.u32 	%r1406, [%rd196];
	mad.wide.u32 	%rd104, %r1406, %r605, %rd198;
	shr.u64 	%rd198, %rd104, 32;
	st.local.u32 	[%rd197], %rd104;
	add.s32 	%r1905, %r1905, 1;
	add.s64 	%rd197, %rd197, 4;
	add.s64 	%rd196, %rd196, 4;
	setp.ne.s32 	%p137, %r1905, 6;
	@%p137 bra 	$L__BB1_167;
	shr.u32 	%r1407, %r604, 23;
	st.local.u32 	[%rd5+24], %rd198;
	and.b32  	%r608, %r1407, 31;
	and.b32  	%r1408, %r1407, 224;
	add.s32 	%r1409, %r1408, -128;
	shr.u32 	%r1410, %r1409, 5;
	mul.wide.u32 	%rd105, %r1410, 4;
	sub.s64 	%rd28, %rd5, %rd105;
	ld.local.u32 	%r1906, [%rd28+24];
	ld.local.u32 	%r1907, [%rd28+20];
	setp.eq.s32 	%p138, %r608, 0;
	@%p138 bra 	$L__BB1_170;
	shf.l.wrap.b32 	%r1906, %r1907, %r1906, %r608;
	ld.local.u32 	%r1411, [%rd28+16];
	shf.l.wrap.b32 	%r1907, %r1411, %r1907, %r608;
$L__BB1_170:
	shr.u32 	%r1412, %r1906, 30;
	shf.l.wrap.b32 	%r1413, %r1907, %r1906, 2;
	shl.b32 	%r1414, %r1907, 2;
	shr.u32 	%r1415, %r1413, 31;
	add.s32 	%r1416, %r1415, %r1412;
	neg.s32 	%r1417, %r1416;
	setp.lt.s32 	%p139, %r604, 0;
	selp.b32 	%r1908, %r1417, %r1416, %p139;
	xor.b32  	%r1418, %r1413, %r604;
	shr.s32 	%r1419, %r1413, 31;
	xor.b32  	%r1420, %r1419, %r1413;
	xor.b32  	%r1421, %r1419, %r1414;
	cvt.u64.u32 	%rd106, %r1420;
	shl.b64 	%rd107, %rd106, 32;
	cvt.u64.u32 	%rd108, %r1421;
	or.b64  	%rd109, %rd107, %rd108;
	cvt.rn.f64.s64 	%fd1, %rd109;
	mul.f64 	%fd2, %fd1, 0d3BF921FB54442D19;
	cvt.rn.f32.f64 	%f293, %fd2;
	neg.f32 	%f294, %f293;
	setp.lt.s32 	%p140, %r1418, 0;
	selp.f32 	%f550, %f294, %f293, %p140;
$L__BB1_171:
	setp.ltu.f32 	%p141, %f91, 0f47CE4780;
	mul.rn.f32 	%f296, %f550, %f550;
	and.b32  	%r1423, %r1908, 1;
	setp.eq.b32 	%p142, %r1423, 1;
	selp.f32 	%f297, 0f3F800000, %f550, %p142;
	fma.rn.f32 	%f298, %f296, %f297, 0f00000000;
	fma.rn.f32 	%f299, %f296, 0f37CBAC00, 0fBAB607ED;
	selp.f32 	%f300, %f299, 0fB94D4153, %p142;
	selp.f32 	%f301, 0f3D2AAABB, 0f3C0885E4, %p142;
	fma.rn.f32 	%f302, %f300, %f296, %f301;
	selp.f32 	%f303, 0fBEFFFFFF, 0fBE2AAAA8, %p142;
	fma.rn.f32 	%f304, %f302, %f296, %f303;
	fma.rn.f32 	%f305, %f304, %f298, %f297;
	and.b32  	%r1424, %r1908, 2;
	setp.eq.s32 	%p143, %r1424, 0;
	mov.f32 	%f306, 0f00000000;
	sub.f32 	%f307, %f306, %f305;
	selp.f32 	%f308, %f305, %f307, %p143;
	mul.f32 	%f566, %f88, %f308;
	st.global.f32 	[%rd16+12], %f566;
	@%p141 bra 	$L__BB1_179;
	setp.neu.f32 	%p144, %f91, 0f7F800000;
	@%p144 bra 	$L__BB1_174;
	mov.f32 	%f311, 0f00000000;
	mul.rn.f32 	%f551, %f89, %f311;
	mov.b32 	%r1912, 0;
	bra.uni 	$L__BB1_179;
$L__BB1_174:
	mov.b32 	%r617, %f89;
	shl.b32 	%r1426, %r617, 8;
	or.b32  	%r618, %r1426, -2147483648;
	mov.b64 	%rd199, 0;
	mov.b32 	%r1909, 0;
$L__BB1_175:
	.pragma "nounroll";
	mul.wide.u32 	%rd111, %r1909, 4;
	mov.u64 	%rd112, __cudart_i2opi_f;
	add.s64 	%rd113, %rd112, %rd111;
	ld.global.nc.u32 	%r1427, [%rd113];
	mad.wide.u32 	%rd114, %r1427, %r618, %rd199;
	shr.u64 	%rd199, %rd114, 32;
	add.s64 	%rd115, %rd4, %rd111;
	st.local.u32 	[%rd115], %rd114;
	add.s32 	%r1909, %r1909, 1;
	setp.ne.s32 	%p145, %r1909, 6;
	@%p145 bra 	$L__BB1_175;
	shr.u32 	%r1428, %r617, 23;
	st.local.u32 	[%rd4+24], %rd199;
	and.b32  	%r621, %r1428, 31;
	and.b32  	%r1429, %r1428, 224;
	add.s32 	%r1430, %r1429, -128;
	shr.u32 	%r1431, %r1430, 5;
	mul.wide.u32 	%rd116, %r1431, 4;
	sub.s64 	%rd31, %rd4, %rd116;
	ld.local.u32 	%r1910, [%rd31+24];
	ld.local.u32 	%r1911, [%rd31+20];
	setp.eq.s32 	%p146, %r621, 0;
	@%p146 bra 	$L__BB1_178;
	shf.l.wrap.b32 	%r1910, %r1911, %r1910, %r621;
	ld.local.u32 	%r1432, [%rd31+16];
	shf.l.wrap.b32 	%r1911, %r1432, %r1911, %r621;
$L__BB1_178:
	shr.u32 	%r1433, %r1910, 30;
	shf.l.wrap.b32 	%r1434, %r1911, %r1910, 2;
	shl.b32 	%r1435, %r1911, 2;
	shr.u32 	%r1436, %r1434, 31;
	add.s32 	%r1437, %r1436, %r1433;
	neg.s32 	%r1438, %r1437;
	setp.lt.s32 	%p147, %r617, 0;
	selp.b32 	%r1912, %r1438, %r1437, %p147;
	xor.b32  	%r1439, %r1434, %r617;
	shr.s32 	%r1440, %r1434, 31;
	xor.b32  	%r1441, %r1440, %r1434;
	xor.b32  	%r1442, %r1440, %r1435;
	cvt.u64.u32 	%rd117, %r1441;
	shl.b64 	%rd118, %rd117, 32;
	cvt.u64.u32 	%rd119, %r1442;
	or.b64  	%rd120, %rd118, %rd119;
	cvt.rn.f64.s64 	%fd3, %rd120;
	mul.f64 	%fd4, %fd3, 0d3BF921FB54442D19;
	cvt.rn.f32.f64 	%f309, %fd4;
	neg.f32 	%f310, %f309;
	setp.lt.s32 	%p148, %r1439, 0;
	selp.f32 	%f551, %f310, %f309, %p148;
$L__BB1_179:
	add.s32 	%r1445, %r1912, 1;
	mul.rn.f32 	%f312, %f551, %f551;
	and.b32  	%r1446, %r1912, 1;
	setp.eq.b32 	%p149, %r1446, 1;
	selp.f32 	%f313, %f551, 0f3F800000, %p149;
	fma.rn.f32 	%f314, %f312, %f313, 0f00000000;
	fma.rn.f32 	%f315, %f312, 0f37CBAC00, 0fBAB607ED;
	selp.f32 	%f316, 0fB94D4153, %f315, %p149;
	selp.f32 	%f317, 0f3C0885E4, 0f3D2AAABB, %p149;
	fma.rn.f32 	%f318, %f316, %f312, %f317;
	selp.f32 	%f319, 0fBE2AAAA8, 0fBEFFFFFF, %p149;
	fma.rn.f32 	%f320, %f318, %f312, %f319;
	fma.rn.f32 	%f321, %f320, %f314, %f313;
	and.b32  	%r1447, %r1445, 2;
	setp.eq.s32 	%p150, %r1447, 0;
	mov.f32 	%f322, 0f00000000;
	sub.f32 	%f323, %f322, %f321;
	selp.f32 	%f324, %f321, %f323, %p150;
	mul.f32 	%f565, %f88, %f324;
	st.global.f32 	[%rd16+16], %f565;
	mul.f32 	%f325, %f88, %f88;
	mov.f32 	%f326, 0f3F800000;
	sub.f32 	%f327, %f326, %f325;
	add.f32 	%f328, %f327, 0f34000000;
	sqrt.rn.f32 	%f564, %f328;
	st.global.f32 	[%rd16+20], %f564;
	mov.b32 	%r1927, 1;
	st.global.u32 	[%rd16+24], %r1927;
	add.s64 	%rd202, %rd195, -1;
	mov.u32 	%r1924, %r559;
	mov.u32 	%r1926, %r561;
	mov.u32 	%r1928, %r1927;
	mov.u32 	%r1609, %r598;
	mov.u32 	%r1610, %r578;
	mov.u32 	%r1611, %r573;
	bra.uni 	$L__BB1_223;
$L__BB1_180:
	setp.eq.s64 	%p151, %rd202, %rd17;
	not.b32 	%r1448, %r1925;
	brev.b32 	%r1449, %r1448;
	bfind.shiftamt.u32 	%r1450, %r1449;
	setp.eq.s32 	%p152, %r1450, -1;
	selp.b32 	%r1451, 31, %r1450, %p152;
	mul.wide.s32 	%rd121, %r1451, 4;
	add.s64 	%rd122, %rd7, %rd121;
	ld.local.u32 	%r1452, [%rd122+12];
	xor.b32  	%r1926, %r561, %r1452;
	st.local.u32 	[%rd7+4], %r1926;
	add.s32 	%r1925, %r1925, 1;
	st.local.u32 	[%rd7], %r1925;
	not.b32 	%r1453, %r1923;
	brev.b32 	%r1454, %r1453;
	bfind.shiftamt.u32 	%r1455, %r1454;
	setp.eq.s32 	%p153, %r1455, -1;
	selp.b32 	%r1456, 31, %r1455, %p153;
	mul.wide.s32 	%rd123, %r1456, 4;
	add.s64 	%rd124, %rd7, %rd123;
	ld.local.u32 	%r1457, [%rd124+152];
	xor.b32  	%r1924, %r559, %r1457;
	st.local.u32 	[%rd7+144], %r1924;
	add.s32 	%r1923, %r1923, 1;
	st.local.u32 	[%rd7+140], %r1923;
	mov.u32 	%r1607, %r598;
	mov.u32 	%r1608, %r578;
	mov.u32 	%r1609, %r573;
	mov.u32 	%r1610, %r574;
	mov.u32 	%r1611, %r575;
	mov.u64 	%rd202, %rd195;
	@%p151 bra 	$L__BB1_223;
	div.u32 	%r1459, %r561, %r554;
	div.u32 	%r1460, %r559, %r555;
	cvt.rn.f32.u32 	%f329, %r561;
	mul.f32 	%f330, %f158, %f329;
	mul.f32 	%f560, %f330, 0f2F800000;
	cvt.rn.f32.u32 	%f331, %r559;
	mul.f32 	%f332, %f159, %f331;
	mul.f32 	%f559, %f332, 0f2F800000;
	st.global.f32 	[%rd16+12], %f164;
	st.global.f32 	[%rd16+16], %f165;
	st.global.f32 	[%rd16+20], %f166;
	mov.b32 	%r1927, 0;
	st.global.u32 	[%rd16+24], %r1927;
	mad.lo.s32 	%r1461, %r1460, %r689, %r1459;
	mul.wide.s32 	%rd125, %r1461, 8;
	add.s64 	%rd126, %rd1, %rd125;
	atom.global.add.u64 	%rd127, [%rd126], 1;
	mov.u32 	%r1928, %r1927;
	mov.f32 	%f564, %f166;
	mov.f32 	%f565, %f165;
	mov.f32 	%f566, %f164;
	mov.u32 	%r1607, %r598;
	mov.u32 	%r1608, %r578;
	mov.u32 	%r1609, %r573;
	mov.u32 	%r1610, %r574;
	mov.u32 	%r1611, %r575;
	mov.f32 	%f567, %f160;
	mov.u64 	%rd202, %rd195;
	bra.uni 	$L__BB1_223;
$L__BB1_182:
	@%p197 bra 	$L__BB1_185;
	ld.param.u64 	%rd182, [_Z17ray_tracer_kernelyP6PhotonPyS1_S1_S1_S1_S1_S1_PK10Optics_extPK11Optics_scatffffffffffffiiiPA32_jPjPKf_param_3];
	setp.eq.s64 	%p154, %rd202, %rd17;
	cvta.to.global.u64 	%rd128, %rd182;
	mul.wide.s32 	%rd129, %r596, 8;
	add.s64 	%rd130, %rd128, %rd129;
	add.s64 	%rd202, %rd202, 1;
	atom.global.add.u64 	%rd131, [%rd130], 1;
	not.b32 	%r1462, %r1925;
	brev.b32 	%r1463, %r1462;
	bfind.shiftamt.u32 	%r1464, %r1463;
	setp.eq.s32 	%p155, %r1464, -1;
	selp.b32 	%r1465, 31, %r1464, %p155;
	mul.wide.s32 	%rd132, %r1465, 4;
	add.s64 	%rd133, %rd7, %rd132;
	ld.local.u32 	%r1466, [%rd133+12];
	xor.b32  	%r1926, %r561, %r1466;
	st.local.u32 	[%rd7+4], %r1926;
	add.s32 	%r1925, %r1925, 1;
	st.local.u32 	[%rd7], %r1925;
	not.b32 	%r1467, %r1923;
	brev.b32 	%r1468, %r1467;
	bfind.shiftamt.u32 	%r1469, %r1468;
	setp.eq.s32 	%p156, %r1469, -1;
	selp.b32 	%r1470, 31, %r1469, %p156;
	mul.wide.s32 	%rd134, %r1470, 4;
	add.s64 	%rd135, %rd7, %rd134;
	ld.local.u32 	%r1471, [%rd135+152];
	xor.b32  	%r1924, %r559, %r1471;
	st.local.u32 	[%rd7+144], %r1924;
	add.s32 	%r1923, %r1923, 1;
	st.local.u32 	[%rd7+140], %r1923;
	mov.u32 	%r1607, %r578;
	mov.u32 	%r1608, %r573;
	mov.u32 	%r1609, %r574;
	mov.u32 	%r1610, %r575;
	mov.u32 	%r1611, %r576;
	@%p154 bra 	$L__BB1_223;
	div.u32 	%r1473, %r561, %r554;
	div.u32 	%r1474, %r559, %r555;
	cvt.rn.f32.u32 	%f333, %r561;
	mul.f32 	%f334, %f158, %f333;
	mul.f32 	%f560, %f334, 0f2F800000;
	cvt.rn.f32.u32 	%f335, %r559;
	mul.f32 	%f336, %f159, %f335;
	mul.f32 	%f559, %f336, 0f2F800000;
	st.global.f32 	[%rd16+12], %f164;
	st.global.f32 	[%rd16+16], %f165;
	st.global.f32 	[%rd16+20], %f166;
	mov.b32 	%r1927, 0;
	st.global.u32 	[%rd16+24], %r1927;
	mad.lo.s32 	%r1475, %r1474, %r689, %r1473;
	mul.wide.s32 	%rd136, %r1475, 8;
	add.s64 	%rd137, %rd1, %rd136;
	atom.global.add.u64 	%rd138, [%rd137], 1;
	mov.u32 	%r1928, %r1927;
	mov.f32 	%f564, %f166;
	mov.f32 	%f565, %f165;
	mov.f32 	%f566, %f164;
	mov.u32 	%r1607, %r578;
	mov.u32 	%r1608, %r573;
	mov.u32 	%r1609, %r574;
	mov.u32 	%r1610, %r575;
	mov.u32 	%r1611, %r576;
	mov.f32 	%f567, %f160;
	bra.uni 	$L__BB1_223;
$L__BB1_185:
	not.pred 	%p157, %p196;
	mov.u32 	%r1924, %r559;
	mov.u32 	%r1926, %r561;
	mov.u32 	%r1607, %r578;
	mov.u32 	%r1608, %r573;
	mov.u32 	%r1609, %r574;
	mov.u32 	%r1610, %r575;
	mov.u32 	%r1611, %r576;
	@%p157 bra 	$L__BB1_223;
	ld.param.u32 	%r1588, [_Z17ray_tracer_kernelyP6PhotonPyS1_S1_S1_S1_S1_S1_PK10Optics_extPK11Optics_scatffffffffffffiiiPA32_jPjPKf_param_25];
	ld.param.f32 	%f522, [_Z17ray_tracer_kernelyP6PhotonPyS1_S1_S1_S1_S1_S1_PK10Optics_extPK11Optics_scatffffffffffffiiiPA32_jPjPKf_param_19];
	ld.param.u64 	%rd188, [_Z17ray_tracer_kernelyP6PhotonPyS1_S1_S1_S1_S1_S1_PK10Optics_extPK11Optics_scatffffffffffffiiiPA32_jPjPKf_param_9];
	div.rn.f32 	%f337, %f567, %f522;
	cvt.rzi.s32.f32 	%r1476, %f337;
	setp.lt.s32 	%p158, %r1476, %r1588;
	add.s32 	%r1477, %r1588, -1;
	selp.b32 	%r1478, %r1476, %r1477, %p158;
	mad.lo.s32 	%r638, %r556, %r1478, %r596;
	shr.u32 	%r1479, %r576, 2;
	xor.b32  	%r1480, %r1479, %r576;
	shl.b32 	%r1481, %r578, 4;
	shl.b32 	%r1482, %r1480, 1;
	xor.b32  	%r1483, %r1482, %r1481;
	xor.b32  	%r1484, %r1483, %r1480;
	xor.b32  	%r639, %r1484, %r578;
	add.s32 	%r1929, %r572, 724874;
	add.s32 	%r1485, %r639, %r1929;
	cvt.rn.f32.u32 	%f338, %r1485;
	fma.rn.f32 	%f339, %f338, 0f2F800000, 0f2F000000;
	mov.f32 	%f340, 0f3F800000;
	sub.f32 	%f105, %f340, %f339;
	cvta.to.global.u64 	%rd139, %rd188;
	mul.wide.s32 	%rd140, %r638, 8;
	add.s64 	%rd141, %rd139, %rd140;
	ld.global.nc.f32 	%f341, [%rd141];
	ld.global.nc.f32 	%f106, [%rd141+4];
	add.f32 	%f107, %f341, %f106;
	div.rn.f32 	%f342, %f107, %f21;
	setp.ge.f32 	%p159, %f105, %f342;
	mov.u32 	%r1924, %r559;
	mov.u32 	%r1926, %r561;
	mov.u32 	%r1607, %r639;
	mov.u32 	%r1608, %r578;
	mov.u32 	%r1609, %r573;
	mov.u32 	%r1610, %r574;
	mov.u32 	%r1611, %r575;
	@%p159 bra 	$L__BB1_223;
	ld.param.u64 	%rd189, [_Z17ray_tracer_kernelyP6PhotonPyS1_S1_S1_S1_S1_S1_PK10Optics_extPK11Optics_scatffffffffffffiiiPA32_jPjPKf_param_10];
	cvta.to.global.u64 	%rd142, %rd189;
	add.s64 	%rd34, %rd142, %rd140;
	ld.global.nc.f32 	%f343, [%rd34];
	mul.f32 	%f344, %f343, %f107;
	div.rn.f32 	%f345, %f344, %f21;
	setp.gtu.f32 	%p160, %f105, %f345;
	@%p160 bra 	$L__BB1_218;
	shr.u32 	%r1486, %r575, 2;
	xor.b32  	%r1487, %r1486, %r575;
	shl.b32 	%r1488, %r639, 4;
	shl.b32 	%r1489, %r1487, 1;
	xor.b32  	%r1490, %r1489, %r1488;
	xor.b32  	%r1491, %r1490, %r1487;
	xor.b32  	%r1609, %r1491, %r639;
	add.s32 	%r1492, %r572, %r1609;
	add.s32 	%r1493, %r1492, 1087311;
	cvt.rn.f32.u32 	%f346, %r1493;
	fma.rn.f32 	%f347, %f346, 0f2F800000, 0f2F000000;
	mov.f32 	%f348, 0f3F800000;
	sub.f32 	%f349, %f348, %f347;
	div.rn.f32 	%f350, %f106, %f107;
	setp.geu.f32 	%p161, %f349, %f350;
	@%p161 bra 	$L__BB1_190;
	ld.global.nc.f32 	%f417, [%rd34+4];
	shr.u32 	%r1513, %r574, 2;
	xor.b32  	%r1514, %r1513, %r574;
	shl.b32 	%r1515, %r1609, 4;
	shl.b32 	%r1516, %r1514, 1;
	xor.b32  	%r1517, %r1516, %r1515;
	xor.b32  	%r1518, %r1517, %r1514;
	xor.b32  	%r1608, %r1518, %r1609;
	add.s32 	%r1519, %r572, %r1608;
	add.s32 	%r1520, %r1519, 1449748;
	cvt.rn.f32.u32 	%f418, %r1520;
	fma.rn.f32 	%f419, %f418, 0f2F800000, 0f2F000000;
	mov.f32 	%f420, 0f3F800000;
	sub.f32 	%f421, %f420, %f419;
	mul.f32 	%f422, %f417, %f417;
	sub.f32 	%f423, %f420, %f422;
	add.f32 	%f424, %f417, %f417;
	add.f32 	%f425, %f421, %f421;
	fma.rn.f32 	%f426, %f417, %f425, 0f3F800000;
	sub.f32 	%f427, %f426, %f417;
	mul.f32 	%f428, %f427, %f427;
	mul.f32 	%f429, %f424, %f428;
	mul.f32 	%f430, %f417, 0fBF000000;
	rcp.rn.f32 	%f431, %f424;
	sub.f32 	%f432, %f430, %f431;
	neg.f32 	%f433, %f423;
	mul.f32 	%f434, %f423, %f433;
	div.rn.f32 	%f435, %f434, %f429;
	sub.f32 	%f553, %f435, %f432;
	bra.uni 	$L__BB1_198;
$L__BB1_190:
	shr.u32 	%r1494, %r574, 2;
	xor.b32  	%r1495, %r1494, %r574;
	shl.b32 	%r1496, %r1609, 4;
	shl.b32 	%r1497, %r1495, 1;
	xor.b32  	%r1498, %r1497, %r1496;
	xor.b32  	%r1499, %r1498, %r1495;
	xor.b32  	%r1608, %r1499, %r1609;
	add.s32 	%r1500, %r572, %r1608;
	add.s32 	%r1501, %r1500, 1449748;
	cvt.rn.f32.u32 	%f352, %r1501;
	fma.rn.f32 	%f353, %f352, 0f2F800000, 0f2F000000;
	mov.f32 	%f552, 0f3F800000;
	sub.f32 	%f354, %f552, %f353;
	fma.rn.f32 	%f355, %f354, 0f40800000, 0fC0000000;
	fma.rn.f32 	%f356, %f355, %f355, 0f3F800000;
	sqrt.rn.f32 	%f357, %f356;
	sub.f32 	%f109, %f357, %f355;
	abs.f32 	%f110, %f109;
	setp.eq.f32 	%p162, %f109, 0f3F800000;
	@%p162 bra 	$L__BB1_197;
	setp.num.f32 	%p163, %f110, %f110;
	@%p163 bra 	$L__BB1_193;
	mov.f32 	%f414, 0f3EAAAAAB;
	add.rn.f32 	%f552, %f109, %f414;
	bra.uni 	$L__BB1_197;
$L__BB1_193:
	setp.neu.f32 	%p164, %f109, 0f00000000;
	setp.neu.f32 	%p165, %f110, 0f7F800000;
	and.pred  	%p166, %p164, %p165;
	@%p166 bra 	$L__BB1_195;
	add.f32 	%f413, %f109, %f109;
	mov.b32 	%r1511, %f413;
	and.b32  	%r1512, %r1511, 2147483647;
	mov.b32 	%f552, %r1512;
	bra.uni 	$L__BB1_197;
$L__BB1_195:
	setp.lt.f32 	%p167, %f110, 0f00800000;
	mul.f32 	%f358, %f110, 0f4B800000;
	selp.f32 	%f359, %f358, %f110, %p167;
	mov.b32 	%r1502, %f359;
	add.s32 	%r1503, %r1502, -1060439283;
	and.b32  	%r1504, %r1503, -8388608;
	sub.s32 	%r1505, %r1502, %r1504;
	mov.b32 	%f360, %r1505;
	cvt.rn.f32.s32 	%f361, %r1504;
	selp.f32 	%f362, 0fC1C00000, 0f00000000, %p167;
	fma.rn.f32 	%f363, %f361, 0f34000000, %f362;
	add.f32 	%f364, %f360, 0fBF800000;
	add.f32 	%f365, %f360, 0f3F800000;
	rcp.approx.ftz.f32 	%f366, %f365;
	add.f32 	%f367, %f364, %f364;
	mul.f32 	%f368, %f367, %f366;
	mul.f32 	%f369, %f368, %f368;
	neg.f32 	%f370, %f368;
	sub.f32 	%f371, %f364, %f368;
	add.f32 	%f372, %f371, %f371;
	fma.rn.f32 	%f373, %f370, %f364, %f372;
	mul.rn.f32 	%f374, %f366, %f373;
	fma.rn.f32 	%f375, %f369, 0f3A2C32E4, 0f3B52E7DB;
	fma.rn.f32 	%f376, %f375, %f369, 0f3C93BB73;
	fma.rn.f32 	%f377, %f376, %f369, 0f3DF6384F;
	mul.rn.f32 	%f378, %f377, %f369;
	fma.rn.f32 	%f379, %f368, 0f3FB8AA3B, %f363;
	mul.f32 	%f380, %f378, 0f40400000;
	sub.f32 	%f381, %f363, %f379;
	fma.rn.f32 	%f382, %f368, 0f3FB8AA3B, %f381;
	fma.rn.f32 	%f383, %f374, 0f3FB8AA3B, %f382;
	fma.rn.f32 	%f384, %f368, 0f32A55E34, %f383;
	fma.rn.f32 	%f385, %f380, %f374, %f384;
	fma.rn.f32 	%f386, %f378, %f368, %f385;
	add.rn.f32 	%f387, %f379, %f386;
	mov.f32 	%f388, 0f3EAAAAAB;
	mul.rn.f32 	%f389, %f387, %f388;
	cvt.rni.f32.f32 	%f390, %f389;
	sub.f32 	%f391, %f389, %f390;
	neg.f32 	%f392, %f389;
	fma.rn.f32 	%f393, %f387, 0f3EAAAAAB, %f392;
	neg.f32 	%f394, %f379;
	add.rn.f32 	%f395, %f387, %f394;
	neg.f32 	%f396, %f395;
	add.rn.f32 	%f397, %f386, %f396;
	fma.rn.f32 	%f398, %f397, 0f3EAAAAAB, %f393;
	add.f32 	%f399, %f391, %f398;
	setp.gt.f32 	%p168, %f390, 0f00000000;
	selp.b32 	%r1506, 0, -2097152000, %p168;
	setp.geu.f32 	%p169, %f109, 0f00000000;
	setp.lt.f32 	%p170, %f389, 0f00000000;
	selp.f32 	%f400, 0f00000000, 0f7F800000, %p170;
	abs.f32 	%f401, %f389;
	setp.gt.f32 	%p171, %f401, 0f43180000;
	cvt.rzi.s32.f32 	%r1507, %f390;
	shl.b32 	%r1508, %r1507, 23;
	sub.s32 	%r1509, %r1508, %r1506;
	mov.b32 	%f402, %r1509;
	add.s32 	%r1510, %r1506, 2130706432;
	mov.b32 	%f403, %r1510;
	fma.rn.f32 	%f404, %f399, 0f391FCB8E, 0f3AAF85ED;
	fma.rn.f32 	%f405, %f404, %f399, 0f3C1D9856;
	fma.rn.f32 	%f406, %f405, %f399, 0f3D6357BB;
	fma.rn.f32 	%f407, %f406, %f399, 0f3E75FDEC;
	fma.rn.f32 	%f408, %f407, %f399, 0f3F317218;
	fma.rn.f32 	%f409, %f408, %f399, 0f3F800000;
	mul.f32 	%f410, %f409, %f403;
	mul.f32 	%f411, %f410, %f402;
	selp.f32 	%f552, %f400, %f411, %p171;
	@%p169 bra 	$L__BB1_197;
	mov.f32 	%f552, 0f7FFFFFFF;
$L__BB1_197:
	mov.f32 	%f415, 0fBF800000;
	div.rn.f32 	%f416, %f415, %f552;
	add.f32 	%f553, %f552, %f416;
$L__BB1_198:
	abs.f32 	%f117, %f566;
	abs.f32 	%f118, %f565;
	setp.geu.f32 	%p172, %f117, %f118;
	@%p172 bra 	$L__BB1_200;
	abs.f32 	%f439, %f564;
	setp.lt.f32 	%p174, %f117, %f439;
	selp.f32 	%f554, 0f00000000, 0f3F800000, %p174;
	selp.f32 	%f556, 0f3F800000, 0f00000000, %p174;
	mov.f32 	%f555, 0f00000000;
	bra.uni 	$L__BB1_201;
$L__BB1_200:
	abs.f32 	%f437, %f564;
	setp.lt.f32 	%p173, %f118, %f437;
	selp.f32 	%f554, 0f00000000, 0f3F800000, %p173;
	selp.f32 	%f555, 0f3F800000, 0f00000000, %p173;
	mov.f32 	%f556, 0f00000000;
$L__BB1_201:
	mul.f32 	%f440, %f555, %f565;
	fma.rn.f32 	%f441, %f556, %f566, %f440;
	fma.rn.f32 	%f442, %f554, %f554, %f441;
	mul.f32 	%f443, %f566, %f442;
	mul.f32 	%f444, %f565, %f442;
	mul.f32 	%f445, %f564, %f442;
	sub.f32 	%f446, %f556, %f443;
	sub.f32 	%f447, %f555, %f444;
	sub.f32 	%f448, %f554, %f445;
	mul.f32 	%f449, %f447, %f447;
	fma.rn.f32 	%f450, %f446, %f446, %f449;
	fma.rn.f32 	%f451, %f448, %f448, %f450;
	sqrt.rn.f32 	%f452, %f451;
	div.rn.f32 	%f126, %f446, %f452;
	div.rn.f32 	%f127, %f447, %f452;
	div.rn.f32 	%f128, %f448, %f452;
	shr.u32 	%r1521, %r573, 2;
	xor.b32  	%r1522, %r1521, %r573;
	shl.b32 	%r1523, %r1608, 4;
	shl.b32 	%r1524, %r1522, 1;
	xor.b32  	%r1525, %r1524, %r1523;
	xor.b32  	%r1526, %r1525, %r1522;
	xor.b32  	%r1607, %r1526, %r1608;
	add.s32 	%r1929, %r572, 1812185;
	add.s32 	%r1527, %r1607, %r1929;
	cvt.rn.f32.u32 	%f453, %r1527;
	fma.rn.f32 	%f454, %f453, 0f2F800000, 0f2F000000;
	mov.f32 	%f455, 0f3F800000;
	sub.f32 	%f456, %f455, %f454;
	mul.f32 	%f129, %f456, 0f40C90FDB;
	mul.f32 	%f457, %f129, 0f3F22F983;
	cvt.rni.s32.f32 	%r1921, %f457;
	cvt.rn.f32.s32 	%f458, %r1921;
	fma.rn.f32 	%f459, %f458, 0fBFC90FDA, %f129;
	fma.rn.f32 	%f460, %f458, 0fB3A22168, %f459;
	fma.rn.f32 	%f558, %f458, 0fA7C234C5, %f460;
	abs.f32 	%f131, %f129;
	setp.ltu.f32 	%p175, %f131, 0f47CE4780;
	mov.u32 	%r1917, %r1921;
	mov.f32 	%f557, %f558;
	@%p175 bra 	$L__BB1_209;
	setp.neu.f32 	%p176, %f131, 0f7F800000;
	@%p176 bra 	$L__BB1_204;
	mov.f32 	%f463, 0f00000000;
	mul.rn.f32 	%f557, %f129, %f463;
	mov.b32 	%r1917, 0;
	bra.uni 	$L__BB1_209;
$L__BB1_204:
	mov.b32 	%r648, %f129;
	mov.b64 	%rd200, 0;
	mov.b32 	%r1914, 0;
$L__BB1_205:
	.pragma "nounroll";
	mul.wide.u32 	%rd145, %r1914, 4;
	mov.u64 	%rd146, __cudart_i2opi_f;
	add.s64 	%rd147, %rd146, %rd145;
	ld.global.nc.u32 	%r1529, [%rd147];
	shl.b32 	%r1530, %r648, 8;
	or.b32  	%r1531, %r1530, -2147483648;
	mad.wide.u32 	%rd148, %r1529, %r1531, %rd200;
	shr.u64 	%rd200, %rd148, 32;
	add.s64 	%rd149, %rd3, %rd145;
	st.local.u32 	[%rd149], %rd148;
	add.s32 	%r1914, %r1914, 1;
	setp.ne.s32 	%p177, %r1914, 6;
	@%p177 bra 	$L__BB1_205;
	shr.u32 	%r1532, %r648, 23;
	st.local.u32 	[%rd3+24], %rd200;
	and.b32  	%r651, %r1532, 31;
	and.b32  	%r1533, %r1532, 224;
	add.s32 	%r1534, %r1533, -128;
	shr.u32 	%r1535, %r1534, 5;
	mul.wide.u32 	%rd150, %r1535, 4;
	sub.s64 	%rd37, %rd3, %rd150;
	ld.local.u32 	%r1915, [%rd37+24];
	ld.local.u32 	%r1916, [%rd37+20];
	setp.eq.s32 	%p178, %r651, 0;
	@%p178 bra 	$L__BB1_208;
	shf.l.wrap.b32 	%r1915, %r1916, %r1915, %r651;
	ld.local.u32 	%r1536, [%rd37+16];
	shf.l.wrap.b32 	%r1916, %r1536, %r1916, %r651;
$L__BB1_208:
	shr.u32 	%r1537, %r1915, 30;
	shf.l.wrap.b32 	%r1538, %r1916, %r1915, 2;
	shl.b32 	%r1539, %r1916, 2;
	shr.u32 	%r1540, %r1538, 31;
	add.s32 	%r1541, %r1540, %r1537;
	neg.s32 	%r1542, %r1541;
	setp.lt.s32 	%p179, %r648, 0;
	selp.b32 	%r1917, %r1542, %r1541, %p179;
	xor.b32  	%r1543, %r1538, %r648;
	shr.s32 	%r1544, %r1538, 31;
	xor.b32  	%r1545, %r1544, %r1538;
	xor.b32  	%r1546, %r1544, %r1539;
	cvt.u64.u32 	%rd151, %r1545;
	shl.b64 	%rd152, %rd151, 32;
	cvt.u64.u32 	%rd153, %r1546;
	or.b64  	%rd154, %rd152, %rd153;
	cvt.rn.f64.s64 	%fd5, %rd154;
	mul.f64 	%fd6, %fd5, 0d3BF921FB54442D19;
	cvt.rn.f32.f64 	%f461, %fd6;
	neg.f32 	%f462, %f461;
	setp.lt.s32 	%p180, %r1543, 0;
	selp.f32 	%f557, %f462, %f461, %p180;
$L__BB1_209:
	mul.rn.f32 	%f464, %f557, %f557;
	and.b32  	%r1548, %r1917, 1;
	setp.eq.b32 	%p182, %r1548, 1;
	selp.f32 	%f465, 0f3F800000, %f557, %p182;
	fma.rn.f32 	%f466, %f464, %f465, 0f00000000;
	fma.rn.f32 	%f467, %f464, 0f37CBAC00, 0fBAB607ED;
	selp.f32 	%f468, %f467, 0fB94D4153, %p182;
	selp.f32 	%f469, 0f3D2AAABB, 0f3C0885E4, %p182;
	fma.rn.f32 	%f470, %f468, %f464, %f469;
	selp.f32 	%f471, 0fBEFFFFFF, 0fBE2AAAA8, %p182;
	fma.rn.f32 	%f472, %f470, %f464, %f471;
	fma.rn.f32 	%f473, %f472, %f466, %f465;
	and.b32  	%r1549, %r1917, 2;
	setp.eq.s32 	%p183, %r1549, 0;
	mov.f32 	%f474, 0f00000000;
	sub.f32 	%f475, %f474, %f473;
	selp.f32 	%f476, %f473, %f475, %p183;
	mul.f32 	%f135, %f126, %f476;
	mul.f32 	%f136, %f127, %f476;
	mul.f32 	%f137, %f128, %f476;
	@%p175 bra 	$L__BB1_217;
	setp.neu.f32 	%p184, %f131, 0f7F800000;
	@%p184 bra 	$L__BB1_212;
	mov.f32 	%f479, 0f00000000;
	mul.rn.f32 	%f558, %f129, %f479;
	mov.b32 	%r1921, 0;
	bra.uni 	$L__BB1_217;
$L__BB1_212:
	mov.b32 	%r660, %f129;
	mov.b64 	%rd201, 0;
	mov.b32 	%r1918, 0;
$L__BB1_213:
	.pragma "nounroll";
	mul.wide.u32 	%rd156, %r1918, 4;
	mov.u64 	%rd157, __cudart_i2opi_f;
	add.s64 	%rd158, %rd157, %rd156;
	ld.global.nc.u32 	%r1551, [%rd158];
	shl.b32 	%r1552, %r660, 8;
	or.b32  	%r1553, %r1552, -2147483648;
	mad.wide.u32 	%rd159, %r1551, %r1553, %rd201;
	shr.u64 	%rd201, %rd159, 32;
	add.s64 	%rd160, %rd2, %rd156;
	st.local.u32 	[%rd160], %rd159;
	add.s32 	%r1918, %r1918, 1;
	setp.ne.s32 	%p185, %r1918, 6;
	@%p185 bra 	$L__BB1_213;
	shr.u32 	%r1554, %r660, 23;
	st.local.u32 	[%rd2+24], %rd201;
	and.b32  	%r663, %r1554, 31;
	and.b32  	%r1555, %r1554, 224;
	add.s32 	%r1556, %r1555, -128;
	shr.u32 	%r1557, %r1556, 5;
	mul.wide.u32 	%rd161, %r1557, 4;
	sub.s64 	%rd40, %rd2, %rd161;
	ld.local.u32 	%r1919, [%rd40+24];
	ld.local.u32 	%r1920, [%rd40+20];
	setp.eq.s32 	%p186, %r663, 0;
	@%p186 bra 	$L__BB1_216;
	shf.l.wrap.b32 	%r1919, %r1920, %r1919, %r663;
	ld.local.u32 	%r1558, [%rd40+16];
	shf.l.wrap.b32 	%r1920, %r1558, %r1920, %r663;
$L__BB1_216:
	shr.u32 	%r1559, %r1919, 30;
	shf.l.wrap.b32 	%r1560, %r1920, %r1919, 2;
	shl.b32 	%r1561, %r1920, 2;
	shr.u32 	%r1562, %r1560, 31;
	add.s32 	%r1563, %r1562, %r1559;
	neg.s32 	%r1564, %r1563;
	setp.lt.s32 	%p187, %r660, 0;
	selp.b32 	%r1921, %r1564, %r1563, %p187;
	xor.b32  	%r1565, %r1560, %r660;
	shr.s32 	%r1566, %r1560, 31;
	xor.b32  	%r1567, %r1566, %r1560;
	xor.b32  	%r1568, %r1566, %r1561;
	cvt.u64.u32 	%rd162, %r1567;
	shl.b64 	%rd163, %rd162, 32;
	cvt.u64.u32 	%rd164, %r1568;
	or.b64  	%rd165, %rd163, %rd164;
	cvt.rn.f64.s64 	%fd7, %rd165;
	mul.f64 	%fd8, %fd7, 0d3BF921FB54442D19;
	cvt.rn.f32.f64 	%f477, %fd8;
	neg.f32 	%f478, %f477;
	setp.lt.s32 	%p188, %r1565, 0;
	selp.f32 	%f558, %f478, %f477, %p188;
$L__BB1_217:
	mul.f32 	%f480, %f553, %f553;
	mov.f32 	%f481, 0f3F800000;
	sub.f32 	%f482, %f481, %f480;
	add.f32 	%f483, %f482, 0f34000000;
	sqrt.rn.f32 	%f484, %f483;
	add.s32 	%r1571, %r1921, 1;
	mul.rn.f32 	%f485, %f558, %f558;
	and.b32  	%r1572, %r1921, 1;
	setp.eq.b32 	%p189, %r1572, 1;
	selp.f32 	%f486, %f558, 0f3F800000, %p189;
	fma.rn.f32 	%f487, %f485, %f486, 0f00000000;
	fma.rn.f32 	%f488, %f485, 0f37CBAC00, 0fBAB607ED;
	selp.f32 	%f489, 0fB94D4153, %f488, %p189;
	selp.f32 	%f490, 0f3C0885E4, 0f3D2AAABB, %p189;
	fma.rn.f32 	%f491, %f489, %f485, %f490;
	selp.f32 	%f492, 0fBE2AAAA8, 0fBEFFFFFF, %p189;
	fma.rn.f32 	%f493, %f491, %f485, %f492;
	fma.rn.f32 	%f494, %f493, %f487, %f486;
	and.b32  	%r1573, %r1571, 2;
	setp.eq.s32 	%p190, %r1573, 0;
	mov.f32 	%f495, 0f00000000;
	sub.f32 	%f496, %f495, %f494;
	selp.f32 	%f497, %f494, %f496, %p190;
	mul.f32 	%f498, %f564, %f127;
	mul.f32 	%f499, %f565, %f128;
	sub.f32 	%f500, %f499, %f498;
	mul.f32 	%f501, %f566, %f128;
	mul.f32 	%f502, %f564, %f126;
	sub.f32 	%f503, %f502, %f501;
	mul.f32 	%f504, %f565, %f126;
	mul.f32 	%f505, %f566, %f127;
	sub.f32 	%f506, %f505, %f504;
	fma.rn.f32 	%f507, %f500, %f497, %f135;
	fma.rn.f32 	%f508, %f503, %f497, %f136;
	fma.rn.f32 	%f509, %f506, %f497, %f137;
	mul.f32 	%f510, %f484, %f507;
	mul.f32 	%f511, %f484, %f508;
	mul.f32 	%f512, %f484, %f509;
	fma.rn.f32 	%f566, %f553, %f566, %f510;
	fma.rn.f32 	%f565, %f553, %f565, %f511;
	fma.rn.f32 	%f564, %f553, %f564, %f512;
	st.global.f32 	[%rd16+12], %f566;
	st.global.f32 	[%rd16+16], %f565;
	st.global.f32 	[%rd16+20], %f564;
	mov.b32 	%r1927, 1;
	st.global.u32 	[%rd16+24], %r1927;
	mov.u32 	%r1924, %r559;
	mov.u32 	%r1926, %r561;
	mov.u32 	%r1928, %r1927;
	mov.u32 	%r1610, %r639;
	mov.u32 	%r1611, %r578;
	bra.uni 	$L__BB1_223;
$L__BB1_218:
	setp.ne.s32 	%p191, %r1927, 0;
	@%p191 bra 	$L__BB1_220;
	ld.param.u64 	%rd186, [_Z17ray_tracer_kernelyP6PhotonPyS1_S1_S1_S1_S1_S1_PK10Optics_extPK11Optics_scatffffffffffffiiiPA32_jPjPKf_param_7];
	cvta.to.global.u64 	%rd170, %rd186;
	add.s64 	%rd172, %rd170, %rd140;
	atom.global.add.u64 	%rd173, [%rd172], 1;
	bra.uni 	$L__BB1_221;
$L__BB1_220:
	ld.param.u64 	%rd187, [_Z17ray_tracer_kernelyP6PhotonPyS1_S1_S1_S1_S1_S1_PK10Optics_extPK11Optics_scatffffffffffffiiiPA32_jPjPKf_param_8];
	cvta.to.global.u64 	%rd166, %rd187;
	add.s64 	%rd168, %rd166, %rd140;
	atom.global.add.u64 	%rd169, [%rd168], 1;
$L__BB1_221:
	setp.eq.s64 	%p192, %rd202, %rd17;
	add.s64 	%rd202, %rd202, 1;
	not.b32 	%r1574, %r1925;
	brev.b32 	%r1575, %r1574;
	bfind.shiftamt.u32 	%r1576, %r1575;
	setp.eq.s32 	%p193, %r1576, -1;
	selp.b32 	%r1577, 31, %r1576, %p193;
	mul.wide.s32 	%rd174, %r1577, 4;
	add.s64 	%rd175, %rd7, %rd174;
	ld.local.u32 	%r1578, [%rd175+12];
	xor.b32  	%r1926, %r561, %r1578;
	st.local.u32 	[%rd7+4], %r1926;
	add.s32 	%r1925, %r1925, 1;
	st.local.u32 	[%rd7], %r1925;
	not.b32 	%r1579, %r1923;
	brev.b32 	%r1580, %r1579;
	bfind.shiftamt.u32 	%r1581, %r1580;
	setp.eq.s32 	%p194, %r1581, -1;
	selp.b32 	%r1582, 31, %r1581, %p194;
	mul.wide.s32 	%rd176, %r1582, 4;
	add.s64 	%rd177, %rd7, %rd176;
	ld.local.u32 	%r1583, [%rd177+152];
	xor.b32  	%r1924, %r559, %r1583;
	st.local.u32 	[%rd7+144], %r1924;
	add.s32 	%r1923, %r1923, 1;
	st.local.u32 	[%rd7+140], %r1923;
	mov.u32 	%r1928, %r1927;
	mov.u32 	%r1607, %r639;
	mov.u32 	%r1608, %r578;
	mov.u32 	%r1609, %r573;
	mov.u32 	%r1610, %r574;
	mov.u32 	%r1611, %r575;
	@%p192 bra 	$L__BB1_223;
	div.u32 	%r1585, %r561, %r554;
	div.u32 	%r1586, %r559, %r555;
	cvt.rn.f32.u32 	%f513, %r561;
	mul.f32 	%f514, %f158, %f513;
	mul.f32 	%f560, %f514, 0f2F800000;
	cvt.rn.f32.u32 	%f515, %r559;
	mul.f32 	%f516, %f159, %f515;
	mul.f32 	%f559, %f516, 0f2F800000;
	st.global.f32 	[%rd16+12], %f164;
	st.global.f32 	[%rd16+16], %f165;
	st.global.f32 	[%rd16+20], %f166;
	mov.b32 	%r1927, 0;
	st.global.u32 	[%rd16+24], %r1927;
	mad.lo.s32 	%r1587, %r1586, %r689, %r1585;
	mul.wide.s32 	%rd178, %r1587, 8;
	add.s64 	%rd179, %rd1, %rd178;
	atom.global.add.u64 	%rd180, [%rd179], 1;
	mov.u32 	%r1928, %r1927;
	mov.f32 	%f564, %f166;
	mov.f32 	%f565, %f165;
	mov.f32 	%f566, %f164;
	mov.u32 	%r1607, %r639;
	mov.u32 	%r1608, %r578;
	mov.u32 	%r1609, %r573;
	mov.u32 	%r1610, %r574;
	mov.u32 	%r1611, %r575;
	mov.f32 	%f567, %f160;
$L__BB1_223:
	setp.lt.u64 	%p195, %rd202, %rd43;
	@%p195 bra 	$L__BB1_117;
	st.global.f32 	[%rd16+8], %f567;
	st.global.f32 	[%rd16], %f560;
	st.global.f32 	[%rd16+4], %f559;
$L__BB1_225:
	ret;

}


// ===== COMPILED SASS (sm_100) =====

	.target	sm_100

	.elftype	@"ET_EXEC"


//--------------------- .note.nv.tkinfo           --------------------------
	.section	.note.nv.tkinfo,"",@"SHT_NOTE"
	.sectionflags	@"SHF_NOTE_NV_TKINFO"
	.tkinfo
        /*0018*/ 	.word	0x00000002
        /*0030*/ 	.string	""
        /*0030*/ 	.string	"ptxas"
        /*0030*/ 	.string	"Cuda compilation tools, release 13.0, V13.0.88"
        /*0030*/ 	.string	"Build cuda_13.0.r13.0/compiler.36424714_0"
        /*0030*/ 	.string	"-arch sm_100 -m 64 "



//--------------------- .note.nv.cuinfo           --------------------------
	.section	.note.nv.cuinfo,"",@"SHT_NOTE"
	.sectionflags	@"SHF_NOTE_NV_CUINFO"
        /*0018*/ 	.short	0x0002
        /*001a*/ 	.short	0x0064
        /*001c*/ 	.short	0x0082
	.zero		2


//--------------------- .nv.info                  --------------------------
	.section	.nv.info,"",@"SHT_CUDA_INFO"
	.align	4


	//----- nvinfo : EIATTR_REGCOUNT
	.align		4
        /*0000*/ 	.byte	0x04, 0x2f
        /*0002*/ 	.short	(.L_11 - .L_10)
	.align		4
.L_10:
        /*0004*/ 	.word	index@(_Z17cloud_mask_kernelPK11Optics_scatPyPffiii)
        /*0008*/ 	.word	0x00000012


	//----- nvinfo : EIATTR_FRAME_SIZE
	.align		4
.L_11:
        /*000c*/ 	.byte	0x04, 0x11
        /*000e*/ 	.short	(.L_13 - .L_12)
	.align		4
.L_12:
        /*0010*/ 	.word	index@(_Z17cloud_mask_kernelPK11Optics_scatPyPffiii)
        /*0014*/ 	.word	0x00000000


	//----- nvinfo : EIATTR_REGCOUNT
	.align		4
.L_13:
        /*0018*/ 	.byte	0x04, 0x2f
        /*001a*/ 	.short	(.L_15 - .L_14)
	.align		4
.L_14:
        /*001c*/ 	.word	index@(_Z17ray_tracer_kernelyP6PhotonPyS1_S1_S1_S1_S1_S1_PK10Optics_extPK11Optics_scatffffffffffffiiiPA32_jPjPKf)
        /*0020*/ 	.word	0x0000003d


	//----- nvinfo : EIATTR_FRAME_SIZE
	.align		4
.L_15:
        /*0024*/ 	.byte	0x04, 0x11
        /*0026*/ 	.short	(.L_17 - .L_16)
	.align		4
.L_16:
        /*0028*/ 	.word	index@($__internal_3_$__cuda_sm3x_div_rn_noftz_f32_slowpath)
        /*002c*/ 	.word	0x00000168


	//----- nvinfo : EIATTR_FRAME_SIZE
	.align		4
.L_17:
        /*0030*/ 	.byte	0x04, 0x11
        /*0032*/ 	.short	(.L_19 - .L_18)
	.align		4
.L_18:
        /*0034*/ 	.word	index@($__internal_2_$__cuda_sm20_sqrt_rn_f32_slowpath)
        /*0038*/ 	.word	0x00000168


	//----- nvinfo : EIATTR_FRAME_SIZE
	.align		4
.L_19:
        /*003c*/ 	.byte	0x04, 0x11
        /*003e*/ 	.short	(.L_21 - .L_20)
	.align		4
.L_20:
        /*0040*/ 	.word	index@($__internal_1_$__cuda_sm20_rcp_rn_f32_slowpath)
        /*0044*/ 	.word	0x00000168


	//----- nvinfo : EIATTR_FRAME_SIZE
	.align		4
.L_21:
        /*0048*/ 	.byte	0x04, 0x11
        /*004a*/ 	.short	(.L_23 - .L_22)
	.align		4
.L_22:
        /*004c*/ 	.word	index@($__internal_0_$__cuda_sm20_div_u64)
        /*0050*/ 	.word	0x00000168


	//----- nvinfo : EIATTR_FRAME_SIZE
	.align		4
.L_23:
        /*0054*/ 	.byte	0x04, 0x11
        /*0056*/ 	.short	(.L_25 - .L_24)
	.align		4
.L_24:
        /*0058*/ 	.word	index@(_Z17ray_tracer_kernelyP6PhotonPyS1_S1_S1_S1_S1_S1_PK10Optics_extPK11Optics_scatffffffffffffiiiPA32_jPjPKf)
        /*005c*/ 	.word	0x00000168


	//----- nvinfo : EIATTR_MIN_STACK_SIZE
	.align		4
.L_25:
        /*0060*/ 	.byte	0x04, 0x12
        /*0062*/ 	.short	(.L_27 - .L_26)
	.align		4
.L_26:
        /*0064*/ 	.word	index@(_Z17ray_tracer_kernelyP6PhotonPyS1_S1_S1_S1_S1_S1_PK10Optics_extPK11Optics_scatffffffffffffiiiPA32_jPjPKf)
        /*0068*/ 	.word	0x00000168


	//----- nvinfo : EIATTR_MIN_STACK_SIZE
	.align		4
.L_27:
        /*006c*/ 	.byte	0x04, 0x12
        /*006e*/ 	.short	(.L_29 - .L_28)
	.align		4
.L_28:
        /*0070*/ 	.word	index@(_Z17cloud_mask_kernelPK11Optics_scatPyPffiii)
        /*0074*/ 	.word	0x00000000
.L_29:


//--------------------- .nv.compat                --------------------------
	.section	.nv.compat,"",@"SHT_CUDA_COMPAT_INFO"
	.align	4
        /*0000*/ 	.byte	0x02, 0x09, 0x00, 0x00, 0x02, 0x02, 0x01, 0x00, 0x02, 0x05, 0x05, 0x00, 0x03, 0x07, 0x01, 0x01
        /*0010*/ 	.byte	0x02, 0x03, 0x00, 0x00, 0x02, 0x06, 0x01, 0x00, 0x04, 0x0b, 0x08, 0x00, 0x01, 0x00, 0x00, 0x00
        /*0020*/ 	.byte	0x00, 0x00, 0x00, 0x00


//--------------------- .nv.info._Z17ray_tracer_kernelyP6PhotonPyS1_S1_S1_S1_S1_S1_PK10Optics_extPK11Optics_scatffffffffffffiiiPA32_jPjPKf --------------------------
	.section	.nv.info._Z17ray_tracer_kernelyP6PhotonPyS1_S1_S1_S1_S1_S1_PK10Optics_extPK11Optics_scatffffffffffffiiiPA32_jPjPKf,"",@"SHT_CUDA_INFO"
	.sectionflags	@""
	.align	4


	//----- nvinfo : EIATTR_CUDA_API_VERSION
	.align		4
        /*0000*/ 	.byte	0x04, 0x37
        /*0002*/ 	.short	(.L_31 - .L_30)
.L_30:
        /*0004*/ 	.word	0x00000082


	//----- nvinfo : EIATTR_KPARAM_INFO
	.align		4
.L_31:
        /*0008*/ 	.byte	0x04, 0x17
        /*000a*/ 	.short	(.L_33 - .L_32)
.L_32:
        /*000c*/ 	.word	0x00000000
        /*0010*/ 	.short	0x001c
        /*0012*/ 	.short	0x00a8
        /*0014*/ 	.byte	0x00, 0xf5, 0x21, 0x00


	//----- nvinfo : EIATTR_KPARAM_INFO
	.align		4
.L_33:
        /*0018*/ 	.byte	0x04, 0x17
        /*001a*/ 	.short	(.L_35 - .L_34)
.L_34:
        /*001c*/ 	.word	0x00000000
        /*0020*/ 	.short	0x001b
        /*0022*/ 	.short	0x00a0
        /*0024*/ 	.byte	0x00, 0xf5, 0x21, 0x00


	//----- nvinfo : EIATTR_KPARAM_INFO
	.align		4
.L_35:
        /*0028*/ 	.byte	0x04, 0x17
        /*002a*/ 	.short	(.L_37 - .L_36)
.L_36:
        /*002c*/ 	.word	0x00000000
        /*0030*/ 	.short	0x001a
        /*0032*/ 	.short	0x0098
        /*0034*/ 	.byte	0x00, 0xf5, 0x21, 0x00


	//----- nvinfo : EIATTR_KPARAM_INFO
	.align		4
.L_37:
        /*0038*/ 	.byte	0x04, 0x17
        /*003a*/ 	.short	(.L_39 - .L_38)
.L_38:
        /*003c*/ 	.word	0x00000000
        /*0040*/ 	.short	0x0019
        /*0042*/ 	.short	0x0090
        /*0044*/ 	.byte	0x00, 0xf0, 0x11, 0x00


	//----- nvinfo : EIATTR_KPARAM_INFO
	.align		4
.L_39:
        /*0048*/ 	.byte	0x04, 0x17
        /*004a*/ 	.short	(.L_41 - .L_40)
.L_40:
        /*004c*/ 	.word	0x00000000
        /*0050*/ 	.short	0x0018
        /*0052*/ 	.short	0x008c
        /*0054*/ 	.byte	0x00, 0xf0, 0x11, 0x00


	//----- nvinfo : EIATTR_KPARAM_INFO
	.align		4
.L_41:
        /*0058*/ 	.byte	0x04, 0x17
        /*005a*/ 	.short	(.L_43 - .L_42)
.L_42:
        /*005c*/ 	.word	0x00000000
        /*0060*/ 	.short	0x0017
        /*0062*/ 	.short	0x0088
        /*0064*/ 	.byte	0x00, 0xf0, 0x11, 0x00


	//----- nvinfo : EIATTR_KPARAM_INFO
	.align		4
.L_43:
        /*0068*/ 	.byte	0x04, 0x17
        /*006a*/ 	.short	(.L_45 - .L_44)
.L_44:
        /*006c*/ 	.word	0x00000000
        /*0070*/ 	.short	0x0016
        /*0072*/ 	.short	0x0084
        /*0074*/ 	.byte	0x00, 0xf0, 0x11, 0x00


	//----- nvinfo : EIATTR_KPARAM_INFO
	.align		4
.L_45:
        /*0078*/ 	.byte	0x04, 0x17
        /*007a*/ 	.short	(.L_47 - .L_46)
.L_46:
        /*007c*/ 	.word	0x00000000
        /*0080*/ 	.short	0x0015
        /*0082*/ 	.short	0x0080
        /*0084*/ 	.byte	0x00, 0xf0, 0x11, 0x00


	//----- nvinfo : EIATTR_KPARAM_INFO
	.align		4
.L_47:
        /*0088*/ 	.byte	0x04, 0x17
        /*008a*/ 	.short	(.L_49 - .L_48)
.L_48:
        /*008c*/ 	.word	0x00000000
        /*0090*/ 	.short	0x0014
        /*0092*/ 	.short	0x007c
        /*0094*/ 	.byte	0x00, 0xf0, 0x11, 0x00


	//----- nvinfo : EIATTR_KPARAM_INFO
	.align		4
.L_49:
        /*0098*/ 	.byte	0x04, 0x17
        /*009a*/ 	.short	(.L_51 - .L_50)
.L_50:
        /*009c*/ 	.word	0x00000000
        /*00a0*/ 	.short	0x0013
        /*00a2*/ 	.short	0x0078
        /*00a4*/ 	.byte	0x00, 0xf0, 0x11, 0x00


	//----- nvinfo : EIATTR_KPARAM_INFO
	.align		4
.L_51:
        /*00a8*/ 	.byte	0x04, 0x17
        /*00aa*/ 	.short	(.L_53 - .L_52)
.L_52:
        /*00ac*/ 	.word	0x00000000
        /*00b0*/ 	.short	0x0012
        /*00b2*/ 	.short	0x0074
        /*00b4*/ 	.byte	0x00, 0xf0, 0x11, 0x00


	//----- nvinfo : EIATTR_KPARAM_INFO
	.align		4
.L_53:
        /*00b8*/ 	.byte	0x04, 0x17
        /*00ba*/ 	.short	(.L_55 - .L_54)
.L_54:
        /*00bc*/ 	.word	0x00000000
        /*00c0*/ 	.short	0x0011
        /*00c2*/ 	.short	0x0070
        /*00c4*/ 	.byte	0x00, 0xf0, 0x11, 0x00


	//----- nvinfo : EIATTR_KPARAM_INFO
	.align		4
.L_55:
        /*00c8*/ 	.byte	0x04, 0x17
        /*00ca*/ 	.short	(.L_57 - .L_56)
.L_56:
        /*00cc*/ 	.word	0x00000000
        /*00d0*/ 	.short	0x0010
        /*00d2*/ 	.short	0x006c
        /*00d4*/ 	.byte	0x00, 0xf0, 0x11, 0x00


	//----- nvinfo : EIATTR_KPARAM_INFO
	.align		4
.L_57:
        /*00d8*/ 	.byte	0x04, 0x17
        /*00da*/ 	.short	(.L_59 - .L_58)
.L_58:
        /*00dc*/ 	.word	0x00000000
        /*00e0*/ 	.short	0x000f
        /*00e2*/ 	.short	0x0068
        /*00e4*/ 	.byte	0x00, 0xf0, 0x11, 0x00


	//----- nvinfo : EIATTR_KPARAM_INFO
	.align		4
.L_59:
        /*00e8*/ 	.byte	0x04, 0x17
        /*00ea*/ 	.short	(.L_61 - .L_60)
.L_60:
        /*00ec*/ 	.word	0x00000000
        /*00f0*/ 	.short	0x000e
        /*00f2*/ 	.short	0x0064
        /*00f4*/ 	.byte	0x00, 0xf0, 0x11, 0x00


	//----- nvinfo : EIATTR_KPARAM_INFO
	.align		4
.L_61:
        /*00f8*/ 	.byte	0x04, 0x17
        /*00fa*/ 	.short	(.L_63 - .L_62)
.L_62:
        /*00fc*/ 	.word	0x00000000
        /*0100*/ 	.short	0x000d
        /*0102*/ 	.short	0x0060
        /*0104*/ 	.byte	0x00, 0xf0, 0x11, 0x00


	//----- nvinfo : EIATTR_KPARAM_INFO
	.align		4
.L_63:
        /*0108*/ 	.byte	0x04, 0x17
        /*010a*/ 	.short	(.L_65 - .L_64)
.L_64:
        /*010c*/ 	.word	0x00000000
        /*0110*/ 	.short	0x000c
        /*0112*/ 	.short	0x005c
        /*0114*/ 	.byte	0x00, 0xf0, 0x11, 0x00


	//----- nvinfo : EIATTR_KPARAM_INFO
	.align		4
.L_65:
        /*0118*/ 	.byte	0x04, 0x17
        /*011a*/ 	.short	(.L_67 - .L_66)
.L_66:
        /*011c*/ 	.word	0x00000000
        /*0120*/ 	.short	0x000b
        /*0122*/ 	.short	0x0058
        /*0124*/ 	.byte	0x00, 0xf0, 0x11, 0x00


	//----- nvinfo : EIATTR_KPARAM_INFO
	.align		4
.L_67:
        /*0128*/ 	.byte	0x04, 0x17
        /*012a*/ 	.short	(.L_69 - .L_68)
.L_68:
        /*012c*/ 	.word	0x00000000
        /*0130*/ 	.short	0x000a
        /*0132*/ 	.short	0x0050
        /*0134*/ 	.byte	0x00, 0xf5, 0x21, 0x00


	//----- nvinfo : EIATTR_KPARAM_INFO
	.align		4
.L_69:
        /*0138*/ 	.byte	0x04, 0x17
        /*013a*/ 	.short	(.L_71 - .L_70)
.L_70:
        /*013c*/ 	.word	0x00000000
        /*0140*/ 	.short	0x0009
        /*0142*/ 	.short	0x0048
        /*0144*/ 	.byte	0x00, 0xf5, 0x21, 0x00


	//----- nvinfo : EIATTR_KPARAM_INFO
	.align		4
.L_71:
        /*0148*/ 	.byte	0x04, 0x17
        /*014a*/ 	.short	(.L_73 - .L_72)
.L_72:
        /*014c*/ 	.word	0x00000000
        /*0150*/ 	.short	0x0008
        /*0152*/ 	.short	0x0040
        /*0154*/ 	.byte	0x00, 0xf5, 0x21, 0x00


	//----- nvinfo : EIATTR_KPARAM_INFO
	.align		4
.L_73:
        /*0158*/ 	.byte	0x04, 0x17
        /*015a*/ 	.short	(.L_75 - .L_74)
.L_74:
        /*015c*/ 	.word	0x00000000
        /*0160*/ 	.short	0x0007
        /*0162*/ 	.short	0x0038
        /*0164*/ 	.byte	0x00, 0xf5, 0x21, 0x00


	//----- nvinfo : EIATTR_KPARAM_INFO
	.align		4
.L_75:
        /*0168*/ 	.byte	0x04, 0x17
        /*016a*/ 	.short	(.L_77 - .L_76)
.L_76:
        /*016c*/ 	.word	0x00000000
        /*0170*/ 	.short	0x0006
        /*0172*/ 	.short	0x0030
        /*0174*/ 	.byte	0x00, 0xf5, 0x21, 0x00


	//----- nvinfo : EIATTR_KPARAM_INFO
	.align		4
.L_77:
        /*0178*/ 	.byte	0x04, 0x17
        /*017a*/ 	.short	(.L_79 - .L_78)
.L_78:
        /*017c*/ 	.word	0x00000000
        /*0180*/ 	.short	0x0005
        /*0182*/ 	.short	0x0028
        /*0184*/ 	.byte	0x00, 0xf5, 0x21, 0x00


	//----- nvinfo : EIATTR_KPARAM_INFO
	.align		4
.L_79:
        /*0188*/ 	.byte	0x04, 0x17
        /*018a*/ 	.short	(.L_81 - .L_80)
.L_80:
        /*018c*/ 	.word	0x00000000
        /*0190*/ 	.short	0x0004
        /*0192*/ 	.short	0x0020
        /*0194*/ 	.byte	0x00, 0xf5, 0x21, 0x00


	//----- nvinfo : EIATTR_KPARAM_INFO
	.align		4
.L_81:
        /*0198*/ 	.byte	0x04, 0x17
        /*019a*/ 	.short	(.L_83 - .L_82)
.L_82:
        /*019c*/ 	.word	0x00000000
        /*01a0*/ 	.short	0x0003
        /*01a2*/ 	.short	0x0018
        /*01a4*/ 	.byte	0x00, 0xf5, 0x21, 0x00


	//----- nvinfo : EIATTR_KPARAM_INFO
	.align		4
.L_83:
        /*01a8*/ 	.byte	0x04, 0x17
        /*01aa*/ 	.short	(.L_85 - .L_84)
.L_84:
        /*01ac*/ 	.word	0x00000000
        /*01b0*/ 	.short	0x0002
        /*01b2*/ 	.short	0x0010
        /*01b4*/ 	.byte	0x00, 0xf5, 0x21, 0x00


	//----- nvinfo : EIATTR_KPARAM_INFO
	.align		4
.L_85:
        /*01b8*/ 	.byte	0x04, 0x17
        /*01ba*/ 	.short	(.L_87 - .L_86)
.L_86:
        /*01bc*/ 	.word	0x00000000
        /*01c0*/ 	.short	0x0001
        /*01c2*/ 	.short	0x0008
        /*01c4*/ 	.byte	0x00, 0xf5, 0x21, 0x00


	//----- nvinfo : EIATTR_KPARAM_INFO
	.align		4
.L_87:
        /*01c8*/ 	.byte	0x04, 0x17
        /*01ca*/ 	.short	(.L_89 - .L_88)
.L_88:
        /*01cc*/ 	.word	0x00000000
        /*01d0*/ 	.short	0x0000
        /*01d2*/ 	.short	0x0000
        /*01d4*/ 	.byte	0x00, 0xf0, 0x21, 0x00


	//----- nvinfo : EIATTR_SPARSE_MMA_MASK
	.align		4
.L_89:
        /*01d8*/ 	.byte	0x03, 0x50
        /*01da*/ 	.short	0x0000


	//----- nvinfo : EIATTR_MAXREG_COUNT
	.align		4
        /*01dc*/ 	.byte	0x03, 0x1b
        /*01de*/ 	.short	0x00ff


	//----- nvinfo : EIATTR_MERCURY_ISA_VERSION
	.align		4
        /*01e0*/ 	.byte	0x03, 0x5f
        /*01e2*/ 	.short	0x0101


	//----- nvinfo : EIATTR_VRC_CTA_INIT_COUNT
	.align		4
        /*01e4*/ 	.byte	0x02, 0x4a
	.zero		1
	.zero		1


	//----- nvinfo : EIATTR_EXIT_INSTR_OFFSETS
	.align		4
        /*01e8*/ 	.byte	0x04, 0x1c
        /*01ea*/ 	.short	(.L_91 - .L_90)


	//   ....[0]....
.L_90:
        /*01ec*/ 	.word	0x00003be0


	//   ....[1]....
        /*01f0*/ 	.word	0x0000a040


	//----- nvinfo : EIATTR_CRS_STACK_SIZE
	.align		4
.L_91:
        /*01f4*/ 	.byte	0x04, 0x1e
        /*01f6*/ 	.short	(.L_93 - .L_92)
.L_92:
        /*01f8*/ 	.word	0x00000000


	//----- nvinfo : EIATTR_CBANK_PARAM_SIZE
	.align		4
.L_93:
        /*01fc*/ 	.byte	0x03, 0x19
        /*01fe*/ 	.short	0x00b0


	//----- nvinfo : EIATTR_PARAM_CBANK
	.align		4
        /*0200*/ 	.byte	0x04, 0x0a
        /*0202*/ 	.short	(.L_95 - .L_94)
	.align		4
.L_94:
        /*0204*/ 	.word	index@(.nv.constant0._Z17ray_tracer_kernelyP6PhotonPyS1_S1_S1_S1_S1_S1_PK10Optics_extPK11Optics_scatffffffffffffiiiPA32_jPjPKf)
        /*0208*/ 	.short	0x0380
        /*020a*/ 	.short	0x00b0


	//----- nvinfo : EIATTR_SW_WAR
	.align		4
.L_95:
        /*020c*/ 	.byte	0x04, 0x36
        /*020e*/ 	.short	(.L_97 - .L_96)
.L_96:
        /*0210*/ 	.word	0x00000008
.L_97:


//--------------------- .nv.info._Z17cloud_mask_kernelPK11Optics_scatPyPffiii --------------------------
	.section	.nv.info._Z17cloud_mask_kernelPK11Optics_scatPyPffiii,"",@"SHT_CUDA_INFO"
	.sectionflags	@""
	.align	4


	//----- nvinfo : EIATTR_CUDA_API_VERSION
	.align		4
        /*0000*/ 	.byte	0x04, 0x37
        /*0002*/ 	.short	(.L_99 - .L_98)
.L_98:
        /*0004*/ 	.word	0x00000082


	//----- nvinfo : EIATTR_KPARAM_INFO
	.align		4
.L_99:
        /*0008*/ 	.byte	0x04, 0x17
        /*000a*/ 	.short	(.L_101 - .L_100)
.L_100:
        /*000c*/ 	.word	0x00000000
        /*0010*/ 	.short	0x0006
        /*0012*/ 	.short	0x0024
        /*0014*/ 	.byte	0x00, 0xf0, 0x11, 0x00


	//----- nvinfo : EIATTR_KPARAM_INFO
	.align		4
.L_101:
        /*0018*/ 	.byte	0x04, 0x17
        /*001a*/ 	.short	(.L_103 - .L_102)
.L_102:
        /*001c*/ 	.word	0x00000000
        /*0020*/ 	.short	0x0005
        /*0022*/ 	.short	0x0020
        /*0024*/ 	.byte	0x00, 0xf0, 0x11, 0x00


	//----- nvinfo : EIATTR_KPARAM_INFO
	.align		4
.L_103:
        /*0028*/ 	.byte	0x04, 0x17
        /*002a*/ 	.short	(.L_105 - .L_104)
.L_104:
        /*002c*/ 	.word	0x00000000
        /*0030*/ 	.short	0x0004
        /*0032*/ 	.short	0x001c
        /*0034*/ 	.byte	0x00, 0xf0, 0x11, 0x00


	//----- nvinfo : EIATTR_KPARAM_INFO
	.align		4
.L_105:
        /*0038*/ 	.byte	0x04, 0x17
        /*003a*/ 	.short	(.L_107 - .L_106)
.L_106:
        /*003c*/ 	.word	0x00000000
        /*0040*/ 	.short	0x0003
        /*0042*/ 	.short	0x0018
        /*0044*/ 	.byte	0x00, 0xf0, 0x11, 0x00


	//----- nvinfo : EIATTR_KPARAM_INFO
	.align		4
.L_107:
        /*0048*/ 	.byte	0x04, 0x17
        /*004a*/ 	.short	(.L_109 - .L_108)
.L_108:
        /*004c*/ 	.word	0x00000000
        /*0050*/ 	.short	0x0002
        /*0052*/ 	.short	0x0010
        /*0054*/ 	.byte	0x00, 0xf5, 0x21, 0x00


	//----- nvinfo : EIATTR_KPARAM_INFO
	.align		4
.L_109:
        /*0058*/ 	.byte	0x04, 0x17
        /*005a*/ 	.short	(.L_111 - .L_110)
.L_110:
        /*005c*/ 	.word	0x00000000
        /*0060*/ 	.short	0x0001
        /*0062*/ 	.short	0x0008
        /*0064*/ 	.byte	0x00, 0xf5, 0x21, 0x00


	//----- nvinfo : EIATTR_KPARAM_INFO
	.align		4
.L_111:
        /*0068*/ 	.byte	0x04, 0x17
        /*006a*/ 	.short	(.L_113 - .L_112)
.L_112:
        /*006c*/ 	.word	0x00000000
        /*0070*/ 	.short	0x0000
        /*0072*/ 	.short	0x0000
        /*0074*/ 	.byte	0x00, 0xf5, 0x21, 0x00


	//----- nvinfo : EIATTR_SPARSE_MMA_MASK
	.align		4
.L_113:
        /*0078*/ 	.byte	0x03, 0x50
        /*007a*/ 	.short	0x0000


	//----- nvinfo : EIATTR_MAXREG_COUNT
	.align		4
        /*007c*/ 	.byte	0x03, 0x1b
        /*007e*/ 	.short	0x00ff


	//----- nvinfo : EIATTR_NUM_BARRIERS
	.align		4
        /*0080*/ 	.byte	0x02, 0x4c
        /*0082*/ 	.byte	0x01
	.zero		1


	//----- nvinfo : EIATTR_MERCURY_ISA_VERSION
	.align		4
        /*0084*/ 	.byte	0x03, 0x5f
        /*0086*/ 	.short	0x0101


	//----- nvinfo : EIATTR_VRC_CTA_INIT_COUNT
	.align		4
        /*0088*/ 	.byte	0x02, 0x4a
	.zero		1
	.zero		1


	//----- nvinfo : EIATTR_EXIT_INSTR_OFFSETS
	.align		4
        /*008c*/ 	.byte	0x04, 0x1c
        /*008e*/ 	.short	(.L_115 - .L_114)


	//   ....[0]....
.L_114:
        /*0090*/ 	.word	0x000002a0


	//   ....[1]....
        /*0094*/ 	.word	0x000002f0


	//   ....[2]....
        /*0098*/ 	.word	0x00000380


	//   ....[3]....
        /*009c*/ 	.word	0x00000400


	//   ....[4]....
        /*00a0*/ 	.word	0x00000430


	//   ....[5]....
        /*00a4*/ 	.word	0x000004e0


	//   ....[6]....
        /*00a8*/ 	.word	0x00000590


	//   ....[7]....
        /*00ac*/ 	.word	0x000005d0


	//----- nvinfo : EIATTR_CRS_STACK_SIZE
	.align		4
.L_115:
        /*00b0*/ 	.byte	0x04, 0x1e
        /*00b2*/ 	.short	(.L_117 - .L_116)
.L_116:
        /*00b4*/ 	.word	0x00000000


	//----- nvinfo : EIATTR_CBANK_PARAM_SIZE
	.align		4
.L_117:
        /*00b8*/ 	.byte	0x03, 0x19
        /*00ba*/ 	.short	0x0028


	//----- nvinfo : EIATTR_PARAM_CBANK
	.align		4
        /*00bc*/ 	.byte	0x04, 0x0a
        /*00be*/ 	.short	(.L_119 - .L_118)
	.align		4
.L_118:
        /*00c0*/ 	.word	index@(.nv.constant0._Z17cloud_mask_kernelPK11Optics_scatPyPffiii)
        /*00c4*/ 	.short	0x0380
        /*00c6*/ 	.short	0x0028


	//----- nvinfo : EIATTR_SW_WAR
	.align		4
.L_119:
        /*00c8*/ 	.byte	0x04, 0x36
        /*00ca*/ 	.short	(.L_121 - .L_120)
.L_120:
        /*00cc*/ 	.word	0x00000008
.L_121:


//--------------------- .nv.callgraph             --------------------------
	.section	.nv.callgraph,"",@"SHT_CUDA_CALLGRAPH"
	.align	4
	.sectionentsize	8
	.align		4
        /*0000*/ 	.word	0x00000000
	.align		4
        /*0004*/ 	.word	0xffffffff
	.align		4
        /*0008*/ 	.word	0x00000000
	.align		4
        /*000c*/ 	.word	0xfffffffe
	.align		4
        /*0010*/ 	.word	0x00000000
	.align		4
        /*0014*/ 	.word	0xfffffffd
	.align		4
        /*0018*/ 	.word	0x00000000
	.align		4
        /*001c*/ 	.word	0xfffffffc


//--------------------- .nv.constant4             --------------------------
	.section	.nv.constant4,"a",@progbits
	.align	8
	.align		8
.nv.constant4:
        /*0000*/ 	.dword	precalc_xorwow_matrix
	.align		8
        /*0008*/ 	.dword	precalc_xorwow_offset_matrix
	.align		8
        /*0010*/ 	.dword	mrg32k3aM1
	.align		8
        /*0018*/ 	.dword	mrg32k3aM2
	.align		8
        /*0020*/ 	.dword	mrg32k3aM1SubSeq
	.align		8
        /*0028*/ 	.dword	mrg32k3aM2SubSeq
	.align		8
        /*0030*/ 	.dword	mrg32k3aM1Seq
	.align		8
        /*0038*/ 	.dword	mrg32k3aM2Seq
	.align		8
        /*0040*/ 	.dword	__cudart_i2opi_f


//--------------------- .nv.constant3             --------------------------
	.section	.nv.constant3,"a",@progbits
	.align	8
.nv.constant3:
	.type		__cr_lgamma_table,@object
	.size		__cr_lgamma_table,(.L_8 - __cr_lgamma_table)
__cr_lgamma_table:
        /*0000*/ 	.byte	0x00, 0x00, 0x00, 0x00, 0x00, 0x00, 0x00, 0x00, 0x00, 0x00, 0x00, 0x00, 0x00, 0x00, 0x00, 0x00
        /*0010*/ 	.byte	0xef, 0x39, 0xfa, 0xfe, 0x42, 0x2e, 0xe6, 0x3f, 0x02, 0x20, 0x2a, 0xfa, 0x0b, 0xab, 0xfc, 0x3f
        /*0020*/ 	.byte	0xf9, 0x2c, 0x92, 0x7c, 0xa7, 0x6c, 0x09, 0x40, 0xc9, 0x79, 0x44, 0x3c, 0x64, 0x26, 0x13, 0x40
        /*0030*/ 	.byte	0xca, 0x01, 0xcf, 0x3a, 0x27, 0x51, 0x1a, 0x40, 0x30, 0xcc, 0x2d, 0xf3, 0xe1, 0x0c, 0x21, 0x40
        /*0040*/ 	.byte	0x0d, 0xb7, 0xfc, 0x82, 0x8e, 0x35, 0x25, 0x40
.L_8:


//--------------------- .text._Z17ray_tracer_kernelyP6PhotonPyS1_S1_S1_S1_S1_S1_PK10Optics_extPK11Optics_scatffffffffffffiiiPA32_jPjPKf --------------------------
	.section	.text._Z17ray_tracer_kernelyP6PhotonPyS1_S1_S1_S1_S1_S1_PK10Optics_extPK11Optics_scatffffffffffffiiiPA32_jPjPKf,"ax",@progbits
	.align	128
        .global         _Z17ray_tracer_kernelyP6PhotonPyS1_S1_S1_S1_S1_S1_PK10Optics_extPK11Optics_scatffffffffffffiiiPA32_jPjPKf
        .type           _Z17ray_tracer_kernelyP6PhotonPyS1_S1_S1_S1_S1_S1_PK10Optics_extPK11Optics_scatffffffffffffiiiPA32_jPjPKf,@function
        .size           _Z17ray_tracer_kernelyP6PhotonPyS1_S1_S1_S1_S1_S1_PK10Optics_extPK11Optics_scatffffffffffffiiiPA32_jPjPKf,(.L_x_149 - _Z17ray_tracer_kernelyP6PhotonPyS1_S1_S1_S1_S1_S1_PK10Optics_extPK11Optics_scatffffffffffffiiiPA32_jPjPKf)
        .other          _Z17ray_tracer_kernelyP6PhotonPyS1_S1_S1_S1_S1_S1_PK10Optics_extPK11Optics_scatffffffffffffiiiPA32_jPjPKf,@"STO_CUDA_ENTRY STV_DEFAULT"
_Z17ray_tracer_kernelyP6PhotonPyS1_S1_S1_S1_S1_S1_PK10Optics_extPK11Optics_scatffffffffffffiiiPA32_jPjPKf:
.text._Z17ray_tracer_kernelyP6PhotonPyS1_S1_S1_S1_S1_S1_PK10Optics_extPK11Optics_scatffffffffffffiiiPA32_jPjPKf:
[----:B------:R-:W0:Y:S01]  /*0000*/  LDC R1, c[0x0][0x37c] ;  /* 0x0000df00ff017b82 */ /* 0x000e220000000800 */
[----:B------:R-:W1:Y:S01]  /*0010*/  S2R R40, SR_CTAID.X ;  /* 0x0000000000287919 */ /* 0x000e620000002500 */
[----:B------:R-:W1:Y:S01]  /*0020*/  LDCU UR4, c[0x0][0x360] ;  /* 0x00006c00ff0477ac */ /* 0x000e620008000800 */
[----:B0-----:R-:W-:Y:S01]  /*0030*/  VIADD R1, R1, 0xfffffe98 ;  /* 0xfffffe9801017836 */ /* 0x001fe20000000000 */
[----:B------:R-:W-:Y:S01]  /*0040*/  BSSY.RECONVERGENT B0, `(.L_x_0) ;  /* 0x0000268000007945 */ /* 0x000fe20003800200 */
[----:B------:R-:W1:Y:S01]  /*0050*/  S2R R3, SR_TID.X ;  /* 0x0000000000037919 */ /* 0x000e620000002100 */
[----:B------:R-:W-:Y:S01]  /*0060*/  IMAD.MOV.U32 R5, RZ, RZ, -0x75bd8fc ;  /* 0xf8a42704ff057424 */ /* 0x000fe200078e00ff */
[----:B------:R-:W0:Y:S01]  /*0070*/  LDCU.64 UR10, c[0x0][0x358] ;  /* 0x00006b00ff0a77ac */ /* 0x000e220008000a00 */
[----:B------:R-:W-:Y:S02]  /*0080*/  IMAD.MOV.U32 R2, RZ, RZ, -0x23270784 ;  /* 0xdcd8f87cff027424 */ /* 0x000fe400078e00ff */
[----:B------:R-:W-:-:S02]  /*0090*/  HFMA2 R11, -RZ, RZ, -38016, 0.02740478515625 ;  /* 0xf8a42704ff0b7431 */ /* 0x000fc400000001ff */
[----:B------:R-:W-:Y:S02]  /*00a0*/  IMAD.MOV.U32 R8, RZ, RZ, -0x23270784 ;  /* 0xdcd8f87cff087424 */ /* 0x000fe400078e00ff */
[----:B-1----:R-:W-:-:S05]  /*00b0*/  IMAD R40, R40, UR4, R3 ;  /* 0x0000000428287c24 */ /* 0x002fca000f8e0203 */
[C---:B------:R-:W-:Y:S02]  /*00c0*/  LOP3.LUT R0, R40.reuse, 0xaad26b49, RZ, 0x3c, !PT ;  /* 0xaad26b4928007812 */ /* 0x040fe400078e3cff */
[----:B------:R-:W-:-:S03]  /*00d0*/  ISETP.NE.AND P0, PT, R40, RZ, PT ;  /* 0x000000ff2800720c */ /* 0x000fc60003f05270 */
[----:B------:R-:W-:-:S04]  /*00e0*/  IMAD R0, R0, 0x4182bed5, RZ ;  /* 0x4182bed500007824 */ /* 0x000fc800078e02ff */
[C---:B------:R-:W-:Y:S01]  /*00f0*/  VIADD R9, R0.reuse, 0x583f19 ;  /* 0x00583f1900097836 */ /* 0x040fe20000000000 */
[C---:B------:R-:W-:Y:S01]  /*0100*/  LOP3.LUT R10, R0.reuse, 0x159a55e5, RZ, 0x3c, !PT ;  /* 0x159a55e5000a7812 */ /* 0x040fe200078e3cff */
[C---:B------:R-:W-:Y:S02]  /*0110*/  VIADD R6, R0.reuse, 0xd9f6dc18 ;  /* 0xd9f6dc1800067836 */ /* 0x040fe40000000000 */
[----:B------:R-:W-:Y:S02]  /*0120*/  VIADD R7, R0, 0x75bcd15 ;  /* 0x075bcd1500077836 */ /* 0x000fe40000000000 */
[----:B------:R-:W-:Y:S02]  /*0130*/  IMAD.MOV.U32 R4, RZ, RZ, R10 ;  /* 0x000000ffff047224 */ /* 0x000fe400078e000a */
[----:B------:R-:W-:Y:S01]  /*0140*/  IMAD.MOV.U32 R3, RZ, RZ, R9 ;  /* 0x000000ffff037224 */ /* 0x000fe200078e0009 */
[----:B------:R1:W-:Y:S01]  /*0150*/  STL.64 [R1+0x20], R6 ;  /* 0x0000200601007387 */ /* 0x0003e20000100a00 */
[----:B------:R-:W-:-:S03]  /*0160*/  VIADD R0, R1, 0x50 ;  /* 0x0000005001007836 */ /* 0x000fc60000000000 */
[----:B------:R1:W-:Y:S04]  /*0170*/  STL.64 [R1+0x28], R4 ;  /* 0x0000280401007387 */ /* 0x0003e80000100a00 */
[----:B------:R1:W-:Y:S01]  /*0180*/  STL.64 [R1+0x30], R2 ;  /* 0x0000300201007387 */ /* 0x0003e20000100a00 */
[----:B0-----:R-:W-:Y:S05]  /*0190*/  @!P0 BRA `(.L_x_1) ;  /* 0x0000002400488947 */ /* 0x001fea0003800000 */
[----:B------:R-:W-:Y:S01]  /*01a0*/  VIADD R12, R1, 0x20 ;  /* 0x00000020010c7836 */ /* 0x000fe20000000000 */
[----:B------:R-:W-:Y:S01]  /*01b0*/  CS2R R14, SRZ ;  /* 0x00000000000e7805 */ /* 0x000fe2000001ff00 */
[----:B------:R-:W-:Y:S02]  /*01c0*/  IMAD.MOV.U32 R13, RZ, RZ, R40 ;  /* 0x000000ffff0d7224 */ /* 0x000fe400078e0028 */
[----:B------:R-:W-:Y:S02]  /*01d0*/  IMAD.MOV.U32 R11, RZ, RZ, -0x75bd8fc ;  /* 0xf8a42704ff0b7424 */ /* 0x000fe400078e00ff */
[----:B------:R-:W-:-:S07]  /*01e0*/  IMAD.MOV.U32 R8, RZ, RZ, -0x23270784 ;  /* 0xdcd8f87cff087424 */ /* 0x000fce00078e00ff */
.L_x_10:
[----:B------:R-:W-:Y:S01]  /*01f0*/  LOP3.LUT R31, R13, 0x3, RZ, 0xc0, !PT ;  /* 0x000000030d1f7812 */ /* 0x000fe200078ec0ff */
[----:B------:R-:W-:Y:S03]  /*0200*/  BSSY.RECONVERGENT B1, `(.L_x_2) ;  /* 0x0000245000017945 */ /* 0x000fe60003800200 */
[----:B------:R-:W-:-:S04]  /*0210*/  ISETP.NE.U32.AND P0, PT, R31, RZ, PT ;  /* 0x000000ff1f00720c */ /* 0x000fc80003f05070 */
[----:B------:R-:W-:-:S13]  /*0220*/  ISETP.NE.AND.EX P0, PT, RZ, RZ, PT, P0 ;  /* 0x000000ffff00720c */ /* 0x000fda0003f05300 */
[----:B0-23--:R-:W-:Y:S05]  /*0230*/  @!P0 BRA `(.L_x_3) ;  /* 0x0000002400048947 */ /* 0x00dfea0003800000 */
[----:B-1----:R-:W0:Y:S01]  /*0240*/  LDC.64 R2, c[0x4][RZ] ;  /* 0x01000000ff027b82 */ /* 0x002e220000000a00 */
[----:B------:R-:W-:Y:S01]  /*0250*/  IMAD.MOV.U32 R17, RZ, RZ, RZ ;  /* 0x000000ffff117224 */ /* 0x000fe200078e00ff */
[----:B------:R-:W-:Y:S02]  /*0260*/  CS2R R8, SRZ ;  /* 0x0000000000087805 */ /* 0x000fe4000001ff00 */
[----:B------:R-:W-:Y:S01]  /*0270*/  CS2R R10, SRZ ;  /* 0x00000000000a7805 */ /* 0x000fe2000001ff00 */
[----:B------:R-:W-:Y:S02]  /*0280*/  IMAD.MOV.U32 R7, RZ, RZ, RZ ;  /* 0x000000ffff077224 */ /* 0x000fe400078e00ff */
[----:B0-----:R-:W-:-:S07]  /*0290*/  IMAD.WIDE.U32 R2, R15, 0xc80, R2 ;  /* 0x00000c800f027825 */ /* 0x001fce00078e0002 */
.L_x_5:
[----:B------:R-:W-:-:S06]  /*02a0*/  IMAD R16, R17, 0x4, R12 ;  /* 0x0000000411107824 */ /* 0x000fcc00078e020c */
[----:B------:R-:W5:Y:S01]  /*02b0*/  LDL R16, [R16+0x4] ;  /* 0x0000040010107983 */ /* 0x000f620000100800 */
[----:B------:R-:W-:Y:S01]  /*02c0*/  IMAD.SHL.U32 R18, R17, 0x20, RZ ;  /* 0x0000002011127824 */ /* 0x000fe200078e00ff */
[----:B------:R-:W-:-:S06]  /*02d0*/  UMOV UR4, URZ ;  /* 0x000000ff00047c82 */ /* 0x000fcc0008000000 */
.L_x_4:
[----:B-----5:R-:W-:Y:S02]  /*02e0*/  SHF.R.U32.HI R41, RZ, UR4, R16 ;  /* 0x00000004ff297c19 */ /* 0x020fe40008011610 */
[----:B------:R-:W-:Y:S02]  /*02f0*/  IADD3 R4, PT, PT, R18, UR4, RZ ;  /* 0x0000000412047c10 */ /* 0x000fe4000fffe0ff */
[----:B------:R-:W-:-:S04]  /*0300*/  LOP3.LUT R5, R41, 0x1, RZ, 0xc0, !PT ;  /* 0x0000000129057812 */ /* 0x000fc800078ec0ff */
[----:B------:R-:W-:Y:S01]  /*0310*/  ISETP.NE.U32.AND P0, PT, R5, 0x1, PT ;  /* 0x000000010500780c */ /* 0x000fe20003f05070 */
[----:B------:R-:W-:-:S03]  /*0320*/  IMAD R5, R4, 0x5, RZ ;  /* 0x0000000504057824 */ /* 0x000fc600078e02ff */
[----:B------:R-:W-:Y:S01]  /*0330*/  R2P PR, R41, 0x7e ;  /* 0x0000007e29007804 */ /* 0x000fe20000000000 */
[----:B------:R-:W-:-:S08]  /*0340*/  IMAD.WIDE.U32 R4, R5, 0x4, R2 ;  /* 0x0000000405047825 */ /* 0x000fd000078e0002 */
[----:B------:R-:W2:Y:S04]  /*0350*/  @!P0 LDG.E R24, desc[UR10][R4.64+0x10] ;  /* 0x0000100a04188981 */ /* 0x000ea8000c1e1900 */
[----:B------:R-:W3:Y:S04]  /*0360*/  @P1 LDG.E R26, desc[UR10][R4.64+0x24] ;  /* 0x0000240a041a1981 */ /* 0x000ee8000c1e1900 */
[----:B------:R-:W4:Y:S04]  /*0370*/  @P2 LDG.E R28, desc[UR10][R4.64+0x38] ;  /* 0x0000380a041c2981 */ /* 0x000f28000c1e1900 */
[----:B------:R-:W4:Y:S04]  /*0380*/  @!P0 LDG.E R20, desc[UR10][R4.64] ;  /* 0x0000000a04148981 */ /* 0x000f28000c1e1900 */
[----:B------:R-:W4:Y:S04]  /*0390*/  @!P0 LDG.E R19, desc[UR10][R4.64+0x4] ;  /* 0x0000040a04138981 */ /* 0x000f28000c1e1900 */
[----:B------:R-:W4:Y:S04]  /*03a0*/  @!P0 LDG.E R22, desc[UR10][R4.64+0x8] ;  /* 0x0000080a04168981 */ /* 0x000f28000c1e1900 */
[----:B------:R-:W4:Y:S04]  /*03b0*/  @!P0 LDG.E R21, desc[UR10][R4.64+0xc] ;  /* 0x00000c0a04158981 */ /* 0x000f28000c1e1900 */
[----:B------:R-:W4:Y:S04]  /*03c0*/  @P3 LDG.E R30, desc[UR10][R4.64+0x4c] ;  /* 0x00004c0a041e3981 */ /* 0x000f28000c1e1900 */
        /* <DEDUP_REMOVED lines=15> */
[----:B------:R-:W4:Y:S01]  /*04c0*/  @P6 LDG.E R45, desc[UR10][R4.64+0x84] ;  /* 0x0000840a042d6981 */ /* 0x000f22000c1e1900 */
[----:B--2---:R-:W-:-:S03]  /*04d0*/  @!P0 LOP3.LUT R9, R9, R24, RZ, 0x3c, !PT ;  /* 0x0000001809098212 */ /* 0x004fc600078e3cff */
[----:B------:R-:W2:Y:S01]  /*04e0*/  @P2 LDG.E R24, desc[UR10][R4.64+0x28] ;  /* 0x0000280a04182981 */ /* 0x000ea2000c1e1900 */
[----:B---3--:R-:W-:-:S03]  /*04f0*/  @P1 LOP3.LUT R9, R9, R26, RZ, 0x3c, !PT ;  /* 0x0000001a09091212 */ /* 0x008fc600078e3cff */
[----:B------:R-:W3:Y:S01]  /*0500*/  @P2 LDG.E R26, desc[UR10][R4.64+0x30] ;  /* 0x0000300a041a2981 */ /* 0x000ee2000c1e1900 */
[----:B----4-:R-:W-:-:S03]  /*0510*/  @P2 LOP3.LUT R9, R9, R28, RZ, 0x3c, !PT ;  /* 0x0000001c09092212 */ /* 0x010fc600078e3cff */
[----:B------:R-:W4:Y:S01]  /*0520*/  @P3 LDG.E R28, desc[UR10][R4.64+0x3c] ;  /* 0x00003c0a041c3981 */ /* 0x000f22000c1e1900 */
[----:B------:R-:W-:-:S03]  /*0530*/  @!P0 LOP3.LUT R7, R7, R20, RZ, 0x3c, !PT ;  /* 0x0000001407078212 */ /* 0x000fc600078e3cff */
[----:B------:R-:W2:Y:S01]  /*0540*/  @P1 LDG.E R20, desc[UR10][R4.64+0x14] ;  /* 0x0000140a04141981 */ /* 0x000ea2000c1e1900 */
[----:B------:R-:W-:-:S03]  /*0550*/  @!P0 LOP3.LUT R10, R10, R19, RZ, 0x3c, !PT ;  /* 0x000000130a0a8212 */ /* 0x000fc600078e3cff */
[----:B------:R-:W3:Y:S01]  /*0560*/  @P1 LDG.E R19, desc[UR10][R4.64+0x18] ;  /* 0x0000180a04131981 */ /* 0x000ee2000c1e1900 */
[----:B------:R-:W-:-:S03]  /*0570*/  @!P0 LOP3.LUT R11, R11, R22, RZ, 0x3c, !PT ;  /* 0x000000160b0b8212 */ /* 0x000fc600078e3cff */
[----:B------:R-:W4:Y:S01]  /*0580*/  @P1 LDG.E R22, desc[UR10][R4.64+0x1c] ;  /* 0x00001c0a04161981 */ /* 0x000f22000c1e1900 */
[----:B------:R-:W-:-:S03]  /*0590*/  @!P0 LOP3.LUT R8, R8, R21, RZ, 0x3c, !PT ;  /* 0x0000001508088212 */ /* 0x000fc600078e3cff */
[----:B------:R-:W4:Y:S01]  /*05a0*/  @P1 LDG.E R21, desc[UR10][R4.64+0x20] ;  /* 0x0000200a04151981 */ /* 0x000f22000c1e1900 */
[----:B------:R-:W-:-:S03]  /*05b0*/  @P3 LOP3.LUT R9, R9, R30, RZ, 0x3c, !PT ;  /* 0x0000001e09093212 */ /* 0x000fc600078e3cff */
[----:B------:R-:W4:Y:S01]  /*05c0*/  @P3 LDG.E R30, desc[UR10][R4.64+0x44] ;  /* 0x0000440a041e3981 */ /* 0x000f22000c1e1900 */
[----:B------:R-:W-:Y:S02]  /*05d0*/  @P4 LOP3.LUT R9, R9, R32, RZ, 0x3c, !PT ;  /* 0x0000002009094212 */ /* 0x000fe400078e3cff */
[----:B------:R-:W-:Y:S01]  /*05e0*/  LOP3.LUT P0, RZ, R41, 0x80, RZ, 0xc0, !PT ;  /* 0x0000008029ff7812 */ /* 0x000fe2000780c0ff */
[----:B------:R-:W4:Y:S01]  /*05f0*/  @P4 LDG.E R32, desc[UR10][R4.64+0x50] ;  /* 0x0000500a04204981 */ /* 0x000f22000c1e1900 */
[----:B------:R-:W-:-:S03]  /*0600*/  @P5 LOP3.LUT R9, R9, R34, RZ, 0x3c, !PT ;  /* 0x0000002209095212 */ /* 0x000fc600078e3cff */
[----:B------:R-:W4:Y:S01]  /*0610*/  @P4 LDG.E R34, desc[UR10][R4.64+0x58] ;  /* 0x0000580a04224981 */ /* 0x000f22000c1e1900 */
[----:B------:R-:W-:-:S03]  /*0620*/  @P6 LOP3.LUT R9, R9, R36, RZ, 0x3c, !PT ;  /* 0x0000002409096212 */ /* 0x000fc600078e3cff */
[----:B------:R-:W4:Y:S04]  /*0630*/  @P5 LDG.E R36, desc[UR10][R4.64+0x64] ;  /* 0x0000640a04245981 */ /* 0x000f28000c1e1900 */
[----:B------:R-:W4:Y:S04]  /*0640*/  @P0 LDG.E R46, desc[UR10][R4.64+0x8c] ;  /* 0x00008c0a042e0981 */ /* 0x000f28000c1e1900 */
[----:B------:R-:W4:Y:S04]  /*0650*/  @P0 LDG.E R47, desc[UR10][R4.64+0x90] ;  /* 0x0000900a042f0981 */ /* 0x000f28000c1e1900 */
[----:B------:R-:W4:Y:S04]  /*0660*/  @P0 LDG.E R48, desc[UR10][R4.64+0x94] ;  /* 0x0000940a04300981 */ /* 0x000f28000c1e1900 */
[----:B------:R-:W4:Y:S04]  /*0670*/  @P0 LDG.E R49, desc[UR10][R4.64+0x98] ;  /* 0x0000980a04310981 */ /* 0x000f28000c1e1900 */
[----:B------:R-:W4:Y:S01]  /*0680*/  @P0 LDG.E R50, desc[UR10][R4.64+0x9c] ;  /* 0x00009c0a04320981 */ /* 0x000f22000c1e1900 */
[----:B--2---:R-:W-:-:S02]  /*0690*/  @P1 LOP3.LUT R7, R7, R20, RZ, 0x3c, !PT ;  /* 0x0000001407071212 */ /* 0x004fc400078e3cff */
[----:B---3--:R-:W-:Y:S02]  /*06a0*/  @P1 LOP3.LUT R10, R10, R19, RZ, 0x3c, !PT ;  /* 0x000000130a0a1212 */ /* 0x008fe400078e3cff */
[----:B----4-:R-:W-:Y:S02]  /*06b0*/  @P1 LOP3.LUT R11, R11, R22, RZ, 0x3c, !PT ;  /* 0x000000160b0b1212 */ /* 0x010fe400078e3cff */
[----:B------:R-:W-:Y:S02]  /*06c0*/  @P1 LOP3.LUT R8, R8, R21, RZ, 0x3c, !PT ;  /* 0x0000001508081212 */ /* 0x000fe400078e3cff */
[----:B------:R-:W-:Y:S02]  /*06d0*/  @P2 LOP3.LUT R7, R7, R24, RZ, 0x3c, !PT ;  /* 0x0000001807072212 */ /* 0x000fe400078e3cff */
[----:B------:R-:W-:Y:S02]  /*06e0*/  @P2 LOP3.LUT R10, R10, R23, RZ, 0x3c, !PT ;  /* 0x000000170a0a2212 */ /* 0x000fe400078e3cff */
[----:B------:R-:W-:-:S02]  /*06f0*/  @P2 LOP3.LUT R11, R11, R26, RZ, 0x3c, !PT ;  /* 0x0000001a0b0b2212 */ /* 0x000fc400078e3cff */
[----:B------:R-:W-:Y:S02]  /*0700*/  @P2 LOP3.LUT R8, R8, R25, RZ, 0x3c, !PT ;  /* 0x0000001908082212 */ /* 0x000fe400078e3cff */
[----:B------:R-:W-:Y:S02]  /*0710*/  @P3 LOP3.LUT R7, R7, R28, RZ, 0x3c, !PT ;  /* 0x0000001c07073212 */ /* 0x000fe400078e3cff */
        /* <DEDUP_REMOVED lines=20> */
[----:B------:R-:W-:-:S13]  /*0860*/  R2P PR, R41.B1, 0x7f ;  /* 0x0000007f29007804 */ /* 0x000fda0000001000 */
[----:B------:R-:W2:Y:S04]  /*0870*/  @P0 LDG.E R20, desc[UR10][R4.64+0xa0] ;  /* 0x0000a00a04140981 */ /* 0x000ea8000c1e1900 */
[----:B------:R-:W3:Y:S04]  /*0880*/  @P0 LDG.E R21, desc[UR10][R4.64+0xa4] ;  /* 0x0000a40a04150981 */ /* 0x000ee8000c1e1900 */
        /* <DEDUP_REMOVED lines=24> */
[----:B--2---:R-:W-:-:S03]  /*0a10*/  @P0 LOP3.LUT R7, R7, R20, RZ, 0x3c, !PT ;  /* 0x0000001407070212 */ /* 0x004fc600078e3cff */
[----:B------:R-:W2:Y:S01]  /*0a20*/  @P1 LDG.E R20, desc[UR10][R4.64+0xc4] ;  /* 0x0000c40a04141981 */ /* 0x000ea2000c1e1900 */
[----:B---3--:R-:W-:-:S03]  /*0a30*/  @P0 LOP3.LUT R10, R10, R21, RZ, 0x3c, !PT ;  /* 0x000000150a0a0212 */ /* 0x008fc600078e3cff */
[----:B------:R-:W3:Y:S01]  /*0a40*/  @P2 LDG.E R21, desc[UR10][R4.64+0xcc] ;  /* 0x0000cc0a04152981 */ /* 0x000ee2000c1e1900 */
[----:B----4-:R-:W-:-:S03]  /*0a50*/  @P0 LOP3.LUT R11, R11, R22, RZ, 0x3c, !PT ;  /* 0x000000160b0b0212 */ /* 0x010fc600078e3cff */
[----:B------:R-:W4:Y:S01]  /*0a60*/  @P2 LDG.E R22, desc[UR10][R4.64+0xc8] ;  /* 0x0000c80a04162981 */ /* 0x000f22000c1e1900 */
[----:B------:R-:W-:-:S03]  /*0a70*/  @P0 LOP3.LUT R8, R8, R23, RZ, 0x3c, !PT ;  /* 0x0000001708080212 */ /* 0x000fc600078e3cff */
        /* <DEDUP_REMOVED lines=9> */
[----:B------:R-:W-:Y:S02]  /*0b10*/  LOP3.LUT P0, RZ, R41, 0x8000, RZ, 0xc0, !PT ;  /* 0x0000800029ff7812 */ /* 0x000fe4000780c0ff */
[----:B------:R-:W-:Y:S02]  /*0b20*/  @P1 LOP3.LUT R8, R8, R19, RZ, 0x3c, !PT ;  /* 0x0000001308081212 */ /* 0x000fe400078e3cff */
[----:B------:R-:W4:Y:S09]  /*0b30*/  @P6 LDG.E R19, desc[UR10][R4.64+0x124] ;  /* 0x0001240a04136981 */ /* 0x000f32000c1e1900 */
[----:B------:R-:W4:Y:S04]  /*0b40*/  @P0 LDG.E R54, desc[UR10][R4.64+0x12c] ;  /* 0x00012c0a04360981 */ /* 0x000f28000c1e1900 */
[----:B------:R-:W4:Y:S04]  /*0b50*/  @P0 LDG.E R41, desc[UR10][R4.64+0x130] ;  /* 0x0001300a04290981 */ /* 0x000f28000c1e1900 */
[----:B------:R-:W4:Y:S04]  /*0b60*/  @P0 LDG.E R56, desc[UR10][R4.64+0x134] ;  /* 0x0001340a04380981 */ /* 0x000f28000c1e1900 */
[----:B------:R-:W4:Y:S04]  /*0b70*/  @P0 LDG.E R58, desc[UR10][R4.64+0x13c] ;  /* 0x00013c0a043a0981 */ /* 0x000f28000c1e1900 */
[----:B------:R-:W4:Y:S01]  /*0b80*/  @P0 LDG.E R43, desc[UR10][R4.64+0x138] ;  /* 0x0001380a042b0981 */ /* 0x000f22000c1e1900 */
[----:B------:R-:W-:-:S04]  /*0b90*/  UIADD3 UR4, UPT, UPT, UR4, 0x10, URZ ;  /* 0x0000001004047890 */ /* 0x000fc8000fffe0ff */
[----:B------:R-:W-:Y:S01]  /*0ba0*/  UISETP.NE.AND UP0, UPT, UR4, 0x20, UPT ;  /* 0x000000200400788c */ /* 0x000fe2000bf05270 */
[----:B--2---:R-:W-:Y:S02]  /*0bb0*/  @P1 LOP3.LUT R9, R9, R20, RZ, 0x3c, !PT ;  /* 0x0000001409091212 */ /* 0x004fe400078e3cff */
[----:B---3--:R-:W-:Y:S02]  /*0bc0*/  @P2 LOP3.LUT R10, R10, R21, RZ, 0x3c, !PT ;  /* 0x000000150a0a2212 */ /* 0x008fe400078e3cff */
[----:B----4-:R-:W-:Y:S02]  /*0bd0*/  @P2 LOP3.LUT R7, R7, R22, RZ, 0x3c, !PT ;  /* 0x0000001607072212 */ /* 0x010fe400078e3cff */
        /* <DEDUP_REMOVED lines=27> */
[----:B------:R-:W-:Y:S01]  /*0d90*/  @P0 LOP3.LUT R8, R8, R43, RZ, 0x3c, !PT ;  /* 0x0000002b08080212 */ /* 0x000fe200078e3cff */
[----:B------:R-:W-:Y:S06]  /*0da0*/  BRA.U UP0, `(.L_x_4) ;  /* 0xfffffff5004c7547 */ /* 0x000fec000b83ffff */
[----:B------:R-:W-:-:S05]  /*0db0*/  VIADD R17, R17, 0x1 ;  /* 0x0000000111117836 */ /* 0x000fca0000000000 */
[----:B------:R-:W-:-:S13]  /*0dc0*/  ISETP.NE.AND P0, PT, R17, 0x5, PT ;  /* 0x000000051100780c */ /* 0x000fda0003f05270 */
[----:B------:R-:W-:Y:S05]  /*0dd0*/  @P0 BRA `(.L_x_5) ;  /* 0xfffffff400300947 */ /* 0x000fea000383ffff */
[----:B------:R0:W-:Y:S01]  /*0de0*/  STL [R1+0x24], R7 ;  /* 0x0000240701007387 */ /* 0x0001e20000100800 */
[----:B------:R-:W-:-:S03]  /*0df0*/  ISETP.NE.U32.AND P0, PT, R31, 0x1, PT ;  /* 0x000000011f00780c */ /* 0x000fc60003f05070 */
[----:B------:R0:W-:Y:S01]  /*0e00*/  STL.64 [R1+0x28], R10 ;  /* 0x0000280a01007387 */ /* 0x0001e20000100a00 */
[----:B------:R-:W-:-:S03]  /*0e10*/  ISETP.NE.AND.EX P0, PT, RZ, RZ, PT, P0 ;  /* 0x000000ffff00720c */ /* 0x000fc60003f05300 */
[----:B------:R0:W-:Y:S10]  /*0e20*/  STL.64 [R1+0x30], R8 ;  /* 0x0000300801007387 */ /* 0x0001f40000100a00 */
[----:B------:R-:W-:Y:S05]  /*0e30*/  @!P0 BRA `(.L_x_3) ;  /* 0x0000001800048947 */ /* 0x000fea0003800000 */
[----:B------:R-:W-:Y:S01]  /*0e40*/  UMOV UR4, URZ ;  /* 0x000000ff00047c82 */ /* 0x000fe20008000000 */
[----:B------:R-:W-:Y:S01]  /*0e50*/  UMOV UR5, URZ ;  /* 0x000000ff00057c82 */ /* 0x000fe20008000000 */
[----:B------:R-:W-:Y:S02]  /*0e60*/  IMAD.MOV.U32 R17, RZ, RZ, RZ ;  /* 0x000000ffff117224 */ /* 0x000fe400078e00ff */
[----:B0-----:R-:W-:Y:S02]  /*0e70*/  IMAD.MOV.U32 R7, RZ, RZ, RZ ;  /* 0x000000ffff077224 */ /* 0x001fe400078e00ff */
[----:B------:R-:W-:Y:S02]  /*0e80*/  IMAD.U32 R9, RZ, RZ, UR4 ;  /* 0x00000004ff097e24 */ /* 0x000fe4000f8e00ff */
[----:B------:R-:W-:Y:S02]  /*0e90*/  IMAD.U32 R8, RZ, RZ, UR5 ;  /* 0x00000005ff087e24 */ /* 0x000fe4000f8e00ff */
[----:B------:R-:W-:-:S02]  /*0ea0*/  IMAD.U32 R11, RZ, RZ, UR4 ;  /* 0x00000004ff0b7e24 */ /* 0x000fc4000f8e00ff */
[----:B------:R-:W-:-:S07]  /*0eb0*/  IMAD.U32 R10, RZ, RZ, UR5 ;  /* 0x00000005ff0a7e24 */ /* 0x000fce000f8e00ff */
.L_x_7:
[----:B------:R-:W-:-:S06]  /*0ec0*/  IMAD R16, R17, 0x4, R12 ;  /* 0x0000000411107824 */ /* 0x000fcc00078e020c */
[----:B------:R-:W5:Y:S01]  /*0ed0*/  LDL R16, [R16+0x4] ;  /* 0x0000040010107983 */ /* 0x000f620000100800 */
[----:B------:R-:W-:Y:S01]  /*0ee0*/  IMAD.SHL.U32 R18, R17, 0x20, RZ ;  /* 0x0000002011127824 */ /* 0x000fe200078e00ff */
[----:B------:R-:W-:-:S06]  /*0ef0*/  UMOV UR4, URZ ;  /* 0x000000ff00047c82 */ /* 0x000fcc0008000000 */
.L_x_6:
        /* <DEDUP_REMOVED lines=181> */
[----:B------:R-:W-:Y:S05]  /*1a50*/  @P0 BRA `(.L_x_3) ;  /* 0x0000000800fc0947 */ /* 0x000fea0003800000 */
[----:B------:R-:W-:Y:S01]  /*1a60*/  UMOV UR4, URZ ;  /* 0x000000ff00047c82 */ /* 0x000fe20008000000 */
[----:B------:R-:W-:Y:S01]  /*1a70*/  UMOV UR5, URZ ;  /* 0x000000ff00057c82 */ /* 0x000fe20008000000 */
[----:B------:R-:W-:Y:S02]  /*1a80*/  IMAD.MOV.U32 R17, RZ, RZ, RZ ;  /* 0x000000ffff117224 */ /* 0x000fe400078e00ff */
[----:B--2---:R-:W-:Y:S02]  /*1a90*/  IMAD.MOV.U32 R7, RZ, RZ, RZ ;  /* 0x000000ffff077224 */ /* 0x004fe400078e00ff */
[----:B------:R-:W-:Y:S02]  /*1aa0*/  IMAD.U32 R9, RZ, RZ, UR4 ;  /* 0x00000004ff097e24 */ /* 0x000fe4000f8e00ff */
[----:B------:R-:W-:Y:S02]  /*1ab0*/  IMAD.U32 R8, RZ, RZ, UR5 ;  /* 0x00000005ff087e24 */ /* 0x000fe4000f8e00ff */
[----:B------:R-:W-:-:S02]  /*1ac0*/  IMAD.U32 R11, RZ, RZ, UR4 ;  /* 0x00000004ff0b7e24 */ /* 0x000fc4000f8e00ff */
[----:B------:R-:W-:-:S07]  /*1ad0*/  IMAD.U32 R10, RZ, RZ, UR5 ;  /* 0x00000005ff0a7e24 */ /* 0x000fce000f8e00ff */
.L_x_9:
[----:B------:R-:W-:-:S06]  /*1ae0*/  IMAD R16, R17, 0x4, R12 ;  /* 0x0000000411107824 */ /* 0x000fcc00078e020c */
[----:B------:R-:W5:Y:S01]  /*1af0*/  LDL R16, [R16+0x4] ;  /* 0x0000040010107983 */ /* 0x000f620000100800 */
[----:B------:R-:W-:Y:S01]  /*1b00*/  IMAD.SHL.U32 R18, R17, 0x20, RZ ;  /* 0x0000002011127824 */ /* 0x000fe200078e00ff */
[----:B------:R-:W-:-:S06]  /*1b10*/  UMOV UR4, URZ ;  /* 0x000000ff00047c82 */ /* 0x000fcc0008000000 */
.L_x_8:
        /* <DEDUP_REMOVED lines=52> */
[----:B------:R-:W4:Y:S08]  /*1e60*/  @P4 LDG.E R34, desc[UR10][R4.64+0x58] ;  /* 0x0000580a04224981 */ /* 0x000f30000c1e1900 */
[----:B------:R-:W4:Y:S04]  /*1e70*/  @P0 LDG.E R48, desc[UR10][R4.64+0x8c] ;  /* 0x00008c0a04300981 */ /* 0x000f28000c1e1900 */
[----:B------:R-:W4:Y:S04]  /*1e80*/  @P0 LDG.E R45, desc[UR10][R4.64+0x90] ;  /* 0x0000900a042d0981 */ /* 0x000f28000c1e1900 */
[----:B------:R-:W4:Y:S04]  /*1e90*/  @P0 LDG.E R50, desc[UR10][R4.64+0x94] ;  /* 0x0000940a04320981 */ /* 0x000f28000c1e1900 */
[----:B------:R-:W4:Y:S04]  /*1ea0*/  @P0 LDG.E R47, desc[UR10][R4.64+0x98] ;  /* 0x0000980a042f0981 */ /* 0x000f28000c1e1900 */
[----:B------:R-:W4:Y:S01]  /*1eb0*/  @P0 LDG.E R52, desc[UR10][R4.64+0x9c] ;  /* 0x00009c0a04340981 */ /* 0x000f22000c1e1900 */
[----:B------:R-:W-:-:S02]  /*1ec0*/  @P6 LOP3.LUT R9, R9, R46, RZ, 0x3c, !PT ;  /* 0x0000002e09096212 */ /* 0x000fc400078e3cff */
        /* <DEDUP_REMOVED lines=71> */
[----:B------:R-:W-:Y:S01]  /*2340*/  @P1 LOP3.LUT R11, R11, R28, RZ, 0x3c, !PT ;  /* 0x0000001c0b0b1212 */ /* 0x000fe200078e3cff */
[----:B------:R-:W4:Y:S04]  /*2350*/  @P6 LDG.E R39, desc[UR10][R4.64+0x124] ;  /* 0x0001240a04276981 */ /* 0x000f28000c1e1900 */
[----:B------:R-:W4:Y:S06]  /*2360*/  @P6 LDG.E R28, desc[UR10][R4.64+0x128] ;  /* 0x0001280a041c6981 */ /* 0x000f2c000c1e1900 */
        /* <DEDUP_REMOVED lines=38> */
[----:B------:R-:W-:Y:S01]  /*25d0*/  @P0 LOP3.LUT R8, R8, R43, RZ, 0x3c, !PT ;  /* 0x0000002b08080212 */ /* 0x000fe200078e3cff */
[----:B------:R-:W-:Y:S06]  /*25e0*/  BRA.U UP0, `(.L_x_8) ;  /* 0xfffffff5004c7547 */ /* 0x000fec000b83ffff */
[----:B------:R-:W-:-:S05]  /*25f0*/  VIADD R17, R17, 0x1 ;  /* 0x0000000111117836 */ /* 0x000fca0000000000 */
[----:B------:R-:W-:-:S13]  /*2600*/  ISETP.NE.AND P0, PT, R17, 0x5, PT ;  /* 0x000000051100780c */ /* 0x000fda0003f05270 */
[----:B------:R-:W-:Y:S05]  /*2610*/  @P0 BRA `(.L_x_9) ;  /* 0xfffffff400300947 */ /* 0x000fea000383ffff */
[----:B------:R3:W-:Y:S04]  /*2620*/  STL [R1+0x24], R7 ;  /* 0x0000240701007387 */ /* 0x0007e80000100800 */
[----:B------:R3:W-:Y:S04]  /*2630*/  STL.64 [R1+0x28], R10 ;  /* 0x0000280a01007387 */ /* 0x0007e80000100a00 */
[----:B------:R3:W-:Y:S02]  /*2640*/  STL.64 [R1+0x30], R8 ;  /* 0x0000300801007387 */ /* 0x0007e40000100a00 */
.L_x_3:
[----:B------:R-:W-:Y:S05]  /*2650*/  BSYNC.RECONVERGENT B1 ;  /* 0x0000000000017941 */ /* 0x000fea0003800200 */
.L_x_2:
[----:B------:R-:W-:Y:S01]  /*2660*/  ISETP.GT.U32.AND P0, PT, R13, 0x3, PT ;  /* 0x000000030d00780c */ /* 0x000fe20003f04070 */
[----:B------:R-:W-:Y:S01]  /*2670*/  VIADD R15, R15, 0x1 ;  /* 0x000000010f0f7836 */ /* 0x000fe20000000000 */
[--C-:B------:R-:W-:Y:S02]  /*2680*/  SHF.R.U64 R13, R13, 0x2, R14.reuse ;  /* 0x000000020d0d7819 */ /* 0x100fe4000000120e */
[----:B------:R-:W-:Y:S02]  /*2690*/  ISETP.GT.U32.AND.EX P0, PT, R14, RZ, PT, P0 ;  /* 0x000000ff0e00720c */ /* 0x000fe40003f04100 */
[----:B------:R-:W-:-:S11]  /*26a0*/  SHF.R.U32.HI R14, RZ, 0x2, R14 ;  /* 0x00000002ff0e7819 */ /* 0x000fd6000001160e */
[----:B------:R-:W-:Y:S05]  /*26b0*/  @P0 BRA `(.L_x_10) ;  /* 0xffffffd800cc0947 */ /* 0x000fea000383ffff */
.L_x_1:
[----:B------:R-:W-:Y:S05]  /*26c0*/  BSYNC.RECONVERGENT B0 ;  /* 0x0000000000007941 */ /* 0x000fea0003800200 */
.L_x_0:
[----:B------:R-:W4:Y:S01]  /*26d0*/  LDC.64 R52, c[0x0][0x418] ;  /* 0x00010600ff347b82 */ /* 0x000f220000000a00 */
[----:B------:R-:W0:Y:S01]  /*26e0*/  LDCU UR4, c[0x0][0x380] ;  /* 0x00007000ff0477ac */ /* 0x000e220008000800 */
[----:B------:R-:W-:Y:S01]  /*26f0*/  STL.64 [R1+0x38], RZ ;  /* 0x000038ff01007387 */ /* 0x000fe20000100a00 */
[----:B------:R-:W2:Y:S03]  /*2700*/  LDCU UR7, c[0x0][0x408] ;  /* 0x00008100ff0777ac */ /* 0x000ea60008000800 */
[----:B----4-:R-:W4:Y:S04]  /*2710*/  LDG.E R48, desc[UR10][R52.64+0x80] ;  /* 0x0000800a34307981 */ /* 0x010f28000c1e1900 */
[----:B------:R-:W3:Y:S04]  /*2720*/  LDG.E R23, desc[UR10][R52.64] ;  /* 0x0000000a34177981 */ /* 0x000ee8000c1e1900 */
[----:B------:R-:W2:Y:S04]  /*2730*/  LDG.E R46, desc[UR10][R52.64+0x4] ;  /* 0x0000040a342e7981 */ /* 0x000ea8000c1e1900 */
        /* <DEDUP_REMOVED lines=24> */
[----:B-1----:R-:W2:Y:S04]  /*28c0*/  LDG.E R2, desc[UR10][R52.64+0x90] ;  /* 0x0000900a34027981 */ /* 0x002ea8000c1e1900 */
[----:B------:R-:W2:Y:S04]  /*28d0*/  LDG.E R3, desc[UR10][R52.64+0x94] ;  /* 0x0000940a34037981 */ /* 0x000ea8000c1e1900 */
[----:B------:R-:W2:Y:S04]  /*28e0*/  LDG.E R32, desc[UR10][R52.64+0x5c] ;  /* 0x00005c0a34207981 */ /* 0x000ea8000c1e1900 */
[----:B------:R-:W2:Y:S01]  /*28f0*/  LDG.E R4, desc[UR10][R52.64+0x98] ;  /* 0x0000980a34047981 */ /* 0x000ea2000c1e1900 */
[----:B0-----:R-:W-:-:S03]  /*2900*/  IMAD R16, R40, UR4, RZ ;  /* 0x0000000428107c24 */ /* 0x001fc6000f8e02ff */
[----:B------:R-:W2:Y:S02]  /*2910*/  LDG.E R5, desc[UR10][R52.64+0x9c] ;  /* 0x00009c0a34057981 */ /* 0x000ea4000c1e1900 */
[----:B------:R-:W-:Y:S02]  /*2920*/  SHF.R.U32.HI R43, RZ, 0x1, R16 ;  /* 0x00000001ff2b7819 */ /* 0x000fe40000011610 */
[----:B------:R-:W2:Y:S02]  /*2930*/  LDG.E R12, desc[UR10][R52.64+0xa0] ;  /* 0x0000a00a340c7981 */ /* 0x000ea4000c1e1900 */
[----:B------:R-:W-:Y:S02]  /*2940*/  LOP3.LUT R43, R43, R16, RZ, 0x3c, !PT ;  /* 0x000000102b2b7212 */ /* 0x000fe400078e3cff */
[----:B------:R-:W2:Y:S02]  /*2950*/  LDG.E R33, desc[UR10][R52.64+0x60] ;  /* 0x0000600a34217981 */ /* 0x000ea4000c1e1900 */
[----:B------:R-:W-:-:S02]  /*2960*/  LOP3.LUT R13, R43, 0x1, RZ, 0xc0, !PT ;  /* 0x000000012b0d7812 */ /* 0x000fc400078ec0ff */
[----:B------:R-:W2:Y:S03]  /*2970*/  LDG.E R56, desc[UR10][R52.64+0x7c] ;  /* 0x00007c0a34387981 */ /* 0x000ea6000c1e1900 */
[----:B------:R-:W-:Y:S02]  /*2980*/  IMAD.MOV R17, RZ, RZ, -R13 ;  /* 0x000000ffff117224 */ /* 0x000fe400078e0a0d */
[C---:B------:R-:W-:Y:S02]  /*2990*/  IMAD.SHL.U32 R13, R43.reuse, 0x40000000, RZ ;  /* 0x400000002b0d7824 */ /* 0x040fe400078e00ff */
[----:B------:R-:W-:-:S03]  /*29a0*/  IMAD.SHL.U32 R54, R43, 0x20000000, RZ ;  /* 0x200000002b367824 */ /* 0x000fc600078e00ff */
[----:B------:R-:W-:Y:S01]  /*29b0*/  SHF.R.S32.HI R22, RZ, 0x1f, R13 ;  /* 0x0000001fff167819 */ /* 0x000fe2000001140d */
[C---:B------:R-:W-:Y:S01]  /*29c0*/  IMAD.SHL.U32 R51, R43.reuse, 0x10000000, RZ ;  /* 0x100000002b337824 */ /* 0x040fe200078e00ff */
[----:B------:R-:W-:Y:S01]  /*29d0*/  SHF.R.S32.HI R54, RZ, 0x1f, R54 ;  /* 0x0000001fff367819 */ /* 0x000fe20000011436 */
[----:B------:R-:W-:-:S03]  /*29e0*/  IMAD.SHL.U32 R42, R43, 0x8000000, RZ ;  /* 0x080000002b2a7824 */ /* 0x000fc600078e00ff */
[----:B------:R-:W-:Y:S01]  /*29f0*/  SHF.R.S32.HI R51, RZ, 0x1f, R51 ;  /* 0x0000001fff337819 */ /* 0x000fe20000011433 */
[C---:B------:R-:W-:Y:S01]  /*2a00*/  IMAD.SHL.U32 R41, R43.reuse, 0x4000000, RZ ;  /* 0x040000002b297824 */ /* 0x040fe200078e00ff */
[----:B------:R-:W-:Y:S01]  /*2a10*/  SHF.R.S32.HI R42, RZ, 0x1f, R42 ;  /* 0x0000001fff2a7819 */ /* 0x000fe2000001142a */
[----:B------:R-:W-:-:S03]  /*2a20*/  IMAD.SHL.U32 R50, R43, 0x2000000, RZ ;  /* 0x020000002b327824 */ /* 0x000fc600078e00ff */
[----:B------:R-:W-:Y:S02]  /*2a30*/  SHF.R.S32.HI R41, RZ, 0x1f, R41 ;  /* 0x0000001fff297819 */ /* 0x000fe40000011429 */
[----:B------:R-:W-:Y:S02]  /*2a40*/  SHF.R.S32.HI R50, RZ, 0x1f, R50 ;  /* 0x0000001fff327819 */ /* 0x000fe40000011432 */
[C---:B----4-:R-:W-:Y:S02]  /*2a50*/  LOP3.LUT R13, R17.reuse, R48, RZ, 0xc0, !PT ;  /* 0x00000030110d7212 */ /* 0x050fe400078ec0ff */
[----:B---3--:R-:W-:-:S04]  /*2a60*/  LOP3.LUT R17, R17, R23, RZ, 0xc0, !PT ;  /* 0x0000001711117212 */ /* 0x008fc800078ec0ff */
[----:B--2---:R-:W-:-:S04]  /*2a70*/  LOP3.LUT R17, R17, R22, R46, 0x78, !PT ;  /* 0x0000001611117212 */ /* 0x004fc800078e782e */
[----:B------:R-:W-:-:S04]  /*2a80*/  LOP3.LUT R17, R17, R54, R47, 0x78, !PT ;  /* 0x0000003611117212 */ /* 0x000fc800078e782f */
[----:B------:R-:W-:-:S04]  /*2a90*/  LOP3.LUT R17, R17, R51, R28, 0x78, !PT ;  /* 0x0000003311117212 */ /* 0x000fc800078e781c */
[----:B------:R-:W-:Y:S01]  /*2aa0*/  LOP3.LUT R17, R17, R42, R29, 0x78, !PT ;  /* 0x0000002a11117212 */ /* 0x000fe200078e781d */
[----:B------:R0:W-:Y:S01]  /*2ab0*/  STL.64 [R1+0xe8], R48 ;  /* 0x0000e83001007387 */ /* 0x0001e20000100a00 */
[----:B------:R-:W-:Y:S01]  /*2ac0*/  LOP3.LUT R13, R13, R22, R49, 0x78, !PT ;  /* 0x000000160d0d7212 */ /* 0x000fe200078e7831 */
[----:B------:R-:W-:Y:S01]  /*2ad0*/  IMAD.SHL.U32 R22, R43, 0x800000, RZ ;  /* 0x008000002b167824 */ /* 0x000fe200078e00ff */
[----:B------:R-:W-:Y:S01]  /*2ae0*/  LOP3.LUT R17, R17, R41, R44, 0x78, !PT ;  /* 0x0000002911117212 */ /* 0x000fe200078e782c */
[----:B------:R1:W-:Y:S03]  /*2af0*/  STL.64 [R1+0x68], R28 ;  /* 0x0000681c01007387 */ /* 0x0003e60000100a00 */
[----:B------:R-:W-:Y:S02]  /*2b00*/  LOP3.LUT R17, R17, R50, R45, 0x78, !PT ;  /* 0x0000003211117212 */ /* 0x000fe400078e782d */
[----:B0-----:R-:W-:-:S04]  /*2b10*/  SHF.L.U32 R49, R43, 0x18, RZ ;  /* 0x000000182b317819 */ /* 0x001fc800000006ff */
[----:B------:R-:W-:Y:S02]  /*2b20*/  SHF.R.S32.HI R49, RZ, 0x1f, R49 ;  /* 0x0000001fff317819 */ /* 0x000fe40000011431 */
[----:B-1----:R-:W-:Y:S01]  /*2b30*/  SHF.R.S32.HI R28, RZ, 0x1f, R22 ;  /* 0x0000001fff1c7819 */ /* 0x002fe20000011416 */
[----:B------:R-:W-:Y:S01]  /*2b40*/  IMAD.SHL.U32 R22, R43, 0x400000, RZ ;  /* 0x004000002b167824 */ /* 0x000fe200078e00ff */
[----:B------:R-:W-:Y:S01]  /*2b50*/  LOP3.LUT R17, R17, R49, R38, 0x78, !PT ;  /* 0x0000003111117212 */ /* 0x000fe200078e7826 */
[----:B------:R0:W-:Y:S03]  /*2b60*/  STL.64 [R1+0x60], R46 ;  /* 0x0000602e01007387 */ /* 0x0001e60000100a00 */
[----:B------:R-:W-:Y:S02]  /*2b70*/  LOP3.LUT R17, R17, R28, R39, 0x78, !PT ;  /* 0x0000001c11117212 */ /* 0x000fe400078e7827 */
[----:B------:R-:W-:Y:S01]  /*2b80*/  SHF.R.S32.HI R22, RZ, 0x1f, R22 ;  /* 0x0000001fff167819 */ /* 0x000fe20000011416 */
[----:B0-----:R-:W-:-:S03]  /*2b90*/  IMAD.SHL.U32 R46, R43, 0x200000, RZ ;  /* 0x002000002b2e7824 */ /* 0x001fc600078e00ff */
[----:B------:R-:W-:Y:S01]  /*2ba0*/  LOP3.LUT R17, R17, R22, R36, 0x78, !PT ;  /* 0x0000001611117212 */ /* 0x000fe200078e7824 */
[C---:B------:R-:W-:Y:S01]  /*2bb0*/  IMAD.SHL.U32 R47, R43.reuse, 0x100000, RZ ;  /* 0x001000002b2f7824 */ /* 0x040fe200078e00ff */
[----:B------:R-:W-:Y:S01]  /*2bc0*/  SHF.R.S32.HI R46, RZ, 0x1f, R46 ;  /* 0x0000001fff2e7819 */ /* 0x000fe2000001142e */
[----:B------:R-:W-:-:S03]  /*2bd0*/  IMAD.SHL.U32 R48, R43, 0x80000, RZ ;  /* 0x000800002b307824 */ /* 0x000fc600078e00ff */
[----:B------:R-:W-:Y:S02]  /*2be0*/  SHF.R.S32.HI R47, RZ, 0x1f, R47 ;  /* 0x0000001fff2f7819 */ /* 0x000fe4000001142f */
[----:B------:R-:W-:Y:S01]  /*2bf0*/  LOP3.LUT R17, R17, R46, R37, 0x78, !PT ;  /* 0x0000002e11117212 */ /* 0x000fe200078e7825 */
[----:B------:R-:W-:Y:S01]  /*2c00*/  IMAD.SHL.U32 R29, R43, 0x40000, RZ ;  /* 0x000400002b1d7824 */ /* 0x000fe200078e00ff */
[----:B------:R-:W-:Y:S02]  /*2c10*/  SHF.R.S32.HI R48, RZ, 0x1f, R48 ;  /* 0x0000001fff307819 */ /* 0x000fe40000011430 */
[----:B------:R-:W-:Y:S01]  /*2c20*/  LOP3.LUT R17, R17, R47, R34, 0x78, !PT ;  /* 0x0000002f11117212 */ /* 0x000fe200078e7822 */
[----:B------:R0:W-:Y:S01]  /*2c30*/  STL.64 [R1+0x70], R44 ;  /* 0x0000702c01007387 */ /* 0x0001e20000100a00 */
[----:B------:R-:W-:Y:S02]  /*2c40*/  SHF.R.S32.HI R29, RZ, 0x1f, R29 ;  /* 0x0000001fff1d7819 */ /* 0x000fe4000001141d */
[----:B------:R-:W-:Y:S01]  /*2c50*/  LOP3.LUT R17, R17, R48, R35, 0x78, !PT ;  /* 0x0000003011117212 */ /* 0x000fe200078e7823 */
[----:B------:R1:W-:Y:S03]  /*2c60*/  STL.64 [R1+0x80], R36 ;  /* 0x0000802401007387 */ /* 0x0003e60000100a00 */
[----:B------:R-:W-:Y:S01]  /*2c70*/  LOP3.LUT R17, R17, R29, R30, 0x78, !PT ;  /* 0x0000001d11117212 */ /* 0x000fe200078e781e */
[----:B0-----:R-:W-:-:S02]  /*2c80*/  IMAD.SHL.U32 R44, R43, 0x20000, RZ ;  /* 0x000200002b2c7824 */ /* 0x001fc400078e00ff */
[----:B------:R-:W-:-:S03]  /*2c90*/  IMAD.U32 R45, R43, 0x10000, RZ ;  /* 0x000100002b2d7824 */ /* 0x000fc600078e00ff */
[----:B------:R-:W-:Y:S01]  /*2ca0*/  SHF.R.S32.HI R44, RZ, 0x1f, R44 ;  /* 0x0000001fff2c7819 */ /* 0x000fe2000001142c */
[----:B-1----:R-:W-:Y:S01]  /*2cb0*/  IMAD.SHL.U32 R36, R43, 0x8000, RZ ;  /* 0x000080002b247824 */ /* 0x002fe200078e00ff */
[----:B------:R-:W-:Y:S02]  /*2cc0*/  SHF.R.S32.HI R45, RZ, 0x1f, R45 ;  /* 0x0000001fff2d7819 */ /* 0x000fe4000001142d */
[----:B------:R-:W-:Y:S01]  /*2cd0*/  LOP3.LUT R17, R17, R44, R31, 0x78, !PT ;  /* 0x0000002c11117212 */ /* 0x000fe200078e781f */
[----:B------:R0:W-:Y:S03]  /*2ce0*/  STL.64 [R1+0x88], R34 ;  /* 0x0000882201007387 */ /* 0x0001e60000100a00 */
[----:B------:R-:W-:Y:S02]  /*2cf0*/  LOP3.LUT R17, R17, R45, R14, 0x78, !PT ;  /* 0x0000002d11117212 */ /* 0x000fe400078e780e */
[----:B0-----:R-:W-:-:S02]  /*2d00*/  SHF.R.S32.HI R34, RZ, 0x1f, R36 ;  /* 0x0000001fff227819 */ /* 0x001fc40000011424 */
[----:B------:R-:W-:Y:S02]  /*2d10*/  SHF.L.U32 R35, R43, 0xe, RZ ;  /* 0x0000000e2b237819 */ /* 0x000fe400000006ff */
[----:B------:R-:W-:Y:S01]  /*2d20*/  LOP3.LUT R36, R17, R34, R15, 0x78, !PT ;  /* 0x0000002211247212 */ /* 0x000fe200078e780f */
[C---:B------:R-:W-:Y:S01]  /*2d30*/  IMAD.SHL.U32 R17, R43.reuse, 0x2000, RZ ;  /* 0x000020002b117824 */ /* 0x040fe200078e00ff */
[----:B------:R-:W-:Y:S01]  /*2d40*/  SHF.R.S32.HI R35, RZ, 0x1f, R35 ;  /* 0x0000001fff237819 */ /* 0x000fe20000011423 */
[----:B------:R0:W-:Y:S03]  /*2d50*/  STL.64 [R1+0x78], R38 ;  /* 0x0000782601007387 */ /* 0x0001e60000100a00 */
[----:B------:R-:W-:Y:S02]  /*2d60*/  SHF.R.S32.HI R17, RZ, 0x1f, R17 ;  /* 0x0000001fff117819 */ /* 0x000fe40000011411 */
[----:B------:R-:W-:Y:S01]  /*2d70*/  LOP3.LUT R36, R36, R35, R26, 0x78, !PT ;  /* 0x0000002324247212 */ /* 0x000fe200078e781a */
[----:B------:R-:W-:-:S03]  /*2d80*/  IMAD.SHL.U32 R37, R43, 0x800, RZ ;  /* 0x000008002b257824 */ /* 0x000fc600078e00ff */
[----:B0-----:R-:W-:Y:S01]  /*2d90*/  LOP3.LUT R39, R36, R17, R27, 0x78, !PT ;  /* 0x0000001124277212 */ /* 0x001fe200078e781b */
[----:B------:R-:W-:Y:S01]  /*2da0*/  IMAD.SHL.U32 R36, R43, 0x1000, RZ ;  /* 0x000010002b247824 */ /* 0x000fe200078e00ff */
[----:B------:R-:W-:Y:S01]  /*2db0*/  LOP3.LUT R54, R13, R54, R20, 0x78, !PT ;  /* 0x000000360d367212 */ /* 0x000fe200078e7814 */
[----:B------:R0:W-:Y:S03]  /*2dc0*/  STL.64 [R1+0xa0], R26 ;  /* 0x0000a01a01007387 */ /* 0x0001e60000100a00 */
[----:B------:R-:W-:Y:S01]  /*2dd0*/  SHF.R.S32.HI R36, RZ, 0x1f, R36 ;  /* 0x0000001fff247819 */ /* 0x000fe20000011424 */
[----:B------:R-:W2:Y:S01]  /*2de0*/  LDG.E R13, desc[UR10][R52.64+0xa4] ;  /* 0x0000a40a340d7981 */ /* 0x000ea2000c1e1900 */
[----:B------:R-:W-:Y:S01]  /*2df0*/  IMAD.SHL.U32 R38, R43, 0x400, RZ ;  /* 0x000004002b267824 */ /* 0x000fe200078e00ff */
[----:B------:R-:W-:Y:S02]  /*2e00*/  SHF.R.S32.HI R37, RZ, 0x1f, R37 ;  /* 0x0000001fff257819 */ /* 0x000fe40000011425 */
[----:B------:R1:W-:Y:S01]  /*2e10*/  STL.64 [R1+0x98], R14 ;  /* 0x0000980e01007387 */ /* 0x0003e20000100a00 */
[----:B------:R-:W-:-:S02]  /*2e20*/  LOP3.LUT R51, R54, R51, R21, 0x78, !PT ;  /* 0x0000003336337212 */ /* 0x000fc400078e7815 */
[----:B0-----:R-:W-:Y:S01]  /*2e30*/  LOP3.LUT R26, R39, R36, R18, 0x78, !PT ;  /* 0x00000024271a7212 */ /* 0x001fe200078e7812 */
[----:B------:R0:W-:Y:S01]  /*2e40*/  STL.64 [R1+0xf0], R20 ;  /* 0x0000f01401007387 */ /* 0x0001e20000100a00 */
[----:B------:R-:W-:Y:S01]  /*2e50*/  IMAD.SHL.U32 R39, R43, 0x200, RZ ;  /* 0x000002002b277824 */ /* 0x000fe200078e00ff */
[----:B------:R-:W-:Y:S02]  /*2e60*/  SHF.R.S32.HI R38, RZ, 0x1f, R38 ;  /* 0x0000001fff267819 */ /* 0x000fe40000011426 */
[----:B-1----:R-:W3:Y:S02]  /*2e70*/  LDG.E R14, desc[UR10][R52.64+0xa8] ;  /* 0x0000a80a340e7981 */ /* 0x002ee4000c1e1900 */
[----:B------:R-:W-:Y:S02]  /*2e80*/  SHF.R.S32.HI R39, RZ, 0x1f, R39 ;  /* 0x0000001fff277819 */ /* 0x000fe40000011427 */
[----:B------:R-:W4:Y:S01]  /*2e90*/  LDG.E R15, desc[UR10][R52.64+0xac] ;  /* 0x0000ac0a340f7981 */ /* 0x000f22000c1e1900 */
[----:B0-----:R-:W-:-:S03]  /*2ea0*/  LOP3.LUT R21, R26, R37, R19, 0x78, !PT ;  /* 0x000000251a157212 */ /* 0x001fc600078e7813 */
[----:B------:R0:W-:Y:S01]  /*2eb0*/  STL.64 [R1+0xa8], R18 ;  /* 0x0000a81201007387 */ /* 0x0001e20000100a00 */
[----:B------:R-:W-:Y:S02]  /*2ec0*/  LOP3.LUT R20, R21, R38, R24, 0x78, !PT ;  /* 0x0000002615147212 */ /* 0x000fe400078e7818 */
[----:B------:R-:W-:Y:S01]  /*2ed0*/  LOP3.LUT R42, R51, R42, R2, 0x78, !PT ;  /* 0x0000002a332a7212 */ /* 0x000fe200078e7802 */
[----:B------:R1:W-:Y:S01]  /*2ee0*/  STL.64 [R1+0x90], R30 ;  /* 0x0000901e01007387 */ /* 0x0003e20000100a00 */
[----:B------:R-:W-:Y:S01]  /*2ef0*/  LOP3.LUT R21, R20, R39, R25, 0x78, !PT ;  /* 0x0000002714157212 */ /* 0x000fe200078e7819 */
[----:B------:R-:W-:Y:S02]  /*2f00*/  IMAD.SHL.U32 R20, R43, 0x100, RZ ;  /* 0x000001002b147824 */ /* 0x000fe400078e00ff */
[----:B------:R-:W4:Y:S04]  /*2f10*/  LDG.E R26, desc[UR10][R52.64+0xc0] ;  /* 0x0000c00a341a7981 */ /* 0x000f28000c1e1900 */
[----:B0-----:R-:W4:Y:S01]  /*2f20*/  LDG.E R18, desc[UR10][R52.64+0xb0] ;  /* 0x0000b00a34127981 */ /* 0x001f22000c1e1900 */
[----:B------:R-:W-:-:S03]  /*2f30*/  LOP3.LUT R27, R42, R41, R3, 0x78, !PT ;  /* 0x000000292a1b7212 */ /* 0x000fc600078e7803 */
[----:B------:R-:W4:Y:S01]  /*2f40*/  LDG.E R19, desc[UR10][R52.64+0xb4] ;  /* 0x0000b40a34137981 */ /* 0x000f22000c1e1900 */
[----:B------:R-:W-:-:S03]  /*2f50*/  SHF.R.S32.HI R41, RZ, 0x1f, R20 ;  /* 0x0000001fff297819 */ /* 0x000fc60000011414 */
[----:B-1----:R-:W4:Y:S01]  /*2f60*/  LDG.E R30, desc[UR10][R52.64+0x64] ;  /* 0x0000640a341e7981 */ /* 0x002f22000c1e1900 */
[----:B------:R-:W-:-:S03]  /*2f70*/  LOP3.LUT R51, R21, R41, R32, 0x78, !PT ;  /* 0x0000002915337212 */ /* 0x000fc600078e7820 */
[----:B------:R-:W4:Y:S04]  /*2f80*/  LDG.E R20, desc[UR10][R52.64+0xb8] ;  /* 0x0000b80a34147981 */ /* 0x000f28000c1e1900 */
[----:B------:R-:W4:Y:S04]  /*2f90*/  LDG.E R31, desc[UR10][R52.64+0x68] ;  /* 0x0000680a341f7981 */ /* 0x000f28000c1e1900 */
[----:B------:R-:W4:Y:S01]  /*2fa0*/  LDG.E R21, desc[UR10][R52.64+0xbc] ;  /* 0x0000bc0a34157981 */ /* 0x000f22000c1e1900 */
[----:B------:R-:W-:-:S03]  /*2fb0*/  LOP3.LUT R50, R27, R50, R4, 0x78, !PT ;  /* 0x000000321b327212 */ /* 0x000fc600078e7804 */
[----:B------:R-:W4:Y:S01]  /*2fc0*/  LDG.E R27, desc[UR10][R52.64+0xc4] ;  /* 0x0000c40a341b7981 */ /* 0x000f22000c1e1900 */
[----:B------:R-:W-:-:S04]  /*2fd0*/  LOP3.LUT R49, R50, R49, R5, 0x78, !PT ;  /* 0x0000003132317212 */ /* 0x000fc800078e7805 */
[----:B------:R-:W-:Y:S01]  /*2fe0*/  LOP3.LUT R49, R49, R28, R12, 0x78, !PT ;  /* 0x0000001c31317212 */ /* 0x000fe200078e780c */
[----:B------:R-:W-:Y:S01]  /*2ff0*/  IMAD.SHL.U32 R42, R43, 0x80, RZ ;  /* 0x000000802b2a7824 */ /* 0x000fe200078e00ff */
[----:B------:R0:W-:Y:S04]  /*3000*/  STL.64 [R1+0xb0], R24 ;  /* 0x0000b01801007387 */ /* 0x0001e80000100a00 */
[----:B------:R-:W-:Y:S01]  /*3010*/  SHF.R.S32.HI R42, RZ, 0x1f, R42 ;  /* 0x0000001fff2a7819 */ /* 0x000fe2000001142a */
[----:B------:R-:W4:Y:S03]  /*3020*/  LDG.E R28, desc[UR10][R52.64+0xc8] ;  /* 0x0000c80a341c7981 */ /* 0x000f26000c1e1900 */
[----:B------:R-:W-:Y:S01]  /*3030*/  LOP3.LUT R51, R51, R42, R33, 0x78, !PT ;  /* 0x0000002a33337212 */ /* 0x000fe200078e7821 */
[----:B0-----:R-:W4:Y:S04]  /*3040*/  LDG.E R24, desc[UR10][R52.64+0x6c] ;  /* 0x00006c0a34187981 */ /* 0x001f28000c1e1900 */
[----:B------:R-:W4:Y:S01]  /*3050*/  LDG.E R25, desc[UR10][R52.64+0x70] ;  /* 0x0000700a34197981 */ /* 0x000f22000c1e1900 */
[----:B--2---:R-:W-:Y:S01]  /*3060*/  LOP3.LUT R55, R49, R22, R13, 0x78, !PT ;  /* 0x0000001631377212 */ /* 0x004fe200078e780d */
[----:B------:R-:W-:-:S03]  /*3070*/  IMAD.SHL.U32 R49, R43, 0x40, RZ ;  /* 0x000000402b317824 */ /* 0x000fc600078e00ff */
[----:B---3--:R-:W-:-:S04]  /*3080*/  LOP3.LUT R46, R55, R46, R14, 0x78, !PT ;  /* 0x0000002e372e7212 */ /* 0x008fc800078e780e */
[----:B----4-:R-:W-:Y:S01]  /*3090*/  LOP3.LUT R47, R46, R47, R15, 0x78, !PT ;  /* 0x0000002f2e2f7212 */ /* 0x010fe200078e780f */
[----:B------:R-:W-:Y:S01]  /*30a0*/  IMAD.SHL.U32 R46, R43, 0x20, RZ ;  /* 0x000000202b2e7824 */ /* 0x000fe200078e00ff */
[----:B------:R-:W-:-:S04]  /*30b0*/  SHF.R.S32.HI R49, RZ, 0x1f, R49 ;  /* 0x0000001fff317819 */ /* 0x000fc80000011431 */
[----:B------:R-:W-:Y:S02]  /*30c0*/  SHF.R.S32.HI R46, RZ, 0x1f, R46 ;  /* 0x0000001fff2e7819 */ /* 0x000fe4000001142e */
[----:B------:R-:W-:-:S04]  /*30d0*/  LOP3.LUT R54, R47, R48, R18, 0x78, !PT ;  /* 0x000000302f367212 */ /* 0x000fc800078e7812 */
[----:B------:R-:W-:Y:S02]  /*30e0*/  LOP3.LUT R47, R54, R29, R19, 0x78, !PT ;  /* 0x0000001d362f7212 */ /* 0x000fe400078e7813 */
[----:B------:R-:W2:Y:S01]  /*30f0*/  LDG.E R29, desc[UR10][R52.64+0xcc] ;  /* 0x0000cc0a341d7981 */ /* 0x000ea2000c1e1900 */
[----:B------:R-:W-:Y:S02]  /*3100*/  LOP3.LUT R50, R51, R49, R30, 0x78, !PT ;  /* 0x0000003133327212 */ /* 0x000fe400078e781e */
[----:B------:R-:W-:Y:S01]  /*3110*/  LOP3.LUT R44, R47, R44, R20, 0x78, !PT ;  /* 0x0000002c2f2c7212 */ /* 0x000fe200078e7814 */
[----:B------:R0:W-:Y:S01]  /*3120*/  STL.64 [R1+0xc0], R30 ;  /* 0x0000c01e01007387 */ /* 0x0001e20000100a00 */
[----:B------:R-:W-:Y:S02]  /*3130*/  LOP3.LUT R50, R50, R46, R31, 0x78, !PT ;  /* 0x0000002e32327212 */ /* 0x000fe400078e781f */
[----:B0-----:R-:W-:Y:S01]  /*3140*/  LOP3.LUT R31, R44, R45, R21, 0x78, !PT ;  /* 0x0000002d2c1f7212 */ /* 0x001fe200078e7815 */
[----:B------:R-:W3:Y:S03]  /*3150*/  LDG.E R30, desc[UR10][R52.64+0xd0] ;  /* 0x0000d00a341e7981 */ /* 0x000ee6000c1e1900 */
[----:B------:R-:W-:-:S02]  /*3160*/  LOP3.LUT R44, R31, R34, R26, 0x78, !PT ;  /* 0x000000221f2c7212 */ /* 0x000fc400078e781a */
[----:B------:R-:W4:Y:S04]  /*3170*/  LDG.E R31, desc[UR10][R52.64+0xd4] ;  /* 0x0000d40a341f7981 */ /* 0x000f28000c1e1900 */
[----:B------:R-:W4:Y:S01]  /*3180*/  LDG.E R34, desc[UR10][R52.64+0xd8] ;  /* 0x0000d80a34227981 */ /* 0x000f22000c1e1900 */
[----:B------:R-:W-:-:S03]  /*3190*/  LOP3.LUT R44, R44, R35, R27, 0x78, !PT ;  /* 0x000000232c2c7212 */ /* 0x000fc600078e781b */
[----:B------:R-:W4:Y:S04]  /*31a0*/  LDG.E R35, desc[UR10][R52.64+0xdc] ;  /* 0x0000dc0a34237981 */ /* 0x000f28000c1e1900 */
[----:B------:R0:W-:Y:S02]  /*31b0*/  STL.64 [R1+0xb8], R32 ;  /* 0x0000b82001007387 */ /* 0x0001e40000100a00 */
[----:B0-----:R-:W0:Y:S01]  /*31c0*/  LDC.64 R32, c[0x0][0x420] ;  /* 0x00010800ff207b82 */ /* 0x001e220000000a00 */
[----:B------:R-:W-:-:S04]  /*31d0*/  SHF.L.U32 R47, R43, 0x4, RZ ;  /* 0x000000042b2f7819 */ /* 0x000fc800000006ff */
[----:B------:R-:W-:Y:S02]  /*31e0*/  SHF.R.S32.HI R47, RZ, 0x1f, R47 ;  /* 0x0000001fff2f7819 */ /* 0x000fe4000001142f */
[----:B------:R-:W-:Y:S02]  /*31f0*/  LOP3.LUT R17, R44, R17, R28, 0x78, !PT ;  /* 0x000000112c117212 */ /* 0x000fe400078e781c */
[----:B------:R-:W-:Y:S01]  /*3200*/  LOP3.LUT R45, R50, R47, R24, 0x78, !PT ;  /* 0x0000002f322d7212 */ /* 0x000fe200078e7818 */
[----:B------:R-:W-:Y:S01]  /*3210*/  IMAD.SHL.U32 R50, R43, 0x8, RZ ;  /* 0x000000082b327824 */ /* 0x000fe200078e00ff */
[----:B------:R-:W4:Y:S04]  /*3220*/  LDG.E R44, desc[UR10][R52.64+0xe0] ;  /* 0x0000e00a342c7981 */ /* 0x000f28000c1e1900 */
[----:B0-----:R0:W4:Y:S04]  /*3230*/  LDG.E R48, desc[UR10][R32.64+0x4] ;  /* 0x0000040a20307981 */ /* 0x001128000c1e1900 */
[----:B------:R-:W4:Y:S04]  /*3240*/  LDG.E R22, desc[UR10][R32.64] ;  /* 0x0000000a20167981 */ /* 0x000f28000c1e1900 */
[----:B------:R-:W4:Y:S04]  /*3250*/  LDG.E R32, desc[UR10][R52.64+0x74] ;  /* 0x0000740a34207981 */ /* 0x000f28000c1e1900 */
[----:B------:R-:W4:Y:S01]  /*3260*/  LDG.E R33, desc[UR10][R52.64+0x78] ;  /* 0x0000780a34217981 */ /* 0x000f22000c1e1900 */
[----:B------:R-:W-:-:S04]  /*3270*/  SHF.R.S32.HI R50, RZ, 0x1f, R50 ;  /* 0x0000001fff327819 */ /* 0x000fc80000011432 */
[----:B------:R-:W-:Y:S02]  /*3280*/  LOP3.LUT R54, R45, R50, R25, 0x78, !PT ;  /* 0x000000322d367212 */ /* 0x000fe400078e7819 */
[----:B------:R-:W4:Y:S04]  /*3290*/  LDG.E R45, desc[UR10][R52.64+0xe4] ;  /* 0x0000e40a342d7981 */ /* 0x000f28000c1e1900 */
[----:B------:R1:W-:Y:S04]  /*32a0*/  STL.64 [R1+0xc8], R24 ;  /* 0x0000c81801007387 */ /* 0x0003e80000100a00 */
[----:B-1----:R-:W4:Y:S04]  /*32b0*/  LDG.E R24, desc[UR10][R52.64+0xe8] ;  /* 0x0000e80a34187981 */ /* 0x002f28000c1e1900 */
[----:B------:R-:W4:Y:S01]  /*32c0*/  LDG.E R25, desc[UR10][R52.64+0xec] ;  /* 0x0000ec0a34197981 */ /* 0x000f22000c1e1900 */
[----:B--2---:R-:W-:-:S04]  /*32d0*/  LOP3.LUT R17, R17, R36, R29, 0x78, !PT ;  /* 0x0000002411117212 */ /* 0x004fc800078e781d */
[----:B---3--:R-:W-:Y:S02]  /*32e0*/  LOP3.LUT R17, R17, R37, R30, 0x78, !PT ;  /* 0x0000002511117212 */ /* 0x008fe400078e781e */
[----:B------:R-:W2:Y:S02]  /*32f0*/  LDG.E R37, desc[UR10][R52.64+0xf4] ;  /* 0x0000f40a34257981 */ /* 0x000ea4000c1e1900 */
[----:B----4-:R-:W-:Y:S02]  /*3300*/  LOP3.LUT R17, R17, R38, R31, 0x78, !PT ;  /* 0x0000002611117212 */ /* 0x010fe400078e781f */
[----:B------:R-:W3:Y:S02]  /*3310*/  LDG.E R38, desc[UR10][R52.64+0xf8] ;  /* 0x0000f80a34267981 */ /* 0x000ee4000c1e1900 */
[----:B------:R-:W-:Y:S02]  /*3320*/  LOP3.LUT R36, R17, R39, R34, 0x78, !PT ;  /* 0x0000002711247212 */ /* 0x000fe400078e7822 */
[----:B------:R-:W4:Y:S02]  /*3330*/  LDG.E R39, desc[UR10][R52.64+0xfc] ;  /* 0x0000fc0a34277981 */ /* 0x000f24000c1e1900 */
[----:B------:R-:W-:-:S02]  /*3340*/  LOP3.LUT R41, R36, R41, R35, 0x78, !PT ;  /* 0x0000002924297212 */ /* 0x000fc400078e7823 */
[----:B------:R-:W2:Y:S01]  /*3350*/  LDG.E R36, desc[UR10][R52.64+0xf0] ;  /* 0x0000f00a34247981 */ /* 0x000ea2000c1e1900 */
[----:B------:R-:W-:-:S05]  /*3360*/  IMAD.SHL.U32 R51, R43, 0x4, RZ ;  /* 0x000000042b337824 */ /* 0x000fca00078e00ff */
[----:B------:R-:W-:Y:S02]  /*3370*/  SHF.R.S32.HI R51, RZ, 0x1f, R51 ;  /* 0x0000001fff337819 */ /* 0x000fe40000011433 */
[----:B------:R-:W-:Y:S01]  /*3380*/  LOP3.LUT R42, R41, R42, R44, 0x78, !PT ;  /* 0x0000002a292a7212 */ /* 0x000fe200078e782c */
[----:B------:R1:W-:Y:S01]  /*3390*/  STL.64 [R1+0x58], R22 ;  /* 0x0000581601007387 */ /* 0x0003e20000100a00 */
[----:B------:R-:W-:-:S03]  /*33a0*/  LOP3.LUT R54, R54, R51, R32, 0x78, !PT ;  /* 0x0000003336367212 */ /* 0x000fc600078e7820 */
[----:B------:R0:W-:Y:S01]  /*33b0*/  STL.64 [R1+0xd0], R32 ;  /* 0x0000d02001007387 */ /* 0x0001e20000100a00 */
[----:B-1----:R-:W-:Y:S01]  /*33c0*/  IMAD.SHL.U32 R23, R43, 0x2, RZ ;  /* 0x000000022b177824 */ /* 0x002fe200078e00ff */
[----:B0-----:R-:W-:-:S04]  /*33d0*/  LOP3.LUT R32, RZ, R16, RZ, 0x33, !PT ;  /* 0x00000010ff207212 */ /* 0x001fc800078e33ff */
[----:B------:R-:W-:Y:S02]  /*33e0*/  SHF.R.S32.HI R23, RZ, 0x1f, R23 ;  /* 0x0000001fff177819 */ /* 0x000fe40000011417 */
[----:B------:R-:W0:Y:S02]  /*33f0*/  BREV R32, R32 ;  /* 0x0000002000207301 */ /* 0x000e240000000000 */
[----:B------:R-:W-:Y:S02]  /*3400*/  LOP3.LUT R54, R54, R23, R33, 0x78, !PT ;  /* 0x0000001736367212 */ /* 0x000fe400078e7821 */
[----:B------:R-:W-:Y:S02]  /*3410*/  SHF.R.S32.HI R33, RZ, 0x1f, R16 ;  /* 0x0000001fff217819 */ /* 0x000fe40000011410 */
[----:B------:R-:W-:Y:S02]  /*3420*/  LOP3.LUT R49, R42, R49, R45, 0x78, !PT ;  /* 0x000000312a317212 */ /* 0x000fe400078e782d */
[----:B------:R-:W-:-:S02]  /*3430*/  LOP3.LUT R17, R54, R33, R56, 0x78, !PT ;  /* 0x0000002136117212 */ /* 0x000fc400078e7838 */
[----:B------:R-:W-:Y:S02]  /*3440*/  LOP3.LUT R46, R49, R46, R24, 0x78, !PT ;  /* 0x0000002e312e7212 */ /* 0x000fe400078e7818 */
[----:B------:R-:W-:Y:S02]  /*3450*/  LOP3.LUT R17, R17, R22, RZ, 0x3c, !PT ;  /* 0x0000001611117212 */ /* 0x000fe400078e3cff */
[----:B0-----:R-:W0:Y:S01]  /*3460*/  FLO.U32.SH R22, R32 ;  /* 0x0000002000167300 */ /* 0x001e2200000e0400 */
[----:B------:R-:W-:Y:S01]  /*3470*/  LOP3.LUT R47, R46, R47, R25, 0x78, !PT ;  /* 0x0000002f2e2f7212 */ /* 0x000fe200078e7819 */
[----:B------:R-:W-:Y:S04]  /*3480*/  STL.64 [R1+0xf8], R2 ;  /* 0x0000f80201007387 */ /* 0x000fe80000100a00 */
[----:B------:R1:W-:Y:S01]  /*3490*/  STL.64 [R1+0x100], R4 ;  /* 0x0001000401007387 */ /* 0x0003e20000100a00 */
[----:B0-----:R-:W-:-:S03]  /*34a0*/  ISETP.NE.AND P0, PT, R22, -0x1, PT ;  /* 0xffffffff1600780c */ /* 0x001fc60003f05270 */
[----:B------:R-:W-:Y:S01]  /*34b0*/  STL.64 [R1+0x108], R12 ;  /* 0x0001080c01007387 */ /* 0x000fe20000100a00 */
[----:B-1----:R-:W-:-:S03]  /*34c0*/  SEL R5, R22, 0x1f, P0 ;  /* 0x0000001f16057807 */ /* 0x002fc60000000000 */
[----:B------:R-:W-:Y:S02]  /*34d0*/  STL [R1+0xd8], R56 ;  /* 0x0000d83801007387 */ /* 0x000fe40000100800 */
[----:B------:R-:W-:Y:S02]  /*34e0*/  IMAD R2, R5, 0x4, R0 ;  /* 0x0000000405027824 */ /* 0x000fe400078e0200 */
[----:B------:R-:W-:Y:S04]  /*34f0*/  STL.64 [R1+0x110], R14 ;  /* 0x0001100e01007387 */ /* 0x000fe80000100a00 */
[----:B------:R-:W-:Y:S04]  /*3500*/  STL.64 [R1+0x118], R18 ;  /* 0x0001181201007387 */ /* 0x000fe80000100a00 */
[----:B------:R0:W-:Y:S04]  /*3510*/  STL.64 [R1+0x120], R20 ;  /* 0x0001201401007387 */ /* 0x0001e80000100a00 */
[----:B------:R-:W-:Y:S04]  /*3520*/  STL.64 [R1+0x128], R26 ;  /* 0x0001281a01007387 */ /* 0x000fe80000100a00 */
[----:B------:R-:W-:Y:S04]  /*3530*/  STL.64 [R1+0x130], R28 ;  /* 0x0001301c01007387 */ /* 0x000fe80000100a00 */
[----:B------:R-:W-:Y:S04]  /*3540*/  STL.64 [R1+0x138], R30 ;  /* 0x0001381e01007387 */ /* 0x000fe80000100a00 */
[----:B------:R-:W-:Y:S04]  /*3550*/  STL.64 [R1+0x140], R34 ;  /* 0x0001402201007387 */ /* 0x000fe80000100a00 */
[----:B------:R-:W-:Y:S04]  /*3560*/  STL.64 [R1+0x148], R44 ;  /* 0x0001482c01007387 */ /* 0x000fe80000100a00 */
[----:B------:R-:W-:Y:S04]  /*3570*/  STL.64 [R1+0x150], R24 ;  /* 0x0001501801007387 */ /* 0x000fe80000100a00 */
[----:B------:R-:W-:Y:S04]  /*3580*/  STL [R1+0xe4], R48 ;  /* 0x0000e43001007387 */ /* 0x000fe80000100800 */
[----:B------:R-:W-:Y:S04]  /*3590*/  STL [R1+0x40], RZ ;  /* 0x000040ff01007387 */ /* 0x000fe80000100800 */
[----:B------:R-:W-:Y:S04]  /*35a0*/  STL.64 [R1+0x48], RZ ;  /* 0x000048ff01007387 */ /* 0x000fe80000100a00 */
[----:B------:R-:W-:Y:S04]  /*35b0*/  STL [R1+0xdc], R16 ;  /* 0x0000dc1001007387 */ /* 0x000fe80000100800 */
[----:B------:R1:W-:Y:S01]  /*35c0*/  STL.64 [R1+0x50], R16 ;  /* 0x0000501001007387 */ /* 0x0003e20000100a00 */
[----:B--2---:R-:W-:-:S04]  /*35d0*/  LOP3.LUT R50, R47, R50, R36, 0x78, !PT ;  /* 0x000000322f327212 */ /* 0x004fc800078e7824 */
[----:B------:R-:W-:-:S04]  /*35e0*/  LOP3.LUT R50, R50, R51, R37, 0x78, !PT ;  /* 0x0000003332327212 */ /* 0x000fc800078e7825 */
[----:B---3--:R-:W-:Y:S01]  /*35f0*/  LOP3.LUT R50, R50, R23, R38, 0x78, !PT ;  /* 0x0000001732327212 */ /* 0x008fe200078e7826 */
[----:B------:R2:W-:Y:S04]  /*3600*/  STL.64 [R1+0x158], R36 ;  /* 0x0001582401007387 */ /* 0x0005e80000100a00 */
[----:B----4-:R2:W-:Y:S01]  /*3610*/  STL.64 [R1+0x160], R38 ;  /* 0x0001602601007387 */ /* 0x0105e20000100a00 */
[----:B------:R-:W-:Y:S01]  /*3620*/  LOP3.LUT R3, R50, R33, R39, 0x78, !PT ;  /* 0x0000002132037212 */ /* 0x000fe200078e7827 */
[----:B0-----:R-:W0:Y:S03]  /*3630*/  LDC.64 R20, c[0x0][0x428] ;  /* 0x00010a00ff147b82 */ /* 0x001e260000000a00 */
[----:B------:R-:W-:-:S05]  /*3640*/  LOP3.LUT R12, R3, R48, RZ, 0x3c, !PT ;  /* 0x00000030030c7212 */ /* 0x000fca00078e3cff */
[----:B------:R2:W-:Y:S01]  /*3650*/  STL [R1+0xe0], R12 ;  /* 0x0000e00c01007387 */ /* 0x0005e20000100800 */
[----:B------:R-:W3:Y:S03]  /*3660*/  LDC.64 R22, c[0x0][0x388] ;  /* 0x0000e200ff167b82 */ /* 0x000ee60000000a00 */
[----:B------:R-:W4:Y:S04]  /*3670*/  LDL R4, [R2+0xc] ;  /* 0x00000c0002047983 */ /* 0x000f280000100800 */
[----:B0-----:R2:W5:Y:S04]  /*3680*/  LDG.E.CONSTANT R18, desc[UR10][R20.64] ;  /* 0x0000000a14127981 */ /* 0x001568000c1e9900 */
[----:B------:R2:W5:Y:S01]  /*3690*/  LDG.E.CONSTANT R15, desc[UR10][R20.64+0x4] ;  /* 0x0000040a140f7981 */ /* 0x000562000c1e9900 */
[----:B----4-:R-:W-:Y:S01]  /*36a0*/  LOP3.LUT R13, R17, R4, RZ, 0x3c, !PT ;  /* 0x00000004110d7212 */ /* 0x010fe200078e3cff */
[----:B------:R-:W-:-:S04]  /*36b0*/  VIADD R4, R16, 0x1 ;  /* 0x0000000110047836 */ /* 0x000fc80000000000 */
[----:B------:R-:W-:-:S05]  /*36c0*/  IMAD.MOV.U32 R5, RZ, RZ, R13 ;  /* 0x000000ffff057224 */ /* 0x000fca00078e000d */
[----:B------:R2:W-:Y:S04]  /*36d0*/  STL.64 [R1+0x50], R4 ;  /* 0x0000500401007387 */ /* 0x0005e80000100a00 */
[----:B------:R-:W1:Y:S04]  /*36e0*/  LDL R3, [R2+0x98] ;  /* 0x0000980002037983 */ /* 0x000e680000100800 */
[----:B------:R2:W-:Y:S01]  /*36f0*/  STL [R1+0xdc], R4 ;  /* 0x0000dc0401007387 */ /* 0x0005e20000100800 */
[----:B------:R-:W-:Y:S01]  /*3700*/  MOV R14, 0x3790 ;  /* 0x00003790000e7802 */ /* 0x000fe20000000f00 */
[----:B------:R-:W0:Y:S01]  /*3710*/  LDCU UR6, c[0x0][0x408] ;  /* 0x00008100ff0677ac */ /* 0x000e220008000800 */
[----:B------:R-:W-:Y:S01]  /*3720*/  USHF.R.S32.HI UR7, URZ, 0x1f, UR7 ;  /* 0x0000001fff077899 */ /* 0x000fe20008011407 */
[----:B------:R-:W-:Y:S01]  /*3730*/  UMOV UR4, URZ ;  /* 0x000000ff00047c82 */ /* 0x000fe20008000000 */
[----:B------:R-:W-:Y:S01]  /*3740*/  UMOV UR5, 0x1 ;  /* 0x0000000100057882 */ /* 0x000fe20000000000 */
[----:B-1----:R-:W-:-:S05]  /*3750*/  LOP3.LUT R16, R12, R3, RZ, 0x3c, !PT ;  /* 0x000000030c107212 */ /* 0x002fca00078e3cff */
[----:B------:R2:W-:Y:S01]  /*3760*/  STL [R1+0xe0], R16 ;  /* 0x0000e01001007387 */ /* 0x0005e20000100800 */
[----:B0--3--:R-:W-:-:S07]  /*3770*/  IMAD.WIDE R2, R40, 0x1c, R22 ;  /* 0x0000001c28027825 */ /* 0x009fce00078e0216 */
[----:B--2--5:R-:W-:Y:S05]  /*3780*/  CALL.REL.NOINC `($__internal_0_$__cuda_sm20_div_u64) ;  /* 0x0000006800307944 */ /* 0x024fea0003c00000 */
[----:B------:R-:W0:Y:S01]  /*3790*/  I2F.U32.RP R14, R39 ;  /* 0x00000027000e7306 */ /* 0x000e220000209000 */
[----:B------:R-:W1:Y:S01]  /*37a0*/  LDCU UR7, c[0x0][0x40c] ;  /* 0x00008180ff0777ac */ /* 0x000e620008000800 */
[----:B------:R-:W-:Y:S01]  /*37b0*/  ISETP.NE.U32.AND P2, PT, R39, RZ, PT ;  /* 0x000000ff2700720c */ /* 0x000fe20003f45070 */
[----:B------:R-:W-:Y:S01]  /*37c0*/  IMAD.MOV.U32 R37, RZ, RZ, R39 ;  /* 0x000000ffff257224 */ /* 0x000fe200078e0027 */
[----:B------:R-:W2:Y:S04]  /*37d0*/  LDCU UR6, c[0x0][0x40c] ;  /* 0x00008180ff0677ac */ /* 0x000ea80008000800 */
[----:B0-----:R-:W0:Y:S01]  /*37e0*/  MUFU.RCP R14, R14 ;  /* 0x0000000e000e7308 */ /* 0x001e220000001000 */
[----:B-1----:R-:W-:Y:S01]  /*37f0*/  USHF.R.S32.HI UR7, URZ, 0x1f, UR7 ;  /* 0x0000001fff077899 */ /* 0x002fe20008011407 */
[----:B0-----:R-:W-:Y:S01]  /*3800*/  VIADD R20, R14, 0xffffffe ;  /* 0x0ffffffe0e147836 */ /* 0x001fe20000000000 */
[----:B------:R-:W-:-:S05]  /*3810*/  MOV R14, 0x3910 ;  /* 0x00003910000e7802 */ /* 0x000fca0000000f00 */
[----:B------:R0:W1:Y:S02]  /*3820*/  F2I.FTZ.U32.TRUNC.NTZ R21, R20 ;  /* 0x0000001400157305 */ /* 0x000064000021f000 */
[----:B0-----:R-:W-:Y:S02]  /*3830*/  IMAD.MOV.U32 R20, RZ, RZ, RZ ;  /* 0x000000ffff147224 */ /* 0x001fe400078e00ff */
[----:B-1----:R-:W-:-:S04]  /*3840*/  IMAD.MOV R22, RZ, RZ, -R21 ;  /* 0x000000ffff167224 */ /* 0x002fc800078e0a15 */
[----:B------:R-:W-:-:S04]  /*3850*/  IMAD R5, R22, R39, RZ ;  /* 0x0000002716057224 */ /* 0x000fc800078e02ff */
[----:B------:R-:W-:-:S06]  /*3860*/  IMAD.HI.U32 R22, R21, R5, R20 ;  /* 0x0000000515167227 */ /* 0x000fcc00078e0014 */
[----:B------:R-:W-:-:S05]  /*3870*/  IMAD.HI.U32 R5, R22, R17, RZ ;  /* 0x0000001116057227 */ /* 0x000fca00078e00ff */
[----:B------:R-:W-:-:S05]  /*3880*/  IADD3 R22, PT, PT, -R5, RZ, RZ ;  /* 0x000000ff05167210 */ /* 0x000fca0007ffe1ff */
[----:B------:R-:W-:-:S05]  /*3890*/  IMAD R22, R39, R22, R17 ;  /* 0x0000001627167224 */ /* 0x000fca00078e0211 */
[----:B------:R-:W-:-:S13]  /*38a0*/  ISETP.GE.U32.AND P0, PT, R22, R39, PT ;  /* 0x000000271600720c */ /* 0x000fda0003f06070 */
[----:B------:R-:W-:Y:S02]  /*38b0*/  @P0 IMAD.IADD R22, R22, 0x1, -R39 ;  /* 0x0000000116160824 */ /* 0x000fe400078e0a27 */
[----:B------:R-:W-:-:S03]  /*38c0*/  @P0 VIADD R5, R5, 0x1 ;  /* 0x0000000105050836 */ /* 0x000fc60000000000 */
[----:B------:R-:W-:-:S13]  /*38d0*/  ISETP.GE.U32.AND P1, PT, R22, R39, PT ;  /* 0x000000271600720c */ /* 0x000fda0003f26070 */
[----:B------:R-:W-:Y:S01]  /*38e0*/  @P1 VIADD R5, R5, 0x1 ;  /* 0x0000000105051836 */ /* 0x000fe20000000000 */
[----:B--2---:R-:W-:-:S07]  /*38f0*/  @!P2 LOP3.LUT R5, RZ, R39, RZ, 0x33, !PT ;  /* 0x00000027ff05a212 */ /* 0x004fce00078e33ff */
[----:B------:R-:W-:Y:S05]  /*3900*/  CALL.REL.NOINC `($__internal_0_$__cuda_sm20_div_u64) ;  /* 0x0000006400d07944 */ /* 0x000fea0003c00000 */
[----:B------:R-:W0:Y:S01]  /*3910*/  I2F.U32.RP R19, R39 ;  /* 0x0000002700137306 */ /* 0x000e220000209000 */
[----:B------:R-:W-:Y:S01]  /*3920*/  IMAD.MOV.U32 R20, RZ, RZ, RZ ;  /* 0x000000ffff147224 */ /* 0x000fe200078e00ff */
[----:B------:R-:W1:Y:S01]  /*3930*/  LDC R26, c[0x0][0x3e4] ;  /* 0x0000f900ff1a7b82 */ /* 0x000e620000000800 */
[----:B------:R-:W2:Y:S01]  /*3940*/  LDCU.64 UR8, c[0x0][0x380] ;  /* 0x00007000ff0877ac */ /* 0x000ea20008000a00 */
[----:B------:R-:W-:Y:S01]  /*3950*/  ISETP.NE.U32.AND P2, PT, R39, RZ, PT ;  /* 0x000000ff2700720c */ /* 0x000fe20003f45070 */
[----:B------:R-:W-:Y:S01]  /*3960*/  IMAD.MOV.U32 R24, RZ, RZ, 0x1 ;  /* 0x00000001ff187424 */ /* 0x000fe200078e00ff */
[----:B------:R-:W-:Y:S01]  /*3970*/  I2FP.F32.U32 R17, R17 ;  /* 0x0000001100117245 */ /* 0x000fe20000201000 */
[----:B------:R-:W3:Y:S01]  /*3980*/  LDCU UR6, c[0x0][0x408] ;  /* 0x00008100ff0677ac */ /* 0x000ee20008000800 */
[----:B------:R-:W-:Y:S01]  /*3990*/  IMAD.MOV.U32 R25, RZ, RZ, 0x0 ;  /* 0x00000000ff197424 */ /* 0x000fe200078e00ff */
[----:B------:R4:W-:Y:S01]  /*39a0*/  STG.E desc[UR10][R2.64+0x18], RZ ;  /* 0x000018ff02007986 */ /* 0x0009e2000c10190a */
[----:B------:R-:W5:Y:S01]  /*39b0*/  LDC.64 R28, c[0x0][0x400] ;  /* 0x00010000ff1c7b82 */ /* 0x000f620000000a00 */
[----:B0-----:R-:W0:Y:S07]  /*39c0*/  MUFU.RCP R19, R19 ;  /* 0x0000001300137308 */ /* 0x001e2e0000001000 */
[----:B------:R-:W4:Y:S01]  /*39d0*/  LDC R27, c[0x0][0x3fc] ;  /* 0x0000ff00ff1b7b82 */ /* 0x000f220000000800 */
[----:B-1----:R-:W-:-:S04]  /*39e0*/  FMUL R17, R17, R26 ;  /* 0x0000001a11117220 */ /* 0x002fc80000400000 */
[----:B------:R-:W-:Y:S01]  /*39f0*/  FMUL R17, R17, 2.3283064365386962891e-10 ;  /* 0x2f80000011117820 */ /* 0x000fe20000400000 */
[----:B0-----:R-:W-:Y:S01]  /*3a00*/  VIADD R21, R19, 0xffffffe ;  /* 0x0ffffffe13157836 */ /* 0x001fe20000000000 */
[----:B------:R-:W-:Y:S01]  /*3a10*/  I2FP.F32.U32 R19, R12 ;  /* 0x0000000c00137245 */ /* 0x000fe20000201000 */
[----:B-----5:R0:W-:Y:S04]  /*3a20*/  STG.E desc[UR10][R2.64+0x10], R28 ;  /* 0x0000101c02007986 */ /* 0x0201e8000c10190a */
[----:B------:R-:W1:Y:S01]  /*3a30*/  F2I.FTZ.U32.TRUNC.NTZ R21, R21 ;  /* 0x0000001500157305 */ /* 0x000e62000021f000 */
[----:B------:R0:W-:Y:S04]  /*3a40*/  STG.E desc[UR10][R2.64+0x14], R29 ;  /* 0x0000141d02007986 */ /* 0x0001e8000c10190a */
[----:B----4-:R0:W-:Y:S04]  /*3a50*/  STG.E desc[UR10][R2.64+0xc], R27 ;  /* 0x00000c1b02007986 */ /* 0x0101e8000c10190a */
[----:B------:R0:W-:Y:S01]  /*3a60*/  STG.E desc[UR10][R2.64], R17 ;  /* 0x0000001102007986 */ /* 0x0001e2000c10190a */
[----:B-1----:R-:W-:-:S04]  /*3a70*/  IMAD.MOV R14, RZ, RZ, -R21 ;  /* 0x000000ffff0e7224 */ /* 0x002fc800078e0a15 */
[----:B------:R-:W-:-:S04]  /*3a80*/  IMAD R23, R14, R39, RZ ;  /* 0x000000270e177224 */ /* 0x000fc800078e02ff */
[----:B------:R-:W-:-:S06]  /*3a90*/  IMAD.HI.U32 R23, R21, R23, R20 ;  /* 0x0000001715177227 */ /* 0x000fcc00078e0014 */
[----:B------:R-:W-:Y:S02]  /*3aa0*/  IMAD.HI.U32 R14, R23, R12, RZ ;  /* 0x0000000c170e7227 */ /* 0x000fe400078e00ff */
[----:B------:R-:W1:Y:S02]  /*3ab0*/  LDC.64 R22, c[0x0][0x390] ;  /* 0x0000e400ff167b82 */ /* 0x000e640000000a00 */
[----:B------:R-:W-:-:S04]  /*3ac0*/  IMAD.MOV R20, RZ, RZ, -R14 ;  /* 0x000000ffff147224 */ /* 0x000fc800078e0a0e */
[----:B------:R-:W-:-:S05]  /*3ad0*/  IMAD R20, R39, R20, R12 ;  /* 0x0000001427147224 */ /* 0x000fca00078e020c */
[----:B------:R-:W-:-:S13]  /*3ae0*/  ISETP.GE.U32.AND P0, PT, R20, R39, PT ;  /* 0x000000271400720c */ /* 0x000fda0003f06070 */
[----:B------:R-:W-:Y:S01]  /*3af0*/  @P0 IMAD.IADD R20, R20, 0x1, -R39 ;  /* 0x0000000114140824 */ /* 0x000fe200078e0a27 */
[----:B------:R-:W-:-:S04]  /*3b00*/  @P0 IADD3 R14, PT, PT, R14, 0x1, RZ ;  /* 0x000000010e0e0810 */ /* 0x000fc80007ffe0ff */
[----:B------:R-:W-:Y:S02]  /*3b10*/  ISETP.GE.U32.AND P1, PT, R20, R39, PT ;  /* 0x000000271400720c */ /* 0x000fe40003f26070 */
[----:B------:R-:W4:Y:S01]  /*3b20*/  LDC.64 R20, c[0x0][0x3e8] ;  /* 0x0000fa00ff147b82 */ /* 0x000f220000000a00 */
[----:B--2---:R-:W-:-:S04]  /*3b30*/  ISETP.NE.U32.AND P0, PT, RZ, UR8, PT ;  /* 0x00000008ff007c0c */ /* 0x004fc8000bf05070 */
[----:B------:R-:W-:-:S06]  /*3b40*/  ISETP.NE.AND.EX P0, PT, RZ, UR9, PT, P0 ;  /* 0x00000009ff007c0c */ /* 0x000fcc000bf05300 */
[----:B------:R-:W-:Y:S01]  /*3b50*/  @P1 VIADD R14, R14, 0x1 ;  /* 0x000000010e0e1836 */ /* 0x000fe20000000000 */
[----:B------:R-:W-:-:S05]  /*3b60*/  @!P2 LOP3.LUT R14, RZ, R39, RZ, 0x33, !PT ;  /* 0x00000027ff0ea212 */ /* 0x000fca00078e33ff */
[----:B---3--:R-:W-:-:S04]  /*3b70*/  IMAD R5, R14, UR6, R5 ;  /* 0x000000060e057c24 */ /* 0x008fc8000f8e0205 */
[----:B-1----:R-:W-:-:S04]  /*3b80*/  IMAD.WIDE R22, R5, 0x8, R22 ;  /* 0x0000000805167825 */ /* 0x002fc800078e0216 */
[----:B----4-:R-:W-:Y:S01]  /*3b90*/  FMUL R19, R19, R20 ;  /* 0x0000001413137220 */ /* 0x010fe20000400000 */
[----:B------:R0:W-:Y:S03]  /*3ba0*/  STG.E desc[UR10][R2.64+0x8], R21 ;  /* 0x0000081502007986 */ /* 0x0001e6000c10190a */
[----:B------:R-:W-:-:S05]  /*3bb0*/  FMUL R19, R19, 2.3283064365386962891e-10 ;  /* 0x2f80000013137820 */ /* 0x000fca0000400000 */
[----:B------:R0:W-:Y:S04]  /*3bc0*/  STG.E desc[UR10][R2.64+0x4], R19 ;  /* 0x0000041302007986 */ /* 0x0001e8000c10190a */
[----:B------:R0:W-:Y:S01]  /*3bd0*/  REDG.E.ADD.64.STRONG.GPU desc[UR10][R22.64], R24 ;  /* 0x000000181600798e */ /* 0x0001e2000c12e50a */
[----:B------:R-:W-:Y:S05]  /*3be0*/  @!P0 EXIT ;  /* 0x000000000000894d */ /* 0x000fea0003800000 */
[----:B------:R-:W1:Y:S01]  /*3bf0*/  LDCU.64 UR12, c[0x0][0x400] ;  /* 0x00008000ff0c77ac */ /* 0x000e620008000a00 */
[----:B------:R-:W-:Y:S01]  /*3c00*/  FMUL R34, |R26|, 8388608 ;  /* 0x4b0000001a227820 */ /* 0x000fe20000400200 */
[----:B------:R-:W-:Y:S01]  /*3c10*/  HFMA2 R42, -RZ, RZ, 0, 0 ;  /* 0x00000000ff2a7431 */ /* 0x000fe200000001ff */
[----:B------:R-:W-:Y:S01]  /*3c20*/  BSSY B0, `(.L_x_11) ;  /* 0x000063e000007945 */ /* 0x000fe20003800000 */
[----:B------:R-:W2:Y:S01]  /*3c30*/  LDCU UR5, c[0x0][0x3fc] ;  /* 0x00007f80ff0577ac */ /* 0x000ea20008000800 */
[----:B0-----:R-:W-:Y:S01]  /*3c40*/  IMAD.MOV.U32 R23, RZ, RZ, R17 ;  /* 0x000000ffff177224 */ /* 0x001fe200078e0011 */
[----:B------:R-:W-:Y:S01]  /*3c50*/  LOP3.LUT R29, R34, 0x7fffff, RZ, 0xc0, !PT ;  /* 0x007fffff221d7812 */ /* 0x000fe200078ec0ff */
[----:B------:R-:W-:Y:S01]  /*3c60*/  IMAD.MOV.U32 R21, RZ, RZ, R19 ;  /* 0x000000ffff157224 */ /* 0x000fe200078e0013 */
[----:B------:R-:W0:Y:S01]  /*3c70*/  LDCU UR14, c[0x0][0x3ec] ;  /* 0x00007d80ff0e77ac */ /* 0x000e220008000800 */
[C---:B------:R-:W-:Y:S01]  /*3c80*/  FMUL R36, |R20|.reuse, 8388608 ;  /* 0x4b00000014247820 */ /* 0x040fe20000400200 */
[----:B------:R-:W-:Y:S01]  /*3c90*/  FADD R35, |R20|, -RZ ;  /* 0x800000ff14237221 */ /* 0x000fe20000000200 */
[----:B------:R-:W-:Y:S01]  /*3ca0*/  FADD R31, |R26|, -RZ ;  /* 0x800000ff1a1f7221 */ /* 0x000fe20000000200 */
[----:B------:R-:W3:Y:S01]  /*3cb0*/  LDCU UR4, c[0x0][0x40c] ;  /* 0x00008180ff0477ac */ /* 0x000ee20008000800 */
[----:B------:R-:W-:Y:S01]  /*3cc0*/  IMAD.MOV.U32 R14, RZ, RZ, RZ ;  /* 0x000000ffff0e7224 */ /* 0x000fe200078e00ff */
[----:B------:R-:W-:Y:S01]  /*3cd0*/  PRMT R30, RZ, 0x7610, R30 ;  /* 0x00007610ff1e7816 */ /* 0x000fe2000000001e */
[----:B------:R-:W-:Y:S01]  /*3ce0*/  IMAD.MOV.U32 R5, RZ, RZ, RZ ;  /* 0x000000ffff057224 */ /* 0x000fe200078e00ff */
[----:B------:R-:W-:Y:S01]  /*3cf0*/  UIADD3 UR7, UP0, UPT, UR8, -0x1, URZ ;  /* 0xffffffff08077890 */ /* 0x000fe2000ff1e0ff */
[----:B------:R-:W-:Y:S01]  /*3d00*/  IMAD.MOV.U32 R19, RZ, RZ, RZ ;  /* 0x000000ffff137224 */ /* 0x000fe200078e00ff */
[----:B------:R-:W-:Y:S01]  /*3d10*/  LOP3.LUT R29, R29, 0x3f800000, RZ, 0xfc, !PT ;  /* 0x3f8000001d1d7812 */ /* 0x000fe200078efcff */
[----:B-1----:R-:W-:Y:S01]  /*3d20*/  IMAD.U32 R44, RZ, RZ, UR13 ;  /* 0x0000000dff2c7e24 */ /* 0x002fe2000f8e00ff */
[----:B------:R-:W-:Y:S01]  /*3d30*/  UIADD3.X UR8, UPT, UPT, UR9, -0x1, URZ, UP0, !UPT ;  /* 0xffffffff09087890 */ /* 0x000fe200087fe4ff */
[----:B------:R-:W-:-:S02]  /*3d40*/  IMAD.U32 R45, RZ, RZ, UR12 ;  /* 0x0000000cff2d7e24 */ /* 0x000fc4000f8e00ff */
[----:B------:R-:W-:Y:S02]  /*3d50*/  IMAD.MOV.U32 R12, RZ, RZ, R4 ;  /* 0x000000ffff0c7224 */ /* 0x000fe400078e0004 */
[----:B--2---:R-:W-:Y:S02]  /*3d60*/  IMAD.U32 R43, RZ, RZ, UR5 ;  /* 0x00000005ff2b7e24 */ /* 0x004fe4000f8e00ff */
[----:B0-----:R-:W-:Y:S01]  /*3d70*/  IMAD.U32 R17, RZ, RZ, UR14 ;  /* 0x0000000eff117e24 */ /* 0x001fe2000f8e00ff */
[----:B---3--:R-:W-:-:S12]  /*3d80*/  UIMAD UR6, UR6, UR4, URZ ;  /* 0x00000004060672a4 */ /* 0x008fd8000f8e02ff */
.L_x_116:
[----:B------:R-:W-:Y:S01]  /*3d90*/  LOP3.LUT P1, RZ, R30, 0xff, RZ, 0xc0, !PT ;  /* 0x000000ff1eff7812 */ /* 0x000fe2000782c0ff */
[----:B------:R-:W-:Y:S01]  /*3da0*/  IMAD.MOV.U32 R28, RZ, RZ, R9 ;  /* 0x000000ffff1c7224 */ /* 0x000fe200078e0009 */
[----:B0-2---:R-:W0:Y:S01]  /*3db0*/  LDC R40, c[0x0][0x3d8] ;  /* 0x0000f600ff287b82 */ /* 0x005e220000000800 */
[C---:B------:R-:W-:Y:S01]  /*3dc0*/  FSETP.GTU.AND P0, PT, R17.reuse, R15, PT ;  /* 0x0000000f1100720b */ /* 0x040fe20003f0c000 */
[----:B------:R-:W-:Y:S05]  /*3dd0*/  YIELD ;  /* 0x0000000000007946 */ /* 0x000fea0003800000 */
[----:B------:R-:W-:Y:S01]  /*3de0*/  FSETP.GE.AND P0, PT, R17, R18, !P0 ;  /* 0x000000121100720b */ /* 0x000fe20004706000 */
[----:B------:R-:W-:Y:S01]  /*3df0*/  BSSY.RECONVERGENT B3, `(.L_x_12) ;  /* 0x0000047000037945 */ /* 0x000fe20003800200 */
[----:B------:R-:W-:Y:S01]  /*3e00*/  MOV R26, R8 ;  /* 0x00000008001a7202 */ /* 0x000fe20000000f00 */
[----:B------:R-:W-:Y:S01]  /*3e10*/  IMAD.MOV.U32 R38, RZ, RZ, R10 ;  /* 0x000000ffff267224 */ /* 0x000fe200078e000a */
[----:B------:R-:W-:Y:S01]  /*3e20*/  @!P1 SHF.R.U32.HI R20, RZ, 0x2, R7 ;  /* 0x00000002ff149819 */ /* 0x000fe20000011607 */
[----:B-1----:R-:W-:-:S02]  /*3e30*/  @!P1 IMAD.SHL.U32 R25, R9, 0x10, RZ ;  /* 0x0000001009199824 */ /* 0x002fc400078e00ff */
[----:B------:R-:W-:Y:S01]  /*3e40*/  @!P1 VIADD R6, R6, 0x587c5 ;  /* 0x000587c506069836 */ /* 0x000fe20000000000 */
[----:B------:R-:W-:Y:S01]  /*3e50*/  @!P1 LOP3.LUT R20, R20, R7, RZ, 0x3c, !PT ;  /* 0x0000000714149212 */ /* 0x000fe200078e3cff */
[----:B------:R-:W-:Y:S02]  /*3e60*/  @!P1 IMAD.MOV.U32 R7, RZ, RZ, R10 ;  /* 0x000000ffff079224 */ /* 0x000fe400078e000a */
[----:B------:R-:W-:Y:S02]  /*3e70*/  IMAD.MOV.U32 R41, RZ, RZ, R6 ;  /* 0x000000ffff297224 */ /* 0x000fe400078e0006 */
[----:B------:R-:W-:Y:S02]  /*3e80*/  @!P1 IMAD.SHL.U32 R22, R20, 0x2, RZ ;  /* 0x0000000214169824 */ /* 0x000fe400078e00ff */
[----:B------:R-:W-:Y:S01]  /*3e90*/  VIADD R6, R6, 0x587c5 ;  /* 0x000587c506067836 */ /* 0x000fe20000000000 */
[----:B0-----:R-:W0:Y:S02]  /*3ea0*/  @!P0 LDC R40, c[0x0][0x3dc] ;  /* 0x0000f700ff288b82 */ /* 0x001e240000000800 */
[----:B------:R-:W-:Y:S01]  /*3eb0*/  @!P1 LOP3.LUT R22, R20, R22, R25, 0x96, !PT ;  /* 0x0000001614169212 */ /* 0x000fe200078e9619 */
[----:B------:R-:W-:Y:S01]  /*3ec0*/  IMAD.MOV.U32 R25, RZ, RZ, 0x3e055027 ;  /* 0x3e055027ff197424 */ /* 0x000fe200078e00ff */
[----:B------:R-:W-:Y:S01]  /*3ed0*/  SHF.R.U32.HI R20, RZ, 0x2, R7 ;  /* 0x00000002ff147819 */ /* 0x000fe20000011607 */
[----:B------:R-:W-:Y:S01]  /*3ee0*/  @!P1 IMAD.MOV.U32 R26, RZ, RZ, R9 ;  /* 0x000000ffff1a9224 */ /* 0x000fe200078e0009 */
[----:B------:R-:W-:Y:S01]  /*3ef0*/  @!P1 LOP3.LUT R28, R22, R9, RZ, 0x3c, !PT ;  /* 0x00000009161c9212 */ /* 0x000fe200078e3cff */
[----:B------:R-:W-:Y:S01]  /*3f00*/  @!P1 IMAD.MOV.U32 R38, RZ, RZ, R11 ;  /* 0x000000ffff269224 */ /* 0x000fe200078e000b */
[----:B------:R-:W-:-:S03]  /*3f10*/  LOP3.LUT R20, R20, R7, RZ, 0x3c, !PT ;  /* 0x0000000714147212 */ /* 0x000fc600078e3cff */
[----:B------:R-:W-:Y:S01]  /*3f20*/  IMAD.SHL.U32 R7, R28, 0x10, RZ ;  /* 0x000000101c077824 */ /* 0x000fe200078e00ff */
[----:B------:R-:W-:-:S04]  /*3f30*/  SHF.L.U32 R22, R20, 0x1, RZ ;  /* 0x0000000114167819 */ /* 0x000fc800000006ff */
[----:B------:R-:W-:Y:S01]  /*3f40*/  LOP3.LUT R7, R20, R22, R7, 0x96, !PT ;  /* 0x0000001614077212 */ /* 0x000fe200078e9607 */
[----:B------:R-:W-:-:S03]  /*3f50*/  IMAD.MOV.U32 R20, RZ, RZ, 0x2f800000 ;  /* 0x2f800000ff147424 */ /* 0x000fc600078e00ff */
[----:B------:R-:W-:-:S05]  /*3f60*/  LOP3.LUT R27, R7, R28, RZ, 0x3c, !PT ;  /* 0x0000001c071b7212 */ /* 0x000fca00078e3cff */
[----:B------:R-:W-:Y:S01]  /*3f70*/  IMAD.IADD R7, R27, 0x1, R6 ;  /* 0x000000011b077824 */ /* 0x000fe200078e0206 */
[----:B0-----:R-:W0:Y:S04]  /*3f80*/  MUFU.RCP R47, R40 ;  /* 0x00000028002f7308 */ /* 0x001e280000001000 */
[----:B------:R-:W-:-:S05]  /*3f90*/  I2FP.F32.U32 R7, R7 ;  /* 0x0000000700077245 */ /* 0x000fca0000201000 */
[----:B------:R-:W-:-:S04]  /*3fa0*/  FFMA R7, R7, R20, 1.1641532182693481445e-10 ;  /* 0x2f00000007077423 */ /* 0x000fc80000000014 */
[----:B------:R-:W-:-:S04]  /*3fb0*/  FADD R7, R7, -1 ;  /* 0xbf80000007077421 */ /* 0x000fc80000000000 */
[----:B------:R-:W-:-:S04]  /*3fc0*/  FADD R7, R7, 1 ;  /* 0x3f80000007077421 */ /* 0x000fc80000000000 */
[----:B------:R-:W-:-:S05]  /*3fd0*/  FADD R7, R7, 1.1920928955078125e-07 ;  /* 0x3400000007077421 */ /* 0x000fca0000000000 */
[----:B------:R-:W-:-:S13]  /*3fe0*/  FSETP.GEU.AND P2, PT, R7, 1.175494350822287508e-38, PT ;  /* 0x008000000700780b */ /* 0x000fda0003f4e000 */
[----:B------:R-:W-:-:S04]  /*3ff0*/  @!P2 FMUL R7, R7, 8388608 ;  /* 0x4b0000000707a820 */ /* 0x000fc80000400000 */
[----:B------:R-:W-:-:S05]  /*4000*/  VIADD R20, R7, 0xc0d55555 ;  /* 0xc0d5555507147836 */ /* 0x000fca0000000000 */
[----:B------:R-:W-:-:S05]  /*4010*/  LOP3.LUT R22, R20, 0xff800000, RZ, 0xc0, !PT ;  /* 0xff80000014167812 */ /* 0x000fca00078ec0ff */
[----:B------:R-:W-:-:S04]  /*4020*/  IMAD.IADD R20, R7, 0x1, -R22 ;  /* 0x0000000107147824 */ /* 0x000fc800078e0a16 */
[----:B------:R-:W-:Y:S01]  /*4030*/  FADD R24, R20, -1 ;  /* 0xbf80000014187421 */ /* 0x000fe20000000000 */
[----:B------:R-:W-:Y:S02]  /*4040*/  FSEL R20, RZ, -23, P2 ;  /* 0xc1b80000ff147808 */ /* 0x000fe40001000000 */
[----:B------:R-:W-:Y:S01]  /*4050*/  ISETP.GT.U32.AND P2, PT, R7, 0x7f7fffff, PT ;  /* 0x7f7fffff0700780c */ /* 0x000fe20003f44070 */
[----:B------:R-:W-:-:S04]  /*4060*/  FFMA R25, R24, -R25, 0.14084610342979431152 ;  /* 0x3e1039f618197423 */ /* 0x000fc80000000819 */
[----:B------:R-:W-:-:S04]  /*4070*/  FFMA R25, R24, R25, -0.12148627638816833496 ;  /* 0xbdf8cdcc18197423 */ /* 0x000fc80000000019 */
[----:B------:R-:W-:-:S04]  /*4080*/  FFMA R25, R24, R25, 0.13980610668659210205 ;  /* 0x3e0f295518197423 */ /* 0x000fc80000000019 */
[----:B------:R-:W-:-:S04]  /*4090*/  FFMA R25, R24, R25, -0.16684235632419586182 ;  /* 0xbe2ad8b918197423 */ /* 0x000fc80000000019 */
[----:B------:R-:W-:-:S04]  /*40a0*/  FFMA R25, R24, R25, 0.20012299716472625732 ;  /* 0x3e4ced0b18197423 */ /* 0x000fc80000000019 */
[----:B------:R-:W-:-:S04]  /*40b0*/  FFMA R25, R24, R25, -0.24999669194221496582 ;  /* 0xbe7fff2218197423 */ /* 0x000fc80000000019 */
[----:B------:R-:W-:-:S04]  /*40c0*/  FFMA R25, R24, R25, 0.33333182334899902344 ;  /* 0x3eaaaa7818197423 */ /* 0x000fc80000000019 */
[C---:B------:R-:W-:Y:S01]  /*40d0*/  FFMA R33, R24.reuse, R25, -0.5 ;  /* 0xbf00000018217423 */ /* 0x040fe20000000019 */
[----:B------:R-:W-:Y:S01]  /*40e0*/  I2FP.F32.S32 R25, R22 ;  /* 0x0000001600197245 */ /* 0x000fe20000201400 */
[----:B------:R-:W-:Y:S02]  /*40f0*/  IMAD.MOV.U32 R22, RZ, RZ, 0x7f800000 ;  /* 0x7f800000ff167424 */ /* 0x000fe400078e00ff */
[C---:B------:R-:W-:Y:S02]  /*4100*/  FMUL R33, R24.reuse, R33 ;  /* 0x0000002118217220 */ /* 0x040fe40000400000 */
[----:B------:R-:W-:Y:S01]  /*4110*/  FFMA R20, R25, 1.1920928955078125e-07, R20 ;  /* 0x3400000019147823 */ /* 0x000fe20000000014 */
[----:B------:R-:W-:Y:S02]  /*4120*/  IMAD.MOV.U32 R25, RZ, RZ, R11 ;  /* 0x000000ffff197224 */ /* 0x000fe400078e000b */
[----:B------:R-:W-:Y:S01]  /*4130*/  FFMA R33, R24, R33, R24 ;  /* 0x0000002118217223 */ /* 0x000fe20000000018 */
[----:B------:R-:W-:-:S02]  /*4140*/  @!P1 IMAD.MOV.U32 R25, RZ, RZ, R8 ;  /* 0x000000ffff199224 */ /* 0x000fc400078e0008 */
[----:B------:R-:W-:Y:S02]  /*4150*/  IMAD.MOV.U32 R24, RZ, RZ, R13 ;  /* 0x000000ffff187224 */ /* 0x000fe400078e000d */
[----:B------:R-:W-:Y:S01]  /*4160*/  FFMA R20, R20, 0.69314718246459960938, R33 ;  /* 0x3f31721814147823 */ /* 0x000fe20000000021 */
[C---:B------:R-:W-:Y:S01]  /*4170*/  @P2 FFMA R20, R7.reuse, R22, +INF ;  /* 0x7f80000007142423 */ /* 0x040fe20000000016 */
[----:B------:R-:W-:Y:S01]  /*4180*/  FSETP.NEU.AND P2, PT, R7, RZ, PT ;  /* 0x000000ff0700720b */ /* 0x000fe20003f4d000 */
[----:B0-----:R-:W-:-:S03]  /*4190*/  FFMA R22, -R40, R47, 1 ;  /* 0x3f80000028167423 */ /* 0x001fc6000000012f */
[----:B------:R-:W-:Y:S01]  /*41a0*/  FSEL R7, -R20, +INF , P2 ;  /* 0x7f80000014077808 */ /* 0x000fe20001000100 */
[----:B------:R-:W-:-:S04]  /*41b0*/  FFMA R22, R47, R22, R47 ;  /* 0x000000162f167223 */ /* 0x000fc8000000002f */
[----:B------:R-:W-:-:S03]  /*41c0*/  FFMA R33, R7, R22, RZ ;  /* 0x0000001607217223 */ /* 0x000fc600000000ff */
[----:B------:R-:W0:Y:S01]  /*41d0*/  FCHK P2, R7, R40 ;  /* 0x0000002807007302 */ /* 0x000e220000040000 */
[----:B------:R-:W-:-:S04]  /*41e0*/  FFMA R9, -R40, R33, R7 ;  /* 0x0000002128097223 */ /* 0x000fc80000000107 */
[----:B------:R-:W-:Y:S01]  /*41f0*/  FFMA R9, R22, R9, R33 ;  /* 0x0000000916097223 */ /* 0x000fe20000000021 */
[----:B------:R-:W-:Y:S01]  /*4200*/  IMAD.MOV.U32 R22, RZ, RZ, R16 ;  /* 0x000000ffff167224 */ /* 0x000fe200078e0010 */
[----:B0--34-:R-:W-:Y:S06]  /*4210*/  @!P2 BRA `(.L_x_13) ;  /* 0x000000000010a947 */ /* 0x019fec0003800000 */
[----:B------:R-:W-:Y:S01]  /*4220*/  IMAD.MOV.U32 R48, RZ, RZ, R40 ;  /* 0x000000ffff307224 */ /* 0x000fe200078e0028 */
[----:B------:R-:W-:-:S07]  /*4230*/  MOV R10, 0x4250 ;  /* 0x00004250000a7802 */ /* 0x000fce0000000f00 */
[----:B------:R-:W-:Y:S05]  /*4240*/  CALL.REL.NOINC `($__internal_3_$__cuda_sm3x_div_rn_noftz_f32_slowpath) ;  /* 0x0000006400a87944 */ /* 0x000fea0003c00000 */
[----:B------:R-:W-:-:S07]  /*4250*/  IMAD.MOV.U32 R9, RZ, RZ, R7 ;  /* 0x000000ffff097224 */ /* 0x000fce00078e0007 */
.L_x_13:
[----:B------:R-:W-:Y:S05]  /*4260*/  BSYNC.RECONVERGENT B3 ;  /* 0x0000000000037941 */ /* 0x000fea0003800200 */
.L_x_12:
[----:B------:R-:W-:Y:S01]  /*4270*/  FMNMX R8, R9, 1.1920928955078125e-07, !PT ;  /* 0x3400000009087809 */ /* 0x000fe20007800000 */
[----:B------:R-:W-:Y:S04]  /*4280*/  BSSY.RECONVERGENT B3, `(.L_x_14) ;  /* 0x000005b000037945 */ /* 0x000fe80003800200 */
[-C--:B------:R-:W-:Y:S01]  /*4290*/  FMUL R32, R43, R8.reuse ;  /* 0x000000082b207220 */ /* 0x080fe20000400000 */
[-C--:B------:R-:W-:Y:S01]  /*42a0*/  FMUL R20, R45, R8.reuse ;  /* 0x000000082d147220 */ /* 0x080fe20000400000 */
[----:B------:R-:W-:Y:S01]  /*42b0*/  FMUL R8, R44, R8 ;  /* 0x000000082c087220 */ /* 0x000fe20000400000 */
[----:B------:R-:W-:Y:S06]  /*42c0*/  @!P0 BRA `(.L_x_15) ;  /* 0x0000000000908947 */ /* 0x000fec0003800000 */
[----:B------:R-:W0:Y:S01]  /*42d0*/  MUFU.RCP R9, R8 ;  /* 0x0000000800097308 */ /* 0x000e220000001000 */
[----:B------:R-:W-:Y:S01]  /*42e0*/  FSETP.GT.AND P0, PT, R44, RZ, PT ;  /* 0x000000ff2c00720b */ /* 0x000fe20003f04000 */
[----:B------:R-:W-:Y:S03]  /*42f0*/  BSSY.RECONVERGENT B4, `(.L_x_16) ;  /* 0x000000e000047945 */ /* 0x000fe60003800200 */
[----:B------:R-:W-:-:S05]  /*4300*/  FSEL R10, R15, R18, P0 ;  /* 0x000000120f0a7208 */ /* 0x000fca0000000000 */
[----:B------:R-:W-:-:S04]  /*4310*/  FADD R7, -R17, R10 ;  /* 0x0000000a11077221 */ /* 0x000fc80000000100 */
[----:B------:R-:W1:Y:S01]  /*4320*/  FCHK P0, R7, R8 ;  /* 0x0000000807007302 */ /* 0x000e620000000000 */
[----:B0-----:R-:W-:-:S04]  /*4330*/  FFMA R30, -R8, R9, 1 ;  /* 0x3f800000081e7423 */ /* 0x001fc80000000109 */
[----:B------:R-:W-:-:S04]  /*4340*/  FFMA R30, R9, R30, R9 ;  /* 0x0000001e091e7223 */ /* 0x000fc80000000009 */
[----:B------:R-:W-:-:S04]  /*4350*/  FFMA R9, R7, R30, RZ ;  /* 0x0000001e07097223 */ /* 0x000fc800000000ff */
[----:B------:R-:W-:-:S04]  /*4360*/  FFMA R10, -R8, R9, R7 ;  /* 0x00000009080a7223 */ /* 0x000fc80000000107 */
[----:B------:R-:W-:Y:S01]  /*4370*/  FFMA R9, R30, R10, R9 ;  /* 0x0000000a1e097223 */ /* 0x000fe20000000009 */
[----:B-1----:R-:W-:Y:S06]  /*4380*/  @!P0 BRA `(.L_x_17) ;  /* 0x0000000000108947 */ /* 0x002fec0003800000 */
[----:B------:R-:W-:Y:S02]  /*4390*/  MOV R48, R8 ;  /* 0x0000000800307202 */ /* 0x000fe40000000f00 */
[----:B------:R-:W-:-:S07]  /*43a0*/  MOV R10, 0x43c0 ;  /* 0x000043c0000a7802 */ /* 0x000fce0000000f00 */
[----:B------:R-:W-:Y:S05]  /*43b0*/  CALL.REL.NOINC `($__internal_3_$__cuda_sm3x_div_rn_noftz_f32_slowpath) ;  /* 0x00000064004c7944 */ /* 0x000fea0003c00000 */
[----:B------:R-:W-:-:S07]  /*43c0*/  IMAD.MOV.U32 R9, RZ, RZ, R7 ;  /* 0x000000ffff097224 */ /* 0x000fce00078e0007 */
.L_x_17:
[----:B------:R-:W-:Y:S05]  /*43d0*/  BSYNC.RECONVERGENT B4 ;  /* 0x0000000000047941 */ /* 0x000fea0003800200 */
.L_x_16:
[----:B------:R-:W-:Y:S02]  /*43e0*/  FSETP.GEU.AND P1, PT, R9, 1, PT ;  /* 0x3f8000000900780b */ /* 0x000fe40003f2e000 */
[----:B------:R-:W-:Y:S02]  /*43f0*/  PLOP3.LUT P0, PT, PT, PT, PT, 0x80, 0x8 ;  /* 0x000000000008781c */ /* 0x000fe40003f0f070 */
[----:B------:R-:W-:-:S09]  /*4400*/  PRMT R30, RZ, 0x7610, R30 ;  /* 0x00007610ff1e7816 */ /* 0x000fd2000000001e */
[----:B------:R-:W-:Y:S05]  /*4410*/  @P1 BRA `(.L_x_18) ;  /* 0x0000000400041947 */ /* 0x000fea0003800000 */
[C---:B------:R-:W-:Y:S01]  /*4420*/  FSETP.GEU.AND P0, PT, R44.reuse, RZ, PT ;  /* 0x000000ff2c00720b */ /* 0x040fe20003f0e000 */
[----:B------:R-:W-:Y:S01]  /*4430*/  IMAD.MOV.U32 R30, RZ, RZ, 0x1 ;  /* 0x00000001ff1e7424 */ /* 0x000fe200078e00ff */
[----:B------:R-:W-:Y:S01]  /*4440*/  FSETP.GT.AND P1, PT, R44, RZ, PT ;  /* 0x000000ff2c00720b */ /* 0x000fe20003f24000 */
[-C--:B------:R-:W-:Y:S01]  /*4450*/  FMUL R32, R32, R9.reuse ;  /* 0x0000000920207220 */ /* 0x080fe20000400000 */
[----:B------:R-:W-:Y:S01]  /*4460*/  FSETP.NEU.OR P0, PT, R17, R18, P0 ;  /* 0x000000121100720b */ /* 0x000fe2000070d400 */
[-C--:B------:R-:W-:Y:S01]  /*4470*/  FMUL R20, R20, R9.reuse ;  /* 0x0000000914147220 */ /* 0x080fe20000400000 */
[----:B------:R-:W-:-:S11]  /*4480*/  FMUL R8, R8, R9 ;  /* 0x0000000908087220 */ /* 0x000fd60000400000 */
[----:B------:R-:W0:Y:S02]  /*4490*/  @!P0 LDC R10, c[0x0][0x3e4] ;  /* 0x0000f900ff0a8b82 */ /* 0x000e240000000800 */
[----:B0-----:R-:W-:Y:S01]  /*44a0*/  @!P0 FFMA R17, R10, -1.1920928955078125e-07, R17 ;  /* 0xb40000000a118823 */ /* 0x001fe20000000011 */
[----:B------:R-:W-:-:S04]  /*44b0*/  PLOP3.LUT P0, PT, PT, PT, PT, 0x8, 0x80 ;  /* 0x000000000080781c */ /* 0x000fc80003f0e170 */
[----:B------:R-:W-:-:S13]  /*44c0*/  FSETP.NEU.OR P1, PT, R17, R15, !P1 ;  /* 0x0000000f1100720b */ /* 0x000fda0004f2d400 */
[----:B------:R-:W-:Y:S05]  /*44d0*/  @P1 BRA `(.L_x_18) ;  /* 0x0000000000d41947 */ /* 0x000fea0003800000 */
[----:B------:R-:W0:Y:S02]  /*44e0*/  LDC R10, c[0x0][0x3e4] ;  /* 0x0000f900ff0a7b82 */ /* 0x000e240000000800 */
[----:B0-----:R-:W-:Y:S01]  /*44f0*/  FFMA R17, R10, 1.1920928955078125e-07, R17 ;  /* 0x340000000a117823 */ /* 0x001fe20000000011 */
[----:B------:R-:W-:Y:S06]  /*4500*/  BRA `(.L_x_18) ;  /* 0x0000000000c87947 */ /* 0x000fec0003800000 */
.L_x_15:
[----:B------:R-:W-:-:S05]  /*4510*/  FADD R7, R17, R8 ;  /* 0x0000000811077221 */ /* 0x000fca0000000000 */
[----:B------:R-:W-:-:S04]  /*4520*/  FSETP.GTU.AND P0, PT, R7, R15, PT ;  /* 0x0000000f0700720b */ /* 0x000fc80003f0c000 */
[----:B------:R-:W-:-:S13]  /*4530*/  FSETP.LEU.OR P0, PT, R17, R15, P0 ;  /* 0x0000000f1100720b */ /* 0x000fda000070b400 */
[----:B------:R-:W-:Y:S05]  /*4540*/  @P0 BRA `(.L_x_19) ;  /* 0x0000000000540947 */ /* 0x000fea0003800000 */
[----:B------:R-:W0:Y:S01]  /*4550*/  MUFU.RCP R7, R8 ;  /* 0x0000000800077308 */ /* 0x000e220000001000 */
[----:B------:R-:W-:Y:S01]  /*4560*/  FADD R11, -R15, R17 ;  /* 0x000000110f0b7221 */ /* 0x000fe20000000100 */
[----:B------:R-:W-:Y:S06]  /*4570*/  BSSY.RECONVERGENT B4, `(.L_x_20) ;  /* 0x000000c000047945 */ /* 0x000fec0003800200 */
[----:B------:R-:W1:Y:S01]  /*4580*/  FCHK P0, R11, R8 ;  /* 0x000000080b007302 */ /* 0x000e620000000000 */
[----:B0-----:R-:W-:-:S04]  /*4590*/  FFMA R10, -R8, R7, 1 ;  /* 0x3f800000080a7423 */ /* 0x001fc80000000107 */
[----:B------:R-:W-:-:S04]  /*45a0*/  FFMA R7, R7, R10, R7 ;  /* 0x0000000a07077223 */ /* 0x000fc80000000007 */
[----:B------:R-:W-:-:S04]  /*45b0*/  FFMA R9, R7, R11, RZ ;  /* 0x0000000b07097223 */ /* 0x000fc800000000ff */
[----:B------:R-:W-:-:S04]  /*45c0*/  FFMA R10, -R8, R9, R11 ;  /* 0x00000009080a7223 */ /* 0x000fc8000000010b */
[----:B------:R-:W-:Y:S01]  /*45d0*/  FFMA R7, R7, R10, R9 ;  /* 0x0000000a07077223 */ /* 0x000fe20000000009 */
[----:B-1----:R-:W-:Y:S06]  /*45e0*/  @!P0 BRA `(.L_x_21) ;  /* 0x0000000000108947 */ /* 0x002fec0003800000 */
[----:B------:R-:W-:Y:S01]  /*45f0*/  IMAD.MOV.U32 R7, RZ, RZ, R11 ;  /* 0x000000ffff077224 */ /* 0x000fe200078e000b */
[----:B------:R-:W-:Y:S01]  /*4600*/  MOV R10, 0x4630 ;  /* 0x00004630000a7802 */ /* 0x000fe20000000f00 */
[----:B------:R-:W-:-:S07]  /*4610*/  IMAD.MOV.U32 R48, RZ, RZ, R8 ;  /* 0x000000ffff307224 */ /* 0x000fce00078e0008 */
[----:B------:R-:W-:Y:S05]  /*4620*/  CALL.REL.NOINC `($__internal_3_$__cuda_sm3x_div_rn_noftz_f32_slowpath) ;  /* 0x0000006000b07944 */ /* 0x000fea0003c00000 */
.L_x_21:
[----:B------:R-:W-:Y:S05]  /*4630*/  BSYNC.RECONVERGENT B4 ;  /* 0x0000000000047941 */ /* 0x000fea0003800200 */
.L_x_20:
[----:B------:R-:W-:Y:S01]  /*4640*/  PLOP3.LUT P0, PT, PT, PT, PT, 0x8, 0x80 ;  /* 0x000000000080781c */ /* 0x000fe20003f0e170 */
[----:B------:R-:W-:Y:S02]  /*4650*/  IMAD.MOV.U32 R30, RZ, RZ, 0x1 ;  /* 0x00000001ff1e7424 */ /* 0x000fe400078e00ff */
[-C--:B------:R-:W-:Y:S01]  /*4660*/  FMUL R32, R32, |R7|.reuse ;  /* 0x4000000720207220 */ /* 0x080fe20000400000 */
[-C--:B------:R-:W-:Y:S01]  /*4670*/  FMUL R20, R20, |R7|.reuse ;  /* 0x4000000714147220 */ /* 0x080fe20000400000 */
[----:B------:R-:W-:Y:S01]  /*4680*/  FMUL R8, R8, |R7| ;  /* 0x4000000708087220 */ /* 0x000fe20000400000 */
[----:B------:R-:W-:Y:S07]  /*4690*/  BRA `(.L_x_18) ;  /* 0x0000000000647947 */ /* 0x000fee0003800000 */
.L_x_19:
[-C--:B------:R-:W-:Y:S02]  /*46a0*/  FSETP.GE.AND P1, PT, R7, R18.reuse, PT ;  /* 0x000000120700720b */ /* 0x080fe40003f26000 */
[----:B------:R-:W-:Y:S02]  /*46b0*/  PLOP3.LUT P0, PT, PT, PT, PT, 0x80, 0x8 ;  /* 0x000000000008781c */ /* 0x000fe40003f0f070 */
[----:B------:R-:W-:Y:S02]  /*46c0*/  FSETP.GEU.OR P1, PT, R17, R18, !P1 ;  /* 0x000000121100720b */ /* 0x000fe40004f2e400 */
[----:B------:R-:W-:-:S11]  /*46d0*/  PRMT R30, RZ, 0x7610, R30 ;  /* 0x00007610ff1e7816 */ /* 0x000fd6000000001e */
        /* <DEDUP_REMOVED lines=15> */
.L_x_23:
[----:B------:R-:W-:Y:S05]  /*47d0*/  BSYNC.RECONVERGENT B4 ;  /* 0x0000000000047941 */ /* 0x000fea0003800200 */
.L_x_22:
[----:B------:R-:W-:Y:S01]  /*47e0*/  PLOP3.LUT P0, PT, PT, PT, PT, 0x8, 0x80 ;  /* 0x000000000080781c */ /* 0x000fe20003f0e170 */
[----:B------:R-:W-:Y:S02]  /*47f0*/  IMAD.MOV.U32 R30, RZ, RZ, 0x1 ;  /* 0x00000001ff1e7424 */ /* 0x000fe400078e00ff */
[-C--:B------:R-:W-:Y:S01]  /*4800*/  FMUL R32, R32, |R7|.reuse ;  /* 0x4000000720207220 */ /* 0x080fe20000400000 */
[-C--:B------:R-:W-:Y:S01]  /*4810*/  FMUL R20, R20, |R7|.reuse ;  /* 0x4000000714147220 */ /* 0x080fe20000400000 */
[----:B------:R-:W-:-:S08]  /*4820*/  FMUL R8, R8, |R7| ;  /* 0x4000000708087220 */ /* 0x000fd00000400000 */
.L_x_18:
[----:B------:R-:W-:Y:S05]  /*4830*/  BSYNC.RECONVERGENT B3 ;  /* 0x0000000000037941 */ /* 0x000fea0003800200 */
.L_x_14:
[----:B------:R-:W-:Y:S01]  /*4840*/  FADD R7, R8, R17 ;  /* 0x0000001108077221 */ /* 0x000fe20000000000 */
[----:B------:R-:W-:Y:S04]  /*4850*/  BSSY.RECONVERGENT B3, `(.L_x_24) ;  /* 0x000002d000037945 */ /* 0x000fe80003800200 */
[----:B------:R-:W-:-:S13]  /*4860*/  FSETP.GTU.AND P4, PT, R7, RZ, PT ;  /* 0x000000ff0700720b */ /* 0x000fda0003f8c000 */
[----:B------:R-:W-:Y:S05]  /*4870*/  @P4 BRA `(.L_x_25) ;  /* 0x00000000004c4947 */ /* 0x000fea0003800000 */
[----:B------:R-:W0:Y:S01]  /*4880*/  MUFU.RCP R7, R8 ;  /* 0x0000000800077308 */ /* 0x000e220000001000 */
[----:B------:R-:W-:Y:S07]  /*4890*/  BSSY.RECONVERGENT B4, `(.L_x_26) ;  /* 0x000000c000047945 */ /* 0x000fee0003800200 */
        /* <DEDUP_REMOVED lines=8> */
[----:B------:R-:W-:Y:S02]  /*4920*/  MOV R48, R8 ;  /* 0x0000000800307202 */ /* 0x000fe40000000f00 */
[----:B------:R-:W-:-:S07]  /*4930*/  MOV R10, 0x4950 ;  /* 0x00004950000a7802 */ /* 0x000fce0000000f00 */
[----:B------:R-:W-:Y:S05]  /*4940*/  CALL.REL.NOINC `($__internal_3_$__cuda_sm3x_div_rn_noftz_f32_slowpath) ;  /* 0x0000005c00e87944 */ /* 0x000fea0003c00000 */
.L_x_27:
[----:B------:R-:W-:Y:S05]  /*4950*/  BSYNC.RECONVERGENT B4 ;  /* 0x0000000000047941 */ /* 0x000fea0003800200 */
.L_x_26:
[----:B------:R-:W-:Y:S01]  /*4960*/  PLOP3.LUT P1, PT, PT, PT, PT, 0x80, 0x8 ;  /* 0x000000000008781c */ /* 0x000fe20003f2f070 */
[-C--:B------:R-:W-:Y:S01]  /*4970*/  FMUL R32, R32, |R7|.reuse ;  /* 0x4000000720207220 */ /* 0x080fe20000400000 */
[-C--:B------:R-:W-:Y:S01]  /*4980*/  FMUL R20, R20, |R7|.reuse ;  /* 0x4000000714147220 */ /* 0x080fe20000400000 */
[----:B------:R-:W-:Y:S01]  /*4990*/  FMUL R8, R8, |R7| ;  /* 0x4000000708087220 */ /* 0x000fe20000400000 */
[----:B------:R-:W-:Y:S09]  /*49a0*/  BRA `(.L_x_28) ;  /* 0x00000000005c7947 */ /* 0x000ff20003800000 */
.L_x_25:
[----:B------:R-:W0:Y:S01]  /*49b0*/  LDC R10, c[0x0][0x3ec] ;  /* 0x0000fb00ff0a7b82 */ /* 0x000e220000000800 */
[----:B------:R-:W-:Y:S02]  /*49c0*/  PLOP3.LUT P1, PT, PT, PT, PT, 0x80, 0x8 ;  /* 0x000000000008781c */ /* 0x000fe40003f2f070 */
[----:B0-----:R-:W-:-:S13]  /*49d0*/  FSETP.GE.AND P2, PT, R7, R10, PT ;  /* 0x0000000a0700720b */ /* 0x001fda0003f46000 */
[----:B------:R-:W-:Y:S05]  /*49e0*/  @!P2 BRA `(.L_x_28) ;  /* 0x00000000004ca947 */ /* 0x000fea0003800000 */
        /* <DEDUP_REMOVED lines=14> */
.L_x_30:
[----:B------:R-:W-:Y:S05]  /*4ad0*/  BSYNC.RECONVERGENT B4 ;  /* 0x0000000000047941 */ /* 0x000fea0003800200 */
.L_x_29:
[----:B------:R-:W-:Y:S01]  /*4ae0*/  PLOP3.LUT P1, PT, PT, PT, PT, 0x8, 0x80 ;  /* 0x000000000080781c */ /* 0x000fe20003f2e170 */
[-C--:B------:R-:W-:Y:S01]  /*4af0*/  FMUL R32, R32, |R7|.reuse ;  /* 0x4000000720207220 */ /* 0x080fe20000400000 */
[-C--:B------:R-:W-:Y:S01]  /*4b00*/  FMUL R20, R20, |R7|.reuse ;  /* 0x4000000714147220 */ /* 0x080fe20000400000 */
[----:B------:R-:W-:-:S10]  /*4b10*/  FMUL R8, R8, |R7| ;  /* 0x4000000708087220 */ /* 0x000fd40000400000 */
.L_x_28:
[----:B------:R-:W-:Y:S05]  /*4b20*/  BSYNC.RECONVERGENT B3 ;  /* 0x0000000000037941 */ /* 0x000fea0003800200 */
.L_x_24:
[----:B------:R-:W0:Y:S01]  /*4b30*/  LDC R10, c[0x0][0x3e4] ;  /* 0x0000f900ff0a7b82 */ /* 0x000e220000000800 */
[----:B------:R-:W-:Y:S01]  /*4b40*/  FADD R23, R32, R23 ;  /* 0x0000001720177221 */ /* 0x000fe20000000000 */
[----:B------:R-:W-:Y:S01]  /*4b50*/  BSSY.RECONVERGENT B1, `(.L_x_31) ;  /* 0x0000043000017945 */ /* 0x000fe20003800200 */
[----:B------:R-:W-:Y:S01]  /*4b60*/  FADD R20, R20, R21 ;  /* 0x0000001514147221 */ /* 0x000fe20000000000 */
[----:B------:R-:W-:Y:S01]  /*4b70*/  FADD R17, R8, R17 ;  /* 0x0000001108117221 */ /* 0x000fe20000000000 */
[C---:B------:R-:W-:Y:S01]  /*4b80*/  FADD R7, |R23|.reuse, -RZ ;  /* 0x800000ff17077221 */ /* 0x040fe20000000200 */
[----:B0-----:R-:W-:-:S13]  /*4b90*/  FSETP.GEU.AND P2, PT, |R23|, |R10|, PT ;  /* 0x4000000a1700720b */ /* 0x001fda0003f4e200 */
[----:B------:R-:W-:Y:S05]  /*4ba0*/  @!P2 BRA `(.L_x_32) ;  /* 0x0000000000f4a947 */ /* 0x000fea0003800000 */
[----:B------:R-:W-:-:S13]  /*4bb0*/  FSETP.GTU.AND P2, PT, R7, R34, PT ;  /* 0x000000220700720b */ /* 0x000fda0003f4c000 */
[----:B------:R-:W-:Y:S05]  /*4bc0*/  @P2 BRA `(.L_x_33) ;  /* 0x0000000000742947 */ /* 0x000fea0003800000 */
[C---:B------:R-:W-:Y:S01]  /*4bd0*/  FMUL R9, |R10|.reuse, 16777216 ;  /* 0x4b8000000a097820 */ /* 0x040fe20000400200 */
[----:B------:R-:W-:Y:S01]  /*4be0*/  FSETP.GEU.AND P2, PT, |R10|, 1.175494350822287508e-38, PT ;  /* 0x008000000a00780b */ /* 0x000fe20003f4e200 */
[----:B------:R-:W-:Y:S01]  /*4bf0*/  FMUL R8, R7, 16777216 ;  /* 0x4b80000007087820 */ /* 0x000fe20000400000 */
[----:B------:R-:W-:Y:S02]  /*4c00*/  BSSY.RECONVERGENT B2, `(.L_x_34) ;  /* 0x0000017000027945 */ /* 0x000fe40003800200 */
[----:B------:R-:W-:Y:S02]  /*4c10*/  FSEL R9, R9, |R10|, !P2 ;  /* 0x4000000a09097208 */ /* 0x000fe40005000000 */
[----:B------:R-:W-:-:S04]  /*4c20*/  FSEL R8, R8, R7, !P2 ;  /* 0x0000000708087208 */ /* 0x000fc80005000000 */
[----:B------:R-:W0:Y:S02]  /*4c30*/  MUFU.RCP R9, R9 ;  /* 0x0000000900097308 */ /* 0x000e240000001000 */
[----:B0-----:R-:W-:-:S06]  /*4c40*/  FMUL R8, R9, R8 ;  /* 0x0000000809087220 */ /* 0x001fcc0000400000 */
[----:B------:R-:W0:Y:S02]  /*4c50*/  FRND.TRUNC R8, R8 ;  /* 0x0000000800087307 */ /* 0x000e24000020d000 */
[----:B0-----:R-:W-:-:S05]  /*4c60*/  FFMA R11, R8, -|R10|, R7 ;  /* 0xc000000a080b7223 */ /* 0x001fca0000000007 */
[----:B------:R-:W-:-:S13]  /*4c70*/  ISETP.GE.U32.AND P2, PT, R11, R31, PT ;  /* 0x0000001f0b00720c */ /* 0x000fda0003f46070 */
[----:B------:R-:W-:Y:S05]  /*4c80*/  @!P2 BRA `(.L_x_35) ;  /* 0x000000000038a947 */ /* 0x000fea0003800000 */
[----:B------:R-:W-:-:S04]  /*4c90*/  ISETP.GE.U32.AND P2, PT, R11, -0x7fffffff, PT ;  /* 0x800000010b00780c */ /* 0x000fc80003f46070 */
[----:B------:R-:W-:-:S09]  /*4ca0*/  FSETP.GEU.OR P3, PT, R11, -|R10|, !P2 ;  /* 0xc000000a0b00720b */ /* 0x000fd2000576e400 */
[----:B------:R-:W-:-:S04]  /*4cb0*/  @P2 FADD R9, R8, -1 ;  /* 0xbf80000008092421 */ /* 0x000fc80000000000 */
[----:B------:R-:W-:-:S04]  /*4cc0*/  @!P3 FADD R9, R9, -1 ;  /* 0xbf8000000909b421 */ /* 0x000fc80000000000 */
[----:B------:R-:W-:Y:S01]  /*4cd0*/  @P2 IMAD.MOV.U32 R8, RZ, RZ, R9 ;  /* 0x000000ffff082224 */ /* 0x000fe200078e0009 */
[----:B------:R-:W-:Y:S06]  /*4ce0*/  @P2 BRA `(.L_x_35) ;  /* 0x0000000000202947 */ /* 0x000fec0003800000 */
[----:B------:R-:W-:Y:S01]  /*4cf0*/  FADD R9, |R10|, |R10| ;  /* 0x4000000a0a097221 */ /* 0x000fe20000000200 */
[----:B------:R-:W-:-:S04]  /*4d00*/  FADD R8, R8, 1 ;  /* 0x3f80000008087421 */ /* 0x000fc80000000000 */
[----:B------:R-:W-:-:S13]  /*4d10*/  FSETP.GE.AND P2, PT, R11, R9, PT ;  /* 0x000000090b00720b */ /* 0x000fda0003f46000 */
[----:B------:R-:W-:-:S05]  /*4d20*/  @P2 FFMA R9, |R10|, -3, R11 ;  /* 0xc04000000a092823 */ /* 0x000fca000000020b */
[----:B------:R-:W-:Y:S01]  /*4d30*/  FSETP.GE.AND P3, PT, R9, RZ, P2 ;  /* 0x000000ff0900720b */ /* 0x000fe20001766000 */
[----:B------:R-:W-:-:S12]  /*4d40*/  @P2 FADD R9, R8, 1 ;  /* 0x3f80000008092421 */ /* 0x000fd80000000000 */
[----:B------:R-:W-:-:S04]  /*4d50*/  @P3 FADD R9, R9, 1 ;  /* 0x3f80000009093421 */ /* 0x000fc80000000000 */
[----:B------:R-:W-:-:S07]  /*4d60*/  @P2 IMAD.MOV.U32 R8, RZ, RZ, R9 ;  /* 0x000000ffff082224 */ /* 0x000fce00078e0009 */
.L_x_35:
[----:B------:R-:W-:Y:S05]  /*4d70*/  BSYNC.RECONVERGENT B2 ;  /* 0x0000000000027941 */ /* 0x000fea0003800200 */
.L_x_34:
[----:B------:R-:W-:Y:S01]  /*4d80*/  FFMA R7, R8, -|R10|, R7 ;  /* 0xc000000a08077223 */ /* 0x000fe20000000007 */
[----:B------:R-:W-:Y:S06]  /*4d90*/  BRA `(.L_x_32) ;  /* 0x0000000000787947 */ /* 0x000fec0003800000 */
.L_x_33:
[----:B------:R-:W-:Y:S01]  /*4da0*/  LOP3.LUT R8, R34, 0xff800000, RZ, 0xc0, !PT ;  /* 0xff80000022087812 */ /* 0x000fe200078ec0ff */
[----:B------:R-:W-:Y:S01]  /*4db0*/  BSSY.RECONVERGENT B2, `(.L_x_36) ;  /* 0x000001a000027945 */ /* 0x000fe20003800200 */
[C---:B------:R-:W-:Y:S02]  /*4dc0*/  ISETP.GT.U32.AND P2, PT, R7.reuse, 0x7f7fffff, PT ;  /* 0x7f7fffff0700780c */ /* 0x040fe40003f44070 */
[----:B------:R-:W-:Y:S01]  /*4dd0*/  FSETP.GT.AND P5, PT, |R10|, RZ, PT ;  /* 0x000000ff0a00720b */ /* 0x000fe20003fa4200 */
[C---:B------:R-:W-:Y:S01]  /*4de0*/  IMAD.IADD R9, R7.reuse, 0x1, -R8 ;  /* 0x0000000107097824 */ /* 0x040fe200078e0a08 */
[----:B------:R-:W-:Y:S02]  /*4df0*/  LOP3.LUT R7, R7, 0x7fffff, RZ, 0xc0, !PT ;  /* 0x007fffff07077812 */ /* 0x000fe400078ec0ff */
[----:B------:R-:W-:Y:S02]  /*4e00*/  FSEL R11, R8, +QNAN , !P2 ;  /* 0x7fffffff080b7808 */ /* 0x000fe40005000000 */
[----:B------:R-:W-:-:S02]  /*4e10*/  LOP3.LUT R9, R9, 0xff800000, RZ, 0xc0, !PT ;  /* 0xff80000009097812 */ /* 0x000fc400078ec0ff */
[----:B------:R-:W-:Y:S02]  /*4e20*/  LOP3.LUT R8, R7, 0x3f800000, RZ, 0xfc, !PT ;  /* 0x3f80000007087812 */ /* 0x000fe400078efcff */
[----:B------:R-:W-:Y:S01]  /*4e30*/  FSEL R7, R11, +QNAN , P5 ;  /* 0x7fffffff0b077808 */ /* 0x000fe20002800000 */
[----:B------:R-:W-:-:S05]  /*4e40*/  VIADD R9, R9, 0xb800000 ;  /* 0x0b80000009097836 */ /* 0x000fca0000000000 */
[----:B------:R-:W-:-:S13]  /*4e50*/  ISETP.NE.AND P3, PT, R9, RZ, PT ;  /* 0x000000ff0900720c */ /* 0x000fda0003f65270 */
[----:B------:R-:W-:Y:S05]  /*4e60*/  @!P3 BRA `(.L_x_37) ;  /* 0x000000000038b947 */ /* 0x000fea0003800000 */
[----:B------:R0:W1:Y:S02]  /*4e70*/  MUFU.RCP R21, R29 ;  /* 0x0000001d00157308 */ /* 0x0000640000001000 */
.L_x_38:
[----:B------:R-:W-:-:S05]  /*4e80*/  VIMNMX.U32 R11, PT, PT, R9, 0xb800000, PT ;  /* 0x0b800000090b7848 */ /* 0x000fca0003fe0000 */
[----:B------:R-:W-:Y:S02]  /*4e90*/  IMAD.IADD R8, R11, 0x1, R8 ;  /* 0x000000010b087824 */ /* 0x000fe400078e0208 */
[----:B------:R-:W-:Y:S02]  /*4ea0*/  IMAD.IADD R9, R9, 0x1, -R11 ;  /* 0x0000000109097824 */ /* 0x000fe400078e0a0b */
[----:B-1----:R-:W-:-:S03]  /*4eb0*/  FMUL R32, R8, R21 ;  /* 0x0000001508207220 */ /* 0x002fc60000400000 */
[----:B------:R-:W-:Y:S01]  /*4ec0*/  ISETP.NE.AND P3, PT, R9, RZ, PT ;  /* 0x000000ff0900720c */ /* 0x000fe20003f65270 */
[----:B------:R-:W-:-:S04]  /*4ed0*/  FFMA R33, -R29, R32, R8 ;  /* 0x000000201d217223 */ /* 0x000fc80000000108 */
[----:B------:R-:W-:-:S04]  /*4ee0*/  FFMA R33, R21, R33, R32 ;  /* 0x0000002115217223 */ /* 0x000fc80000000020 */
[----:B------:R-:W-:-:S04]  /*4ef0*/  FFMA R32, -R29, R33, R8 ;  /* 0x000000211d207223 */ /* 0x000fc80000000108 */
[----:B------:R-:W-:-:S06]  /*4f00*/  FFMA.RZ R32, R21, R32, R33 ;  /* 0x0000002015207223 */ /* 0x000fcc000000c021 */
[----:B------:R-:W1:Y:S02]  /*4f10*/  FRND.TRUNC R32, R32 ;  /* 0x0000002000207307 */ /* 0x000e64000020d000 */
[----:B-1----:R-:W-:-:S05]  /*4f20*/  FFMA R8, -R29, R32, R8 ;  /* 0x000000201d087223 */ /* 0x002fca0000000108 */
[----:B------:R-:W-:-:S13]  /*4f30*/  ISETP.NE.AND P2, PT, R8, RZ, PT ;  /* 0x000000ff0800720c */ /* 0x000fda0003f45270 */
[----:B------:R-:W-:Y:S05]  /*4f40*/  @P2 BRA P3, `(.L_x_38) ;  /* 0xfffffffc00cc2947 */ /* 0x000fea000183ffff */
.L_x_37:
[----:B------:R-:W-:Y:S05]  /*4f50*/  BSYNC.RECONVERGENT B2 ;  /* 0x0000000000027941 */ /* 0x000fea0003800200 */
.L_x_36:
[----:B------:R-:W-:-:S04]  /*4f60*/  FMUL R8, R8, 1.1920928955078125e-07 ;  /* 0x3400000008087820 */ /* 0x000fc80000400000 */
[----:B------:R-:W-:-:S07]  /*4f70*/  FMUL R7, R7, R8 ;  /* 0x0000000807077220 */ /* 0x000fce0000400000 */
.L_x_32:
[----:B------:R-:W-:Y:S05]  /*4f80*/  BSYNC.RECONVERGENT B1 ;  /* 0x0000000000017941 */ /* 0x000fea0003800200 */
.L_x_31:
[----:B------:R-:W1:Y:S01]  /*4f90*/  LDC R8, c[0x0][0x3e8] ;  /* 0x0000fa00ff087b82 */ /* 0x000e620000000800 */
[C---:B------:R-:W-:Y:S01]  /*4fa0*/  FSETP.NAN.AND P2, PT, |R7|.reuse, |R7|, PT ;  /* 0x400000070700720b */ /* 0x040fe20003f48200 */
[----:B------:R-:W-:Y:S01]  /*4fb0*/  BSSY.RECONVERGENT B1, `(.L_x_39) ;  /* 0x0000047000017945 */ /* 0x000fe20003800200 */
[----:B------:R-:W-:-:S04]  /*4fc0*/  LOP3.LUT R32, R7, 0x80000000, R23, 0xb8, !PT ;  /* 0x8000000007207812 */ /* 0x000fc800078eb817 */
[----:B------:R-:W-:Y:S01]  /*4fd0*/  FSEL R23, R7, R32, P2 ;  /* 0x0000002007177208 */ /* 0x000fe20001000000 */
[----:B------:R-:W-:-:S03]  /*4fe0*/  FADD R7, |R20|, -RZ ;  /* 0x800000ff14077221 */ /* 0x000fc60000000200 */
[----:B------:R-:W-:Y:S02]  /*4ff0*/  FSETP.GEU.AND P2, PT, R23, RZ, PT ;  /* 0x000000ff1700720b */ /* 0x000fe40003f4e000 */
[----:B-1----:R-:W-:-:S11]  /*5000*/  FSETP.GEU.AND P3, PT, |R20|, |R8|, PT ;  /* 0x400000081400720b */ /* 0x002fd60003f6e200 */
[----:B------:R-:W-:Y:S02]  /*5010*/  @!P2 FADD R23, R23, R10 ;  /* 0x0000000a1717a221 */ /* 0x000fe40000000000 */
        /* <DEDUP_REMOVED lines=9> */
[----:B------:R-:W1:Y:S02]  /*50b0*/  MUFU.RCP R9, R9 ;  /* 0x0000000900097308 */ /* 0x000e640000001000 */
[----:B-1----:R-:W-:-:S06]  /*50c0*/  FMUL R10, R9, R10 ;  /* 0x0000000a090a7220 */ /* 0x002fcc0000400000 */
[----:B------:R-:W1:Y:S02]  /*50d0*/  FRND.TRUNC R10, R10 ;  /* 0x0000000a000a7307 */ /* 0x000e64000020d000 */
[----:B-1----:R-:W-:-:S05]  /*50e0*/  FFMA R11, R10, -|R8|, R7 ;  /* 0xc00000080a0b7223 */ /* 0x002fca0000000007 */
        /* <DEDUP_REMOVED lines=14> */
[----:B------:R-:W-:-:S05]  /*51d0*/  @P3 FADD R9, R9, 1 ;  /* 0x3f80000009093421 */ /* 0x000fca0000000000 */
[----:B------:R-:W-:-:S07]  /*51e0*/  @P2 MOV R10, R9 ;  /* 0x00000009000a2202 */ /* 0x000fce0000000f00 */
.L_x_43:
[----:B------:R-:W-:Y:S05]  /*51f0*/  BSYNC.RECONVERGENT B2 ;  /* 0x0000000000027941 */ /* 0x000fea0003800200 */
.L_x_42:
[----:B------:R-:W-:Y:S01]  /*5200*/  FFMA R7, R10, -|R8|, R7 ;  /* 0xc00000080a077223 */ /* 0x000fe20000000007 */
[----:B------:R-:W-:Y:S06]  /*5210*/  BRA `(.L_x_40) ;  /* 0x0000000000807947 */ /* 0x000fec0003800000 */
.L_x_41:
        /* <DEDUP_REMOVED lines=13> */
[----:B------:R-:W-:-:S04]  /*52f0*/  LOP3.LUT R9, R36, 0x7fffff, RZ, 0xc0, !PT ;  /* 0x007fffff24097812 */ /* 0x000fc800078ec0ff */
[----:B------:R-:W-:-:S04]  /*5300*/  LOP3.LUT R9, R9, 0x3f800000, RZ, 0xfc, !PT ;  /* 0x3f80000009097812 */ /* 0x000fc800078efcff */
[----:B------:R1:W2:Y:S03]  /*5310*/  MUFU.RCP R10, R9 ;  /* 0x00000009000a7308 */ /* 0x0002a60000001000 */
.L_x_46:
[----:B------:R-:W-:-:S05]  /*5320*/  VIMNMX.U32 R32, PT, PT, R21, 0xb800000, PT ;  /* 0x0b80000015207848 */ /* 0x000fca0003fe0000 */
[----:B------:R-:W-:Y:S02]  /*5330*/  IMAD.IADD R46, R32, 0x1, R11 ;  /* 0x00000001202e7824 */ /* 0x000fe400078e020b */
[----:B------:R-:W-:Y:S02]  /*5340*/  IMAD.IADD R21, R21, 0x1, -R32 ;  /* 0x0000000115157824 */ /* 0x000fe400078e0a20 */
[----:B--2---:R-:W-:-:S03]  /*5350*/  FMUL R11, R46, R10 ;  /* 0x0000000a2e0b7220 */ /* 0x004fc60000400000 */
[----:B------:R-:W-:Y:S01]  /*5360*/  ISETP.NE.AND P3, PT, R21, RZ, PT ;  /* 0x000000ff1500720c */ /* 0x000fe20003f65270 */
[----:B------:R-:W-:-:S04]  /*5370*/  FFMA R33, -R9, R11, R46 ;  /* 0x0000000b09217223 */ /* 0x000fc8000000012e */
[----:B------:R-:W-:-:S04]  /*5380*/  FFMA R33, R10, R33, R11 ;  /* 0x000000210a217223 */ /* 0x000fc8000000000b */
[----:B------:R-:W-:-:S04]  /*5390*/  FFMA R48, -R9, R33, R46 ;  /* 0x0000002109307223 */ /* 0x000fc8000000012e */
[----:B------:R-:W-:-:S06]  /*53a0*/  FFMA.RZ R48, R10, R48, R33 ;  /* 0x000000300a307223 */ /* 0x000fcc000000c021 */
[----:B------:R-:W2:Y:S02]  /*53b0*/  FRND.TRUNC R48, R48 ;  /* 0x0000003000307307 */ /* 0x000ea4000020d000 */
[----:B--2---:R-:W-:-:S05]  /*53c0*/  FFMA R11, -R9, R48, R46 ;  /* 0x00000030090b7223 */ /* 0x004fca000000012e */
[----:B------:R-:W-:-:S13]  /*53d0*/  ISETP.NE.AND P2, PT, R11, RZ, PT ;  /* 0x000000ff0b00720c */ /* 0x000fda0003f45270 */
[----:B------:R-:W-:Y:S05]  /*53e0*/  @P2 BRA P3, `(.L_x_46) ;  /* 0xfffffffc00cc2947 */ /* 0x000fea000183ffff */
.L_x_45:
[----:B------:R-:W-:Y:S05]  /*53f0*/  BSYNC.RECONVERGENT B2 ;  /* 0x0000000000027941 */ /* 0x000fea0003800200 */
.L_x_44:
[----:B------:R-:W-:-:S04]  /*5400*/  FMUL R10, R11, 1.1920928955078125e-07 ;  /* 0x340000000b0a7820 */ /* 0x000fc80000400000 */
[----:B------:R-:W-:-:S07]  /*5410*/  FMUL R7, R7, R10 ;  /* 0x0000000a07077220 */ /* 0x000fce0000400000 */
.L_x_40:
[----:B------:R-:W-:Y:S05]  /*5420*/  BSYNC.RECONVERGENT B1 ;  /* 0x0000000000017941 */ /* 0x000fea0003800200 */
.L_x_39:
[----:B------:R-:W1:Y:S01]  /*5430*/  LDC R32, c[0x0][0x3f0] ;  /* 0x0000fc00ff207b82 */ /* 0x000e620000000800 */
[C---:B------:R-:W-:Y:S01]  /*5440*/  FSETP.NAN.AND P2, PT, |R7|.reuse, |R7|, PT ;  /* 0x400000070700720b */ /* 0x040fe20003f48200 */
[----:B------:R-:W-:Y:S01]  /*5450*/  BSSY.RECONVERGENT B3, `(.L_x_47) ;  /* 0x0000012000037945 */ /* 0x000fe20003800200 */
[----:B------:R-:W-:-:S04]  /*5460*/  LOP3.LUT R20, R7, 0x80000000, R20, 0xb8, !PT ;  /* 0x8000000007147812 */ /* 0x000fc800078eb814 */
[----:B------:R-:W-:-:S04]  /*5470*/  FSEL R21, R7, R20, P2 ;  /* 0x0000001407157208 */ /* 0x000fc80001000000 */
[----:B------:R-:W-:Y:S01]  /*5480*/  FSETP.GEU.AND P3, PT, R21, RZ, PT ;  /* 0x000000ff1500720b */ /* 0x000fe20003f6e000 */
[----:B-1----:R-:W1:-:S12]  /*5490*/  MUFU.RCP R9, R32 ;  /* 0x0000002000097308 */ /* 0x002e580000001000 */
[----:B------:R-:W-:Y:S01]  /*54a0*/  @!P3 FADD R21, R21, R8 ;  /* 0x000000081515b221 */ /* 0x000fe20000000000 */
[----:B------:R-:W2:Y:S01]  /*54b0*/  FCHK P2, R23, R32 ;  /* 0x0000002017007302 */ /* 0x000ea20000040000 */
[----:B-1----:R-:W-:-:S04]  /*54c0*/  FFMA R10, R9, -R32, 1 ;  /* 0x3f800000090a7423 */ /* 0x002fc80000000820 */
[----:B------:R-:W-:-:S04]  /*54d0*/  FFMA R10, R9, R10, R9 ;  /* 0x0000000a090a7223 */ /* 0x000fc80000000009 */
[----:B------:R-:W-:-:S04]  /*54e0*/  FFMA R7, R23, R10, RZ ;  /* 0x0000000a17077223 */ /* 0x000fc800000000ff */
[----:B------:R-:W-:-:S04]  /*54f0*/  FFMA R9, R7, -R32, R23 ;  /* 0x8000002007097223 */ /* 0x000fc80000000017 */
[----:B------:R-:W-:Y:S01]  /*5500*/  FFMA R7, R10, R9, R7 ;  /* 0x000000090a077223 */ /* 0x000fe20000000007 */
[----:B--2---:R-:W-:Y:S06]  /*5510*/  @!P2 BRA `(.L_x_48) ;  /* 0x000000000014a947 */ /* 0x004fec0003800000 */
[----:B------:R-:W1:Y:S01]  /*5520*/  LDCU UR4, c[0x0][0x3f0] ;  /* 0x00007e00ff0477ac */ /* 0x000e620008000800 */
[----:B------:R-:W-:Y:S01]  /*5530*/  IMAD.MOV.U32 R7, RZ, RZ, R23 ;  /* 0x000000ffff077224 */ /* 0x000fe200078e0017 */
[----:B------:R-:W-:Y:S01]  /*5540*/  MOV R10, 0x5570 ;  /* 0x00005570000a7802 */ /* 0x000fe20000000f00 */
[----:B-1----:R-:W-:-:S07]  /*5550*/  IMAD.U32 R48, RZ, RZ, UR4 ;  /* 0x00000004ff307e24 */ /* 0x002fce000f8e00ff */
[----:B0-----:R-:W-:Y:S05]  /*5560*/  CALL.REL.NOINC `($__internal_3_$__cuda_sm3x_div_rn_noftz_f32_slowpath) ;  /* 0x0000005000e07944 */ /* 0x001fea0003c00000 */
.L_x_48:
[----:B------:R-:W-:Y:S05]  /*5570*/  BSYNC.RECONVERGENT B3 ;  /* 0x0000000000037941 */ /* 0x000fea0003800200 */
.L_x_47:
[----:B------:R-:W1:Y:S01]  /*5580*/  LDC R20, c[0x0][0x3f4] ;  /* 0x0000fd00ff147b82 */ /* 0x000e620000000800 */
[----:B------:R-:W2:Y:S01]  /*5590*/  F2I.TRUNC.NTZ R11, R7 ;  /* 0x00000007000b7305 */ /* 0x000ea2000020f100 */
[----:B------:R-:W-:Y:S06]  /*55a0*/  BSSY.RECONVERGENT B3, `(.L_x_49) ;  /* 0x0000011000037945 */ /* 0x000fec0003800200 */
[----:B------:R-:W2:Y:S01]  /*55b0*/  LDC R32, c[0x0][0x408] ;  /* 0x00010200ff207b82 */ /* 0x000ea20000000800 */
[----:B-1----:R-:W1:Y:S08]  /*55c0*/  MUFU.RCP R8, R20 ;  /* 0x0000001400087308 */ /* 0x002e700000001000 */
[----:B------:R-:W3:Y:S01]  /*55d0*/  FCHK P2, R21, R20 ;  /* 0x0000001415007302 */ /* 0x000ee20000040000 */
[----:B--2---:R-:W-:Y:S01]  /*55e0*/  ISETP.GE.AND P3, PT, R11, R32, PT ;  /* 0x000000200b00720c */ /* 0x004fe20003f66270 */
[----:B-1----:R-:W-:-:S04]  /*55f0*/  FFMA R9, R8, -R20, 1 ;  /* 0x3f80000008097423 */ /* 0x002fc80000000814 */
[----:B------:R-:W-:-:S08]  /*5600*/  FFMA R8, R8, R9, R8 ;  /* 0x0000000908087223 */ /* 0x000fd00000000008 */
[----:B------:R-:W-:Y:S02]  /*5610*/  @P3 VIADD R11, R32, 0xffffffff ;  /* 0xffffffff200b3836 */ /* 0x000fe40000000000 */
[----:B------:R-:W-:-:S04]  /*5620*/  FFMA R9, R21, R8, RZ ;  /* 0x0000000815097223 */ /* 0x000fc800000000ff */
[----:B------:R-:W-:-:S04]  /*5630*/  FFMA R10, R9, -R20, R21 ;  /* 0x80000014090a7223 */ /* 0x000fc80000000015 */
[----:B------:R-:W-:Y:S01]  /*5640*/  FFMA R7, R8, R10, R9 ;  /* 0x0000000a08077223 */ /* 0x000fe20000000009 */
[----:B---3--:R-:W-:Y:S06]  /*5650*/  @!P2 BRA `(.L_x_50) ;  /* 0x000000000014a947 */ /* 0x008fec0003800000 */
[----:B------:R-:W1:Y:S01]  /*5660*/  LDCU UR4, c[0x0][0x3f4] ;  /* 0x00007e80ff0477ac */ /* 0x000e620008000800 */
[----:B------:R-:W-:Y:S01]  /*5670*/  IMAD.MOV.U32 R7, RZ, RZ, R21 ;  /* 0x000000ffff077224 */ /* 0x000fe200078e0015 */
[----:B------:R-:W-:Y:S01]  /*5680*/  MOV R10, 0x56b0 ;  /* 0x000056b0000a7802 */ /* 0x000fe20000000f00 */
[----:B-1----:R-:W-:-:S07]  /*5690*/  IMAD.U32 R48, RZ, RZ, UR4 ;  /* 0x00000004ff307e24 */ /* 0x002fce000f8e00ff */
[----:B0-----:R-:W-:Y:S05]  /*56a0*/  CALL.REL.NOINC `($__internal_3_$__cuda_sm3x_div_rn_noftz_f32_slowpath) ;  /* 0x0000005000907944 */ /* 0x001fea0003c00000 */
.L_x_50:
[----:B------:R-:W-:Y:S05]  /*56b0*/  BSYNC.RECONVERGENT B3 ;  /* 0x0000000000037941 */ /* 0x000fea0003800200 */
.L_x_49:
[----:B------:R-:W1:Y:S01]  /*56c0*/  LDC.64 R32, c[0x0][0x408] ;  /* 0x00010200ff207b82 */ /* 0x000e620000000a00 */
[----:B------:R-:W1:Y:S01]  /*56d0*/  F2I.TRUNC.NTZ R20, R7 ;  /* 0x0000000700147305 */ /* 0x000e62000020f100 */
[----:B------:R-:W-:Y:S01]  /*56e0*/  BSSY.RECONVERGENT B3, `(.L_x_51) ;  /* 0x000048d000037945 */ /* 0x000fe20003800200 */
[----:B-1----:R-:W-:-:S13]  /*56f0*/  ISETP.GE.AND P2, PT, R20, R33, PT ;  /* 0x000000211400720c */ /* 0x002fda0003f46270 */
[----:B------:R-:W-:-:S05]  /*5700*/  @P2 IADD3 R20, PT, PT, R33, -0x1, RZ ;  /* 0xffffffff21142810 */ /* 0x000fca0007ffe0ff */
[----:B------:R-:W-:Y:S01]  /*5710*/  IMAD R20, R20, R32, R11 ;  /* 0x0000002014147224 */ /* 0x000fe200078e020b */
[----:B------:R-:W-:Y:S06]  /*5720*/  @P4 BRA `(.L_x_52) ;  /* 0x0000001400d44947 */ /* 0x000fec0003800000 */
[----:B------:R-:W-:Y:S01]  /*5730*/  ISETP.NE.AND P0, PT, R19, RZ, PT ;  /* 0x000000ff1300720c */ /* 0x000fe20003f05270 */
[----:B------:R-:W-:-:S12]  /*5740*/  BSSY.RECONVERGENT B1, `(.L_x_53) ;  /* 0x0000018000017945 */ /* 0x000fd80003800200 */
[----:B------:R-:W-:Y:S05]  /*5750*/  @P0 BRA `(.L_x_54) ;  /* 0x0000000000240947 */ /* 0x000fea0003800000 */
[----:B------:R-:W1:Y:S01]  /*5760*/  LDC.64 R8, c[0x0][0x3a0] ;  /* 0x0000e800ff087b82 */ /* 0x000e620000000a00 */
[----:B------:R-:W-:Y:S02]  /*5770*/  IMAD.MOV.U32 R6, RZ, RZ, 0x1 ;  /* 0x00000001ff067424 */ /* 0x000fe400078e00ff */
[----:B------:R-:W-:Y:S02]  /*5780*/  IMAD.MOV.U32 R7, RZ, RZ, 0x0 ;  /* 0x00000000ff077424 */ /* 0x000fe400078e00ff */
[----:B-1----:R-:W-:-:S05]  /*5790*/  IMAD.WIDE R8, R20, 0x8, R8 ;  /* 0x0000000814087825 */ /* 0x002fca00078e0208 */
[----:B------:R2:W-:Y:S01]  /*57a0*/  REDG.E.ADD.64.STRONG.GPU desc[UR10][R8.64], R6 ;  /* 0x000000060800798e */ /* 0x0005e2000c12e50a */
[----:B------:R-:W-:Y:S01]  /*57b0*/  IADD3 R33, P0, PT, R14, 0x1, RZ ;  /* 0x000000010e217810 */ /* 0x000fe20007f1e0ff */
[----:B------:R-:W-:-:S04]  /*57c0*/  IMAD.MOV.U32 R19, RZ, RZ, RZ ;  /* 0x000000ffff137224 */ /* 0x000fc800078e00ff */
[----:B------:R-:W-:Y:S01]  /*57d0*/  IMAD.X R40, RZ, RZ, R5, P0 ;  /* 0x000000ffff287224 */ /* 0x000fe200000e0605 */
[----:B------:R-:W-:Y:S07]  /*57e0*/  BRA `(.L_x_55) ;  /* 0x0000000000347947 */ /* 0x000fee0003800000 */
.L_x_54:
[----:B------:R-:W-:Y:S01]  /*57f0*/  ISETP.NE.AND P0, PT, R42, 0x1, PT ;  /* 0x000000012a00780c */ /* 0x000fe20003f05270 */
[----:B------:R-:W-:Y:S02]  /*5800*/  IMAD.MOV.U32 R19, RZ, RZ, R42 ;  /* 0x000000ffff137224 */ /* 0x000fe400078e002a */
[----:B------:R-:W-:Y:S02]  /*5810*/  IMAD.MOV.U32 R33, RZ, RZ, R14 ;  /* 0x000000ffff217224 */ /* 0x000fe400078e000e */
[----:B------:R-:W-:-:S08]  /*5820*/  IMAD.MOV.U32 R40, RZ, RZ, R5 ;  /* 0x000000ffff287224 */ /* 0x000fd000078e0005 */
[----:B------:R-:W-:Y:S05]  /*5830*/  @P0 BRA `(.L_x_55) ;  /* 0x0000000000200947 */ /* 0x000fea0003800000 */
[----:B------:R-:W1:Y:S01]  /*5840*/  LDC.64 R8, c[0x0][0x3a8] ;  /* 0x0000ea00ff087b82 */ /* 0x000e620000000a00 */
[----:B------:R-:W-:Y:S02]  /*5850*/  IMAD.MOV.U32 R6, RZ, RZ, 0x1 ;  /* 0x00000001ff067424 */ /* 0x000fe400078e00ff */
[----:B------:R-:W-:Y:S02]  /*5860*/  IMAD.MOV.U32 R7, RZ, RZ, 0x0 ;  /* 0x00000000ff077424 */ /* 0x000fe400078e00ff */
[----:B-1----:R-:W-:-:S05]  /*5870*/  IMAD.WIDE R8, R20, 0x8, R8 ;  /* 0x0000000814087825 */ /* 0x002fca00078e0208 */
[----:B------:R1:W-:Y:S01]  /*5880*/  REDG.E.ADD.64.STRONG.GPU desc[UR10][R8.64], R6 ;  /* 0x000000060800798e */ /* 0x0003e2000c12e50a */
[----:B------:R-:W-:Y:S01]  /*5890*/  IADD3 R33, P0, PT, R14, 0x1, RZ ;  /* 0x000000010e217810 */ /* 0x000fe20007f1e0ff */
[----:B------:R-:W-:-:S04]  /*58a0*/  HFMA2 R19, -RZ, RZ, 0, 5.9604644775390625e-08 ;  /* 0x00000001ff137431 */ /* 0x000fc800000001ff */
[----:B------:R-:W-:-:S08]  /*58b0*/  IMAD.X R40, RZ, RZ, R5, P0 ;  /* 0x000000ffff287224 */ /* 0x000fd000000e0605 */
.L_x_55:
[----:B------:R-:W-:Y:S05]  /*58c0*/  BSYNC.RECONVERGENT B1 ;  /* 0x0000000000017941 */ /* 0x000fea0003800200 */
.L_x_53:
[----:B-12---:R-:W-:Y:S01]  /*58d0*/  SHF.R.U32.HI R7, RZ, 0x2, R38 ;  /* 0x00000002ff077819 */ /* 0x006fe20000011626 */
[----:B------:R-:W-:Y:S01]  /*58e0*/  IMAD.SHL.U32 R6, R27, 0x10, RZ ;  /* 0x000000101b067824 */ /* 0x000fe200078e00ff */
[----:B------:R-:W1:Y:S02]  /*58f0*/  LDCU UR4, c[0x0][0x3e0] ;  /* 0x00007c00ff0477ac */ /* 0x000e640008000800 */
[----:B------:R-:W-:Y:S01]  /*5900*/  LOP3.LUT R7, R7, R38, RZ, 0x3c, !PT ;  /* 0x0000002607077212 */ /* 0x000fe200078e3cff */
[----:B------:R-:W-:-:S04]  /*5910*/  IMAD.MOV.U32 R38, RZ, RZ, 0x2f800000 ;  /* 0x2f800000ff267424 */ /* 0x000fc800078e00ff */
[----:B------:R-:W-:-:S05]  /*5920*/  IMAD.SHL.U32 R8, R7, 0x2, RZ ;  /* 0x0000000207087824 */ /* 0x000fca00078e00ff */
[----:B------:R-:W-:Y:S01]  /*5930*/  LOP3.LUT R8, R7, R8, R6, 0x96, !PT ;  /* 0x0000000807087212 */ /* 0x000fe200078e9606 */
[----:B------:R-:W-:-:S03]  /*5940*/  VIADD R6, R41, 0xb0f8a ;  /* 0x000b0f8a29067836 */ /* 0x000fc60000000000 */
[----:B------:R-:W-:-:S05]  /*5950*/  LOP3.LUT R49, R8, R27, RZ, 0x3c, !PT ;  /* 0x0000001b08317212 */ /* 0x000fca00078e3cff */
[----:B------:R-:W-:-:S05]  /*5960*/  IMAD.IADD R7, R49, 0x1, R6 ;  /* 0x0000000131077824 */ /* 0x000fca00078e0206 */
[----:B------:R-:W-:-:S05]  /*5970*/  I2FP.F32.U32 R7, R7 ;  /* 0x0000000700077245 */ /* 0x000fca0000201000 */
[----:B------:R-:W-:-:S04]  /*5980*/  FFMA R7, R7, R38, 1.1641532182693481445e-10 ;  /* 0x2f00000007077423 */ /* 0x000fc80000000026 */
[----:B------:R-:W-:-:S05]  /*5990*/  FADD R7, -R7, 1 ;  /* 0x3f80000007077421 */ /* 0x000fca0000000100 */
[----:B-1----:R-:W-:-:S13]  /*59a0*/  FSETP.GTU.AND P0, PT, R7, UR4, PT ;  /* 0x0000000407007c0b */ /* 0x002fda000bf0c000 */
[----:B------:R-:W-:Y:S05]  /*59b0*/  @P0 BRA `(.L_x_56) ;  /* 0x0000000c00900947 */ /* 0x000fea0003800000 */
[----:B------:R-:W1:Y:S01]  /*59c0*/  LDC.64 R8, c[0x0][0x3b0] ;  /* 0x0000ec00ff087b82 */ /* 0x000e620000000a00 */
[----:B------:R-:W-:Y:S02]  /*59d0*/  IMAD.SHL.U32 R5, R49, 0x10, RZ ;  /* 0x0000001031057824 */ /* 0x000fe400078e00ff */
[----:B------:R-:W-:Y:S02]  /*59e0*/  IMAD.MOV.U32 R6, RZ, RZ, 0x1 ;  /* 0x00000001ff067424 */ /* 0x000fe400078e00ff */
[----:B------:R-:W-:Y:S02]  /*59f0*/  IMAD.MOV.U32 R7, RZ, RZ, 0x0 ;  /* 0x00000000ff077424 */ /* 0x000fe400078e00ff */
[----:B-1----:R-:W-:Y:S01]  /*5a00*/  IMAD.WIDE R10, R20, 0x8, R8 ;  /* 0x00000008140a7825 */ /* 0x002fe200078e0208 */
[----:B------:R-:W-:-:S04]  /*5a10*/  SHF.R.U32.HI R8, RZ, 0x2, R25 ;  /* 0x00000002ff087819 */ /* 0x000fc80000011619 */
[----:B------:R-:W-:Y:S01]  /*5a20*/  LOP3.LUT R8, R8, R25, RZ, 0x3c, !PT ;  /* 0x0000001908087212 */ /* 0x000fe200078e3cff */
[----:B------:R1:W-:Y:S01]  /*5a30*/  REDG.E.ADD.64.STRONG.GPU desc[UR10][R10.64], R6 ;  /* 0x000000060a00798e */ /* 0x0003e2000c12e50a */
[----:B------:R-:W-:Y:S02]  /*5a40*/  BSSY.RECONVERGENT B1, `(.L_x_57) ;  /* 0x0000014000017945 */ /* 0x000fe40003800200 */
[----:B------:R-:W-:-:S04]  /*5a50*/  SHF.L.U32 R9, R8, 0x1, RZ ;  /* 0x0000000108097819 */ /* 0x000fc800000006ff */
[----:B------:R-:W-:-:S04]  /*5a60*/  LOP3.LUT R8, R8, R9, R5, 0x96, !PT ;  /* 0x0000000908087212 */ /* 0x000fc800078e9605 */
[----:B------:R-:W-:-:S04]  /*5a70*/  LOP3.LUT R8, R8, R49, RZ, 0x3c, !PT ;  /* 0x0000003108087212 */ /* 0x000fc800078e3cff */
[----:B------:R-:W-:-:S04]  /*5a80*/  IADD3 R5, PT, PT, R41, 0x10974f, R8 ;  /* 0x0010974f29057810 */ /* 0x000fc80007ffe008 */
[----:B------:R-:W-:-:S05]  /*5a90*/  I2FP.F32.U32 R5, R5 ;  /* 0x0000000500057245 */ /* 0x000fca0000201000 */
[----:B------:R-:W-:-:S04]  /*5aa0*/  FFMA R5, R5, R38, 1.1641532182693481445e-10 ;  /* 0x2f00000005057423 */ /* 0x000fc80000000026 */
[----:B------:R-:W-:-:S04]  /*5ab0*/  FADD R5, -R5, 1 ;  /* 0x3f80000005057421 */ /* 0x000fc80000000100 */
[----:B-1----:R-:W-:Y:S01]  /*5ac0*/  VIADD R7, R5, 0xf3000000 ;  /* 0xf300000005077836 */ /* 0x002fe20000000000 */
[----:B------:R1:W2:Y:S04]  /*5ad0*/  MUFU.RSQ R6, R5 ;  /* 0x0000000500067308 */ /* 0x0002a80000001400 */
[----:B------:R-:W-:-:S13]  /*5ae0*/  ISETP.GT.U32.AND P0, PT, R7, 0x727fffff, PT ;  /* 0x727fffff0700780c */ /* 0x000fda0003f04070 */
[----:B-12---:R-:W-:Y:S05]  /*5af0*/  @!P0 BRA `(.L_x_58) ;  /* 0x0000000000108947 */ /* 0x006fea0003800000 */
[----:B------:R-:W-:Y:S01]  /*5b00*/  IMAD.MOV.U32 R7, RZ, RZ, R5 ;  /* 0x000000ffff077224 */ /* 0x000fe200078e0005 */
[----:B------:R-:W-:-:S07]  /*5b10*/  MOV R46, 0x5b30 ;  /* 0x00005b30002e7802 */ /* 0x000fce0000000f00 */
[----:B0-----:R-:W-:Y:S05]  /*5b20*/  CALL.REL.NOINC `($__internal_2_$__cuda_sm20_sqrt_rn_f32_slowpath) ;  /* 0x0000004c001c7944 */ /* 0x001fea0003c00000 */
[----:B------:R-:W-:Y:S05]  /*5b30*/  BRA `(.L_x_59) ;  /* 0x0000000000107947 */ /* 0x000fea0003800000 */
.L_x_58:
[----:B------:R-:W-:Y:S01]  /*5b40*/  FMUL.FTZ R32, R5, R6 ;  /* 0x0000000605207220 */ /* 0x000fe20000410000 */
[----:B------:R-:W-:-:S03]  /*5b50*/  FMUL.FTZ R6, R6, 0.5 ;  /* 0x3f00000006067820 */ /* 0x000fc60000410000 */
[----:B------:R-:W-:-:S04]  /*5b60*/  FFMA R5, -R32, R32, R5 ;  /* 0x0000002020057223 */ /* 0x000fc80000000105 */
[----:B------:R-:W-:-:S07]  /*5b70*/  FFMA R32, R5, R6, R32 ;  /* 0x0000000605207223 */ /* 0x000fce0000000020 */
.L_x_59:
[----:B------:R-:W-:Y:S05]  /*5b80*/  BSYNC.RECONVERGENT B1 ;  /* 0x0000000000017941 */ /* 0x000fea0003800200 */
.L_x_57:
[----:B------:R-:W-:Y:S01]  /*5b90*/  SHF.R.U32.HI R5, RZ, 0x2, R26 ;  /* 0x00000002ff057819 */ /* 0x000fe2000001161a */
[----:B------:R-:W-:Y:S01]  /*5ba0*/  IMAD.SHL.U32 R6, R8, 0x10, RZ ;  /* 0x0000001008067824 */ /* 0x000fe200078e00ff */
[----:B------:R-:W-:Y:S01]  /*5bb0*/  BSSY.RECONVERGENT B1, `(.L_x_60) ;  /* 0x000004d000017945 */ /* 0x000fe20003800200 */
[----:B------:R-:W-:Y:S01]  /*5bc0*/  IMAD.MOV.U32 R10, RZ, RZ, 0x2f800000 ;  /* 0x2f800000ff0a7424 */ /* 0x000fe200078e00ff */
[----:B------:R-:W-:-:S05]  /*5bd0*/  LOP3.LUT R5, R5, R26, RZ, 0x3c, !PT ;  /* 0x0000001a05057212 */ /* 0x000fca00078e3cff */
[----:B------:R-:W-:-:S05]  /*5be0*/  IMAD.SHL.U32 R7, R5, 0x2, RZ ;  /* 0x0000000205077824 */ /* 0x000fca00078e00ff */
[----:B------:R-:W-:Y:S01]  /*5bf0*/  LOP3.LUT R7, R5, R7, R6, 0x96, !PT ;  /* 0x0000000705077212 */ /* 0x000fe200078e9606 */
[----:B------:R-:W-:-:S03]  /*5c00*/  VIADD R6, R41, 0x161f14 ;  /* 0x00161f1429067836 */ /* 0x000fc60000000000 */
[----:B------:R-:W-:-:S05]  /*5c10*/  LOP3.LUT R9, R7, R8, RZ, 0x3c, !PT ;  /* 0x0000000807097212 */ /* 0x000fca00078e3cff */
[----:B------:R-:W-:-:S05]  /*5c20*/  IMAD.IADD R5, R9, 0x1, R6 ;  /* 0x0000000109057824 */ /* 0x000fca00078e0206 */
[----:B------:R-:W-:-:S05]  /*5c30*/  I2FP.F32.U32 R5, R5 ;  /* 0x0000000500057245 */ /* 0x000fca0000201000 */
[----:B------:R-:W-:-:S04]  /*5c40*/  FFMA R5, R5, R10, 1.1641532182693481445e-10 ;  /* 0x2f00000005057423 */ /* 0x000fc8000000000a */
[----:B------:R-:W-:-:S04]  /*5c50*/  FADD R5, -R5, 1 ;  /* 0x3f80000005057421 */ /* 0x000fc80000000100 */
[----:B------:R-:W-:-:S04]  /*5c60*/  FMUL R5, R5, 6.2831854820251464844 ;  /* 0x40c90fdb05057820 */ /* 0x000fc80000400000 */
[C---:B------:R-:W-:Y:S01]  /*5c70*/  FMUL R7, R5.reuse, 0.63661974668502807617 ;  /* 0x3f22f98305077820 */ /* 0x040fe20000400000 */
[----:B------:R-:W-:-:S05]  /*5c80*/  FSETP.GE.AND P0, PT, |R5|, 105615, PT ;  /* 0x47ce47800500780b */ /* 0x000fca0003f06200 */
[----:B------:R-:W1:Y:S02]  /*5c90*/  F2I.NTZ R7, R7 ;  /* 0x0000000700077305 */ /* 0x000e640000203100 */
[----:B-1----:R-:W-:Y:S01]  /*5ca0*/  I2FP.F32.S32 R20, R7 ;  /* 0x0000000700147245 */ /* 0x002fe20000201400 */
[----:B------:R-:W-:-:S04]  /*5cb0*/  IMAD.MOV.U32 R19, RZ, RZ, R7 ;  /* 0x000000ffff137224 */ /* 0x000fc800078e0007 */
[----:B------:R-:W-:-:S04]  /*5cc0*/  FFMA R11, R20, -1.5707962512969970703, R5 ;  /* 0xbfc90fda140b7823 */ /* 0x000fc80000000005 */
[----:B------:R-:W-:-:S04]  /*5cd0*/  FFMA R11, R20, -7.5497894158615963534e-08, R11 ;  /* 0xb3a22168140b7823 */ /* 0x000fc8000000000b */
[----:B------:R-:W-:-:S04]  /*5ce0*/  FFMA R20, R20, -5.3903029534742383927e-15, R11 ;  /* 0xa7c234c514147823 */ /* 0x000fc8000000000b */
[----:B------:R-:W-:Y:S01]  /*5cf0*/  IMAD.MOV.U32 R10, RZ, RZ, R20 ;  /* 0x000000ffff0a7224 */ /* 0x000fe200078e0014 */
[----:B------:R-:W-:Y:S06]  /*5d00*/  @!P0 BRA `(.L_x_61) ;  /* 0x0000000000dc8947 */ /* 0x000fec0003800000 */
[----:B------:R-:W-:-:S13]  /*5d10*/  FSETP.NEU.AND P0, PT, |R5|, +INF , PT ;  /* 0x7f8000000500780b */ /* 0x000fda0003f0d200 */
[----:B------:R-:W-:Y:S01]  /*5d20*/  @!P0 FMUL R10, RZ, R5 ;  /* 0x00000005ff0a8220 */ /* 0x000fe20000400000 */
[----:B------:R-:W-:Y:S01]  /*5d30*/  @!P0 MOV R7, RZ ;  /* 0x000000ff00078202 */ /* 0x000fe20000000f00 */
[----:B------:R-:W-:Y:S06]  /*5d40*/  @!P0 BRA `(.L_x_61) ;  /* 0x0000000000cc8947 */ /* 0x000fec0003800000 */
[----:B------:R-:W-:Y:S01]  /*5d50*/  IMAD.SHL.U32 R10, R5, 0x100, RZ ;  /* 0x00000100050a7824 */ /* 0x000fe200078e00ff */
[----:B------:R-:W1:Y:S01]  /*5d60*/  LDCU.64 UR12, c[0x4][0x40] ;  /* 0x01000800ff0c77ac */ /* 0x000e620008000a00 */
[----:B------:R-:W-:Y:S02]  /*5d70*/  IMAD.MOV.U32 R22, RZ, RZ, RZ ;  /* 0x000000ffff167224 */ /* 0x000fe400078e00ff */
[----:B------:R-:W-:Y:S01]  /*5d80*/  IMAD.MOV.U32 R7, RZ, RZ, R1 ;  /* 0x000000ffff077224 */ /* 0x000fe200078e0001 */
[----:B------:R-:W-:Y:S01]  /*5d90*/  LOP3.LUT R41, R10, 0x80000000, RZ, 0xfc, !PT ;  /* 0x800000000a297812 */ /* 0x000fe200078efcff */
[----:B------:R-:W-:Y:S01]  /*5da0*/  UMOV UR5, URZ ;  /* 0x000000ff00057c82 */ /* 0x000fe20008000000 */
[----:B------:R-:W-:-:S05]  /*5db0*/  UMOV UR4, URZ ;  /* 0x000000ff00047c82 */ /* 0x000fca0008000000 */
.L_x_62:
[----:B-1----:R-:W-:Y:S02]  /*5dc0*/  IMAD.U32 R10, RZ, RZ, UR12 ;  /* 0x0000000cff0a7e24 */ /* 0x002fe4000f8e00ff */
[----:B------:R-:W-:-:S05]  /*5dd0*/  IMAD.U32 R11, RZ, RZ, UR13 ;  /* 0x0000000dff0b7e24 */ /* 0x000fca000f8e00ff */
[----:B------:R-:W2:Y:S01]  /*5de0*/  LDG.E.CONSTANT R10, desc[UR10][R10.64] ;  /* 0x0000000a0a0a7981 */ /* 0x000ea2000c1e9900 */
[----:B------:R-:W-:Y:S02]  /*5df0*/  UIADD3 UR12, UP0, UPT, UR12, 0x4, URZ ;  /* 0x000000040c0c7890 */ /* 0x000fe4000ff1e0ff */
[----:B------:R-:W-:Y:S02]  /*5e00*/  UIADD3 UR4, UPT, UPT, UR4, 0x1, URZ ;  /* 0x0000000104047890 */ /* 0x000fe4000fffe0ff */
[----:B------:R-:W-:Y:S02]  /*5e10*/  UIADD3.X UR13, UPT, UPT, URZ, UR13, URZ, UP0, !UPT ;  /* 0x0000000dff0d7290 */ /* 0x000fe400087fe4ff */
[----:B------:R-:W-:Y:S01]  /*5e20*/  UISETP.NE.AND UP0, UPT, UR4, 0x6, UPT ;  /* 0x000000060400788c */ /* 0x000fe2000bf05270 */
[----:B--2---:R-:W-:-:S03]  /*5e30*/  IMAD.WIDE.U32 R24, R10, R41, RZ ;  /* 0x000000290a187225 */ /* 0x004fc600078e00ff */
[----:B------:R-:W-:-:S04]  /*5e40*/  IADD3 R14, P0, PT, R24, R22, RZ ;  /* 0x00000016180e7210 */ /* 0x000fc80007f1e0ff */
[----:B------:R-:W-:Y:S01]  /*5e50*/  IADD3.X R22, PT, PT, R25, UR5, RZ, P0, !PT ;  /* 0x0000000519167c10 */ /* 0x000fe200087fe4ff */
[----:B------:R1:W-:Y:S02]  /*5e60*/  STL [R7], R14 ;  /* 0x0000000e07007387 */ /* 0x0003e40000100800 */
[----:B-1----:R-:W-:Y:S01]  /*5e70*/  VIADD R7, R7, 0x4 ;  /* 0x0000000407077836 */ /* 0x002fe20000000000 */
[----:B------:R-:W-:Y:S06]  /*5e80*/  BRA.U UP0, `(.L_x_62) ;  /* 0xfffffffd00cc7547 */ /* 0x000fec000b83ffff */
[----:B------:R-:W-:Y:S01]  /*5e90*/  SHF.R.U32.HI R14, RZ, 0x17, R5 ;  /* 0x00000017ff0e7819 */ /* 0x000fe20000011605 */
[----:B------:R1:W-:Y:S03]  /*5ea0*/  STL [R1+0x18], R22 ;  /* 0x0000181601007387 */ /* 0x0003e60000100800 */
[C---:B------:R-:W-:Y:S02]  /*5eb0*/  LOP3.LUT R7, R14.reuse, 0xe0, RZ, 0xc0, !PT ;  /* 0x000000e00e077812 */ /* 0x040fe400078ec0ff */
[----:B------:R-:W-:-:S03]  /*5ec0*/  LOP3.LUT P0, RZ, R14, 0x1f, RZ, 0xc0, !PT ;  /* 0x0000001f0eff7812 */ /* 0x000fc6000780c0ff */
[----:B------:R-:W-:-:S05]  /*5ed0*/  VIADD R7, R7, 0xffffff80 ;  /* 0xffffff8007077836 */ /* 0x000fca0000000000 */
[----:B------:R-:W-:-:S05]  /*5ee0*/  SHF.R.U32.HI R10, RZ, 0x5, R7 ;  /* 0x00000005ff0a7819 */ /* 0x000fca0000011607 */
[----:B------:R-:W-:-:S05]  /*5ef0*/  IMAD R24, R10, -0x4, R1 ;  /* 0xfffffffc0a187824 */ /* 0x000fca00078e0201 */
[----:B------:R-:W2:Y:S04]  /*5f00*/  LDL R7, [R24+0x18] ;  /* 0x0000180018077983 */ /* 0x000ea80000100800 */
[----:B------:R-:W2:Y:S04]  /*5f10*/  LDL R10, [R24+0x14] ;  /* 0x00001400180a7983 */ /* 0x000ea80000100800 */
[----:B------:R-:W3:Y:S01]  /*5f20*/  @P0 LDL R11, [R24+0x10] ;  /* 0x00001000180b0983 */ /* 0x000ee20000100800 */
[----:B------:R-:W-:Y:S01]  /*5f30*/  LOP3.LUT R14, R14, 0x1f, RZ, 0xc0, !PT ;  /* 0x0000001f0e0e7812 */ /* 0x000fe200078ec0ff */
[----:B------:R-:W-:Y:S01]  /*5f40*/  UMOV UR4, 0x54442d19 ;  /* 0x54442d1900047882 */ /* 0x000fe20000000000 */
[----:B------:R-:W-:-:S02]  /*5f50*/  UMOV UR5, 0x3bf921fb ;  /* 0x3bf921fb00057882 */ /* 0x000fc40000000000 */
[-C--:B--2---:R-:W-:Y:S02]  /*5f60*/  @P0 SHF.L.W.U32.HI R7, R10, R14.reuse, R7 ;  /* 0x0000000e0a070219 */ /* 0x084fe40000010e07 */
[----:B---3--:R-:W-:Y:S02]  /*5f70*/  @P0 SHF.L.W.U32.HI R10, R11, R14, R10 ;  /* 0x0000000e0b0a0219 */ /* 0x008fe40000010e0a */
[----:B------:R-:W-:Y:S02]  /*5f80*/  ISETP.GE.AND P0, PT, R5, RZ, PT ;  /* 0x000000ff0500720c */ /* 0x000fe40003f06270 */
[C-C-:B------:R-:W-:Y:S01]  /*5f90*/  SHF.L.W.U32.HI R14, R10.reuse, 0x2, R7.reuse ;  /* 0x000000020a0e7819 */ /* 0x140fe20000010e07 */
[----:B------:R-:W-:Y:S01]  /*5fa0*/  IMAD.SHL.U32 R10, R10, 0x4, RZ ;  /* 0x000000040a0a7824 */ /* 0x000fe200078e00ff */
[----:B------:R-:W-:Y:S02]  /*5fb0*/  SHF.R.U32.HI R7, RZ, 0x1e, R7 ;  /* 0x0000001eff077819 */ /* 0x000fe40000011607 */
[----:B------:R-:W-:-:S02]  /*5fc0*/  SHF.R.S32.HI R11, RZ, 0x1f, R14 ;  /* 0x0000001fff0b7819 */ /* 0x000fc4000001140e */
[C---:B------:R-:W-:Y:S02]  /*5fd0*/  LEA.HI R7, R14.reuse, R7, RZ, 0x1 ;  /* 0x000000070e077211 */ /* 0x040fe400078f08ff */
[C---:B------:R-:W-:Y:S02]  /*5fe0*/  LOP3.LUT R10, R11.reuse, R10, RZ, 0x3c, !PT ;  /* 0x0000000a0b0a7212 */ /* 0x040fe400078e3cff */
[----:B------:R-:W-:Y:S02]  /*5ff0*/  LOP3.LUT R11, R11, R14, RZ, 0x3c, !PT ;  /* 0x0000000e0b0b7212 */ /* 0x000fe400078e3cff */
[----:B-1----:R-:W-:Y:S01]  /*6000*/  LOP3.LUT R22, R14, R5, RZ, 0x3c, !PT ;  /* 0x000000050e167212 */ /* 0x002fe200078e3cff */
[----:B------:R-:W-:-:S03]  /*6010*/  IMAD.MOV R14, RZ, RZ, -R7 ;  /* 0x000000ffff0e7224 */ /* 0x000fc600078e0a07 */
[----:B------:R-:W1:Y:S01]  /*6020*/  I2F.F64.S64 R10, R10 ;  /* 0x0000000a000a7312 */ /* 0x000e620000301c00 */
[----:B------:R-:W-:Y:S02]  /*6030*/  ISETP.GE.AND P1, PT, R22, RZ, PT ;  /* 0x000000ff1600720c */ /* 0x000fe40003f26270 */
[----:B------:R-:W-:Y:S01]  /*6040*/  @!P0 MOV R7, R14 ;  /* 0x0000000e00078202 */ /* 0x000fe20000000f00 */
[----:B-1----:R-:W-:-:S10]  /*6050*/  DMUL R24, R10, UR4 ;  /* 0x000000040a187c28 */ /* 0x002fd40008000000 */
[----:B------:R-:W1:Y:S02]  /*6060*/  F2F.F32.F64 R24, R24 ;  /* 0x0000001800187310 */ /* 0x000e640000301000 */
[----:B-1----:R-:W-:-:S07]  /*6070*/  FSEL R10, -R24, R24, !P1 ;  /* 0x00000018180a7208 */ /* 0x002fce0004800100 */
.L_x_61:
[----:B------:R-:W-:Y:S05]  /*6080*/  BSYNC.RECONVERGENT B1 ;  /* 0x0000000000017941 */ /* 0x000fea0003800200 */
.L_x_60:
[----:B------:R-:W-:Y:S02]  /*6090*/  IMAD.MOV.U32 R26, RZ, RZ, 0x37cbac00 ;  /* 0x37cbac00ff1a7424 */ /* 0x000fe400078e00ff */
[----:B------:R-:W-:Y:S01]  /*60a0*/  FMUL R11, R10, R10 ;  /* 0x0000000a0a0b7220 */ /* 0x000fe20000400000 */
[C---:B------:R-:W-:Y:S01]  /*60b0*/  LOP3.LUT R22, R7.reuse, 0x1, RZ, 0xc0, !PT ;  /* 0x0000000107167812 */ /* 0x040fe200078ec0ff */
[----:B------:R-:W-:Y:S01]  /*60c0*/  IMAD.MOV.U32 R38, RZ, RZ, 0x3d2aaabb ;  /* 0x3d2aaabbff267424 */ /* 0x000fe200078e00ff */
[----:B------:R-:W-:Y:S01]  /*60d0*/  LOP3.LUT P1, RZ, R7, 0x2, RZ, 0xc0, !PT ;  /* 0x0000000207ff7812 */ /* 0x000fe2000782c0ff */
[----:B------:R-:W-:Y:S01]  /*60e0*/  FFMA R14, R11, R26, -0.0013887860113754868507 ;  /* 0xbab607ed0b0e7423 */ /* 0x000fe2000000001a */
[----:B------:R-:W-:Y:S01]  /*60f0*/  ISETP.NE.U32.AND P0, PT, R22, 0x1, PT ;  /* 0x000000011600780c */ /* 0x000fe20003f05070 */
[----:B------:R-:W-:Y:S01]  /*6100*/  IMAD.MOV.U32 R22, RZ, RZ, 0x3effffff ;  /* 0x3effffffff167424 */ /* 0x000fe200078e00ff */
[----:B------:R-:W-:Y:S02]  /*6110*/  BSSY.RECONVERGENT B1, `(.L_x_63) ;  /* 0x0000041000017945 */ /* 0x000fe40003800200 */
[----:B------:R-:W-:-:S02]  /*6120*/  FSEL R14, R14, -0.00019574658654164522886, !P0 ;  /* 0xb94d41530e0e7808 */ /* 0x000fc40004000000 */
[----:B------:R-:W-:Y:S02]  /*6130*/  FSEL R24, R38, 0.0083327032625675201416, !P0 ;  /* 0x3c0885e426187808 */ /* 0x000fe40004000000 */
[----:B------:R-:W-:Y:S02]  /*6140*/  FSEL R7, R10, 1, P0 ;  /* 0x3f8000000a077808 */ /* 0x000fe40000000000 */
[----:B------:R-:W-:Y:S01]  /*6150*/  FSEL R25, -R22, -0.16666662693023681641, !P0 ;  /* 0xbe2aaaa816197808 */ /* 0x000fe20004000100 */
[----:B------:R-:W-:Y:S01]  /*6160*/  FFMA R14, R11, R14, R24 ;  /* 0x0000000e0b0e7223 */ /* 0x000fe20000000018 */
[----:B------:R-:W-:Y:S01]  /*6170*/  FSETP.GE.AND P0, PT, |R5|, 105615, PT ;  /* 0x47ce47800500780b */ /* 0x000fe20003f06200 */
[C---:B------:R-:W-:Y:S02]  /*6180*/  FFMA R10, R11.reuse, R7, RZ ;  /* 0x000000070b0a7223 */ /* 0x040fe400000000ff */
[----:B------:R-:W-:-:S04]  /*6190*/  FFMA R14, R11, R14, R25 ;  /* 0x0000000e0b0e7223 */ /* 0x000fc80000000019 */
[----:B------:R-:W-:-:S04]  /*61a0*/  FFMA R7, R10, R14, R7 ;  /* 0x0000000e0a077223 */ /* 0x000fc80000000007 */
[----:B------:R-:W-:-:S04]  /*61b0*/  @P1 FADD R7, RZ, -R7 ;  /* 0x80000007ff071221 */ /* 0x000fc80000000000 */
[----:B------:R-:W-:-:S05]  /*61c0*/  FMUL R43, R7, R32 ;  /* 0x00000020072b7220 */ /* 0x000fca0000400000 */
[----:B------:R1:W-:Y:S01]  /*61d0*/  STG.E desc[UR10][R2.64+0xc], R43 ;  /* 0x00000c2b02007986 */ /* 0x0003e2000c10190a */
[----:B------:R-:W-:Y:S05]  /*61e0*/  @!P0 BRA `(.L_x_64) ;  /* 0x0000000000cc8947 */ /* 0x000fea0003800000 */
[----:B------:R-:W-:-:S13]  /*61f0*/  FSETP.NEU.AND P0, PT, |R5|, +INF , PT ;  /* 0x7f8000000500780b */ /* 0x000fda0003f0d200 */
[----:B------:R-:W-:Y:S01]  /*6200*/  @!P0 FMUL R20, RZ, R5 ;  /* 0x00000005ff148220 */ /* 0x000fe20000400000 */
[----:B------:R-:W-:Y:S01]  /*6210*/  @!P0 IMAD.MOV.U32 R19, RZ, RZ, RZ ;  /* 0x000000ffff138224 */ /* 0x000fe200078e00ff */
[----:B------:R-:W-:Y:S06]  /*6220*/  @!P0 BRA `(.L_x_64) ;  /* 0x0000000000bc8947 */ /* 0x000fec0003800000 */
[----:B------:R-:W-:Y:S01]  /*6230*/  IMAD.SHL.U32 R10, R5, 0x100, RZ ;  /* 0x00000100050a7824 */ /* 0x000fe200078e00ff */
[----:B------:R-:W-:Y:S01]  /*6240*/  UMOV UR4, URZ ;  /* 0x000000ff00047c82 */ /* 0x000fe20008000000 */
[----:B------:R-:W-:Y:S02]  /*6250*/  IMAD.MOV.U32 R19, RZ, RZ, RZ ;  /* 0x000000ffff137224 */ /* 0x000fe400078e00ff */
[----:B------:R-:W-:Y:S01]  /*6260*/  IMAD.MOV.U32 R7, RZ, RZ, RZ ;  /* 0x000000ffff077224 */ /* 0x000fe200078e00ff */
[----:B------:R-:W-:-:S07]  /*6270*/  LOP3.LUT R45, R10, 0x80000000, RZ, 0xfc, !PT ;  /* 0x800000000a2d7812 */ /* 0x000fce00078efcff */
.L_x_65:
[----:B--2---:R-:W2:Y:S02]  /*6280*/  LDC.64 R10, c[0x4][0x40] ;  /* 0x01001000ff0a7b82 */ /* 0x004ea40000000a00 */
[----:B--2---:R-:W-:-:S05]  /*6290*/  IMAD.WIDE.U32 R24, R7, 0x4, R10 ;  /* 0x0000000407187825 */ /* 0x004fca00078e000a */
[----:B------:R-:W2:Y:S01]  /*62a0*/  LDG.E.CONSTANT R10, desc[UR10][R24.64] ;  /* 0x0000000a180a7981 */ /* 0x000ea2000c1e9900 */
[C---:B------:R-:W-:Y:S02]  /*62b0*/  IMAD R14, R7.reuse, 0x4, R1 ;  /* 0x00000004070e7824 */ /* 0x040fe400078e0201 */
[----:B------:R-:W-:-:S05]  /*62c0*/  VIADD R7, R7, 0x1 ;  /* 0x0000000107077836 */ /* 0x000fca0000000000 */
[----:B------:R-:W-:Y:S01]  /*62d0*/  ISETP.NE.AND P0, PT, R7, 0x6, PT ;  /* 0x000000060700780c */ /* 0x000fe20003f05270 */
[----:B--2---:R-:W-:-:S03]  /*62e0*/  IMAD.WIDE.U32 R10, R10, R45, RZ ;  /* 0x0000002d0a0a7225 */ /* 0x004fc600078e00ff */
[----:B------:R-:W-:-:S04]  /*62f0*/  IADD3 R41, P1, PT, R10, R19, RZ ;  /* 0x000000130a297210 */ /* 0x000fc80007f3e0ff */
[----:B------:R-:W-:Y:S01]  /*6300*/  IADD3.X R19, PT, PT, R11, UR4, RZ, P1, !PT ;  /* 0x000000040b137c10 */ /* 0x000fe20008ffe4ff */
[----:B------:R2:W-:Y:S04]  /*6310*/  STL [R14], R41 ;  /* 0x000000290e007387 */ /* 0x0005e80000100800 */
[----:B------:R-:W-:Y:S05]  /*6320*/  @P0 BRA `(.L_x_65) ;  /* 0xfffffffc00d40947 */ /* 0x000fea000383ffff */
[----:B--2---:R-:W-:Y:S01]  /*6330*/  SHF.R.U32.HI R14, RZ, 0x17, R5 ;  /* 0x00000017ff0e7819 */ /* 0x004fe20000011605 */
[----:B------:R2:W-:Y:S03]  /*6340*/  STL [R1+0x18], R19 ;  /* 0x0000181301007387 */ /* 0x0005e60000100800 */
[C---:B------:R-:W-:Y:S02]  /*6350*/  LOP3.LUT R7, R14.reuse, 0xe0, RZ, 0xc0, !PT ;  /* 0x000000e00e077812 */ /* 0x040fe400078ec0ff */
[----:B------:R-:W-:Y:S02]  /*6360*/  LOP3.LUT P0, RZ, R14, 0x1f, RZ, 0xc0, !PT ;  /* 0x0000001f0eff7812 */ /* 0x000fe4000780c0ff */
[----:B------:R-:W-:-:S04]  /*6370*/  IADD3 R7, PT, PT, R7, -0x80, RZ ;  /* 0xffffff8007077810 */ /* 0x000fc80007ffe0ff */
[----:B------:R-:W-:-:S05]  /*6380*/  SHF.R.U32.HI R10, RZ, 0x5, R7 ;  /* 0x00000005ff0a7819 */ /* 0x000fca0000011607 */
[----:B------:R-:W-:-:S05]  /*6390*/  IMAD R20, R10, -0x4, R1 ;  /* 0xfffffffc0a147824 */ /* 0x000fca00078e0201 */
[----:B------:R-:W3:Y:S04]  /*63a0*/  LDL R7, [R20+0x18] ;  /* 0x0000180014077983 */ /* 0x000ee80000100800 */
[----:B------:R-:W3:Y:S04]  /*63b0*/  LDL R10, [R20+0x14] ;  /* 0x00001400140a7983 */ /* 0x000ee80000100800 */
[----:B------:R-:W4:Y:S01]  /*63c0*/  @P0 LDL R11, [R20+0x10] ;  /* 0x00001000140b0983 */ /* 0x000f220000100800 */
[----:B------:R-:W-:Y:S01]  /*63d0*/  LOP3.LUT R14, R14, 0x1f, RZ, 0xc0, !PT ;  /* 0x0000001f0e0e7812 */ /* 0x000fe200078ec0ff */
[----:B------:R-:W-:Y:S01]  /*63e0*/  UMOV UR4, 0x54442d19 ;  /* 0x54442d1900047882 */ /* 0x000fe20000000000 */
[----:B------:R-:W-:Y:S01]  /*63f0*/  UMOV UR5, 0x3bf921fb ;  /* 0x3bf921fb00057882 */ /* 0x000fe20000000000 */
[----:B------:R-:W-:-:S02]  /*6400*/  ISETP.GE.AND P1, PT, R5, RZ, PT ;  /* 0x000000ff0500720c */ /* 0x000fc40003f26270 */
[-C--:B---3--:R-:W-:Y:S02]  /*6410*/  @P0 SHF.L.W.U32.HI R7, R10, R14.reuse, R7 ;  /* 0x0000000e0a070219 */ /* 0x088fe40000010e07 */
[----:B----4-:R-:W-:-:S04]  /*6420*/  @P0 SHF.L.W.U32.HI R10, R11, R14, R10 ;  /* 0x0000000e0b0a0219 */ /* 0x010fc80000010e0a */
[C-C-:B------:R-:W-:Y:S01]  /*6430*/  SHF.L.W.U32.HI R14, R10.reuse, 0x2, R7.reuse ;  /* 0x000000020a0e7819 */ /* 0x140fe20000010e07 */
[----:B------:R-:W-:Y:S01]  /*6440*/  IMAD.SHL.U32 R10, R10, 0x4, RZ ;  /* 0x000000040a0a7824 */ /* 0x000fe200078e00ff */
[----:B------:R-:W-:Y:S02]  /*6450*/  SHF.R.U32.HI R7, RZ, 0x1e, R7 ;  /* 0x0000001eff077819 */ /* 0x000fe40000011607 */
[----:B------:R-:W-:Y:S02]  /*6460*/  SHF.R.S32.HI R11, RZ, 0x1f, R14 ;  /* 0x0000001fff0b7819 */ /* 0x000fe4000001140e */
[----:B------:R-:W-:Y:S02]  /*6470*/  LOP3.LUT R5, R14, R5, RZ, 0x3c, !PT ;  /* 0x000000050e057212 */ /* 0x000fe400078e3cff */
[C---:B------:R-:W-:Y:S02]  /*6480*/  LOP3.LUT R10, R11.reuse, R10, RZ, 0x3c, !PT ;  /* 0x0000000a0b0a7212 */ /* 0x040fe400078e3cff */
[----:B------:R-:W-:-:S02]  /*6490*/  LOP3.LUT R11, R11, R14, RZ, 0x3c, !PT ;  /* 0x0000000e0b0b7212 */ /* 0x000fc400078e3cff */
[----:B--2---:R-:W-:Y:S02]  /*64a0*/  LEA.HI R19, R14, R7, RZ, 0x1 ;  /* 0x000000070e137211 */ /* 0x004fe400078f08ff */
[----:B------:R-:W-:Y:S02]  /*64b0*/  ISETP.GE.AND P0, PT, R5, RZ, PT ;  /* 0x000000ff0500720c */ /* 0x000fe40003f06270 */
[----:B------:R-:W2:Y:S01]  /*64c0*/  I2F.F64.S64 R10, R10 ;  /* 0x0000000a000a7312 */ /* 0x000ea20000301c00 */
[----:B------:R-:W-:-:S04]  /*64d0*/  IMAD.MOV R5, RZ, RZ, -R19 ;  /* 0x000000ffff057224 */ /* 0x000fc800078e0a13 */
[----:B------:R-:W-:Y:S01]  /*64e0*/  @!P1 IMAD.MOV.U32 R19, RZ, RZ, R5 ;  /* 0x000000ffff139224 */ /* 0x000fe200078e0005 */
[----:B--2---:R-:W-:-:S10]  /*64f0*/  DMUL R24, R10, UR4 ;  /* 0x000000040a187c28 */ /* 0x004fd40008000000 */
[----:B------:R-:W2:Y:S02]  /*6500*/  F2F.F32.F64 R24, R24 ;  /* 0x0000001800187310 */ /* 0x000ea40000301000 */
[----:B--2---:R-:W-:-:S07]  /*6510*/  FSEL R20, -R24, R24, !P0 ;  /* 0x0000001818147208 */ /* 0x004fce0004000100 */
.L_x_64:
[----:B------:R-:W-:Y:S05]  /*6520*/  BSYNC.RECONVERGENT B1 ;  /* 0x0000000000017941 */ /* 0x000fea0003800200 */
.L_x_63:
[----:B------:R-:W-:Y:S01]  /*6530*/  FMUL R5, R20, R20 ;  /* 0x0000001414057220 */ /* 0x000fe20000400000 */
[C---:B------:R-:W-:Y:S01]  /*6540*/  LOP3.LUT R7, R19.reuse, 0x1, RZ, 0xc0, !PT ;  /* 0x0000000113077812 */ /* 0x040fe200078ec0ff */
[----:B------:R-:W-:Y:S01]  /*6550*/  VIADD R19, R19, 0x1 ;  /* 0x0000000113137836 */ /* 0x000fe20000000000 */
[----:B------:R-:W-:Y:S01]  /*6560*/  BSSY.RECONVERGENT B1, `(.L_x_66) ;  /* 0x000001d000017945 */ /* 0x000fe20003800200 */
[----:B------:R-:W-:Y:S01]  /*6570*/  FFMA R26, R5, R26, -0.0013887860113754868507 ;  /* 0xbab607ed051a7423 */ /* 0x000fe2000000001a */
[----:B------:R-:W-:Y:S02]  /*6580*/  ISETP.NE.U32.AND P0, PT, R7, 0x1, PT ;  /* 0x000000010700780c */ /* 0x000fe40003f05070 */
[----:B------:R-:W-:Y:S02]  /*6590*/  LOP3.LUT P1, RZ, R19, 0x2, RZ, 0xc0, !PT ;  /* 0x0000000213ff7812 */ /* 0x000fe4000782c0ff */
[----:B------:R-:W-:Y:S02]  /*65a0*/  FSEL R38, R38, 0.0083327032625675201416, P0 ;  /* 0x3c0885e426267808 */ /* 0x000fe40000000000 */
[----:B------:R-:W-:-:S02]  /*65b0*/  FSEL R26, R26, -0.00019574658654164522886, P0 ;  /* 0xb94d41531a1a7808 */ /* 0x000fc40000000000 */
[----:B------:R-:W-:Y:S02]  /*65c0*/  FSEL R20, R20, 1, !P0 ;  /* 0x3f80000014147808 */ /* 0x000fe40004000000 */
[----:B------:R-:W-:Y:S01]  /*65d0*/  FSEL R11, -R22, -0.16666662693023681641, P0 ;  /* 0xbe2aaaa8160b7808 */ /* 0x000fe20000000100 */
[C---:B------:R-:W-:Y:S02]  /*65e0*/  FFMA R26, R5.reuse, R26, R38 ;  /* 0x0000001a051a7223 */ /* 0x040fe40000000026 */
[C---:B------:R-:W-:Y:S02]  /*65f0*/  FFMA R7, R5.reuse, R20, RZ ;  /* 0x0000001405077223 */ /* 0x040fe400000000ff */
[----:B------:R-:W-:-:S04]  /*6600*/  FFMA R11, R5, R26, R11 ;  /* 0x0000001a050b7223 */ /* 0x000fc8000000000b */
[----:B------:R-:W-:-:S04]  /*6610*/  FFMA R7, R7, R11, R20 ;  /* 0x0000000b07077223 */ /* 0x000fc80000000014 */
[----:B------:R-:W-:-:S04]  /*6620*/  @P1 FADD R7, RZ, -R7 ;  /* 0x80000007ff071221 */ /* 0x000fc80000000000 */
[-C--:B------:R-:W-:Y:S01]  /*6630*/  FMUL R45, R7, R32.reuse ;  /* 0x00000020072d7220 */ /* 0x080fe20000400000 */
[----:B------:R-:W-:-:S04]  /*6640*/  FFMA R32, -R32, R32, 1 ;  /* 0x3f80000020207423 */ /* 0x000fc80000000120 */
[----:B------:R-:W-:Y:S01]  /*6650*/  FADD R11, R32, 1.1920928955078125e-07 ;  /* 0x34000000200b7421 */ /* 0x000fe20000000000 */
[----:B------:R2:W-:Y:S03]  /*6660*/  STG.E desc[UR10][R2.64+0x10], R45 ;  /* 0x0000102d02007986 */ /* 0x0005e6000c10190a */
[----:B------:R-:W-:Y:S01]  /*6670*/  VIADD R5, R11, 0xf3000000 ;  /* 0xf30000000b057836 */ /* 0x000fe20000000000 */
[----:B------:R2:W3:Y:S04]  /*6680*/  MUFU.RSQ R10, R11 ;  /* 0x0000000b000a7308 */ /* 0x0004e80000001400 */
[----:B------:R-:W-:-:S13]  /*6690*/  ISETP.GT.U32.AND P0, PT, R5, 0x727fffff, PT ;  /* 0x727fffff0500780c */ /* 0x000fda0003f04070 */
[----:B--23--:R-:W-:Y:S05]  /*66a0*/  @!P0 BRA `(.L_x_67) ;  /* 0x0000000000108947 */ /* 0x00cfea0003800000 */
[----:B------:R-:W-:Y:S01]  /*66b0*/  IMAD.MOV.U32 R7, RZ, RZ, R11 ;  /* 0x000000ffff077224 */ /* 0x000fe200078e000b */
[----:B------:R-:W-:-:S07]  /*66c0*/  MOV R46, 0x66e0 ;  /* 0x000066e0002e7802 */ /* 0x000fce0000000f00 */
[----:B01----:R-:W-:Y:S05]  /*66d0*/  CALL.REL.NOINC `($__internal_2_$__cuda_sm20_sqrt_rn_f32_slowpath) ;  /* 0x0000004000307944 */ /* 0x003fea0003c00000 */
[----:B------:R-:W-:Y:S05]  /*66e0*/  BRA `(.L_x_68) ;  /* 0x0000000000107947 */ /* 0x000fea0003800000 */
.L_x_67:
[----:B------:R-:W-:Y:S01]  /*66f0*/  FMUL.FTZ R32, R11, R10 ;  /* 0x0000000a0b207220 */ /* 0x000fe20000410000 */
[----:B------:R-:W-:-:S03]  /*6700*/  FMUL.FTZ R7, R10, 0.5 ;  /* 0x3f0000000a077820 */ /* 0x000fc60000410000 */
[----:B------:R-:W-:-:S04]  /*6710*/  FFMA R5, -R32, R32, R11 ;  /* 0x0000002020057223 */ /* 0x000fc8000000010b */
[----:B------:R-:W-:-:S07]  /*6720*/  FFMA R32, R5, R7, R32 ;  /* 0x0000000705207223 */ /* 0x000fce0000000020 */
.L_x_68:
[----:B------:R-:W-:Y:S05]  /*6730*/  BSYNC.RECONVERGENT B1 ;  /* 0x0000000000017941 */ /* 0x000fea0003800200 */
.L_x_66:
[----:B------:R-:W-:Y:S01]  /*6740*/  IMAD.MOV.U32 R25, RZ, RZ, 0x1 ;  /* 0x00000001ff197424 */ /* 0x000fe200078e00ff */
[----:B------:R2:W-:Y:S01]  /*6750*/  STG.E desc[UR10][R2.64+0x14], R32 ;  /* 0x0000142002007986 */ /* 0x0005e2000c10190a */
[----:B------:R-:W-:Y:S01]  /*6760*/  IADD3 R14, P0, PT, R33, -0x1, RZ ;  /* 0xffffffff210e7810 */ /* 0x000fe20007f1e0ff */
[----:B------:R-:W-:Y:S01]  /*6770*/  IMAD.MOV.U32 R44, RZ, RZ, R32 ;  /* 0x000000ffff2c7224 */ /* 0x000fe200078e0020 */
[----:B------:R-:W-:Y:S01]  /*6780*/  MOV R19, 0x1 ;  /* 0x0000000100137802 */ /* 0x000fe20000000f00 */
[----:B------:R2:W-:Y:S01]  /*6790*/  STG.E desc[UR10][R2.64+0x18], R25 ;  /* 0x0000181902007986 */ /* 0x0005e2000c10190a */
[----:B------:R-:W-:Y:S01]  /*67a0*/  IMAD.MOV.U32 R42, RZ, RZ, 0x1 ;  /* 0x00000001ff2a7424 */ /* 0x000fe200078e00ff */
[----:B------:R-:W-:Y:S01]  /*67b0*/  IADD3.X R5, PT, PT, R40, -0x1, RZ, P0, !PT ;  /* 0xffffffff28057810 */ /* 0x000fe200007fe4ff */
[----:B------:R-:W-:Y:S02]  /*67c0*/  IMAD.MOV.U32 R11, RZ, RZ, R49 ;  /* 0x000000ffff0b7224 */ /* 0x000fe400078e0031 */
[----:B------:R-:W-:-:S02]  /*67d0*/  IMAD.MOV.U32 R10, RZ, RZ, R27 ;  /* 0x000000ffff0a7224 */ /* 0x000fc400078e001b */
[----:B------:R-:W-:Y:S01]  /*67e0*/  IMAD.MOV.U32 R7, RZ, RZ, R28 ;  /* 0x000000ffff077224 */ /* 0x000fe200078e001c */
[----:B------:R-:W-:Y:S06]  /*67f0*/  BRA `(.L_x_69) ;  /* 0x0000003400ec7947 */ /* 0x000fec0003800000 */
.L_x_56:
[----:B------:R-:W-:-:S06]  /*6800*/  LOP3.LUT R7, RZ, R12, RZ, 0x33, !PT ;  /* 0x0000000cff077212 */ /* 0x000fcc00078e33ff */
[----:B------:R-:W1:Y:S08]  /*6810*/  BREV R7, R7 ;  /* 0x0000000700077301 */ /* 0x000e700000000000 */
[----:B-1----:R-:W1:Y:S02]  /*6820*/  FLO.U32.SH R8, R7 ;  /* 0x0000000700087300 */ /* 0x002e6400000e0400 */
[----:B-1----:R-:W-:-:S04]  /*6830*/  ISETP.NE.AND P0, PT, R8, -0x1, PT ;  /* 0xffffffff0800780c */ /* 0x002fc80003f05270 */
[----:B------:R-:W-:-:S05]  /*6840*/  SEL R9, R8, 0x1f, P0 ;  /* 0x0000001f08097807 */ /* 0x000fca0000000000 */
[----:B------:R-:W-:-:S05]  /*6850*/  IMAD R9, R9, 0x4, R0 ;  /* 0x0000000409097824 */ /* 0x000fca00078e0200 */
[----:B------:R-:W2:Y:S01]  /*6860*/  LDL R8, [R9+0xc] ;  /* 0x00000c0009087983 */ /* 0x000ea20000100800 */
[----:B------:R-:W-:Y:S01]  /*6870*/  LOP3.LUT R10, RZ, R4, RZ, 0x33, !PT ;  /* 0x00000004ff0a7212 */ /* 0x000fe200078e33ff */
[----:B------:R-:W-:-:S05]  /*6880*/  VIADD R12, R12, 0x1 ;  /* 0x000000010c0c7836 */ /* 0x000fca0000000000 */
[----:B------:R-:W1:Y:S08]  /*6890*/  BREV R10, R10 ;  /* 0x0000000a000a7301 */ /* 0x000e700000000000 */
[----:B-1----:R-:W1:Y:S02]  /*68a0*/  FLO.U32.SH R11, R10 ;  /* 0x0000000a000b7300 */ /* 0x002e6400000e0400 */
[----:B-1----:R-:W-:-:S04]  /*68b0*/  ISETP.NE.AND P0, PT, R11, -0x1, PT ;  /* 0xffffffff0b00780c */ /* 0x002fc80003f05270 */
[----:B------:R-:W-:-:S05]  /*68c0*/  SEL R11, R11, 0x1f, P0 ;  /* 0x0000001f0b0b7807 */ /* 0x000fca0000000000 */
[----:B------:R-:W-:Y:S01]  /*68d0*/  IMAD R7, R11, 0x4, R0 ;  /* 0x000000040b077824 */ /* 0x000fe200078e0200 */
[----:B--2---:R-:W-:-:S05]  /*68e0*/  LOP3.LUT R13, R13, R8, RZ, 0x3c, !PT ;  /* 0x000000080d0d7212 */ /* 0x004fca00078e3cff */
[----:B------:R3:W-:Y:S04]  /*68f0*/  STL.64 [R1+0x50], R12 ;  /* 0x0000500c01007387 */ /* 0x0007e80000100a00 */
[----:B------:R-:W2:Y:S01]  /*6900*/  LDL R7, [R7+0x98] ;  /* 0x0000980007077983 */ /* 0x000ea20000100800 */
[----:B------:R-:W-:Y:S01]  /*6910*/  VIADD R4, R4, 0x1 ;  /* 0x0000000104047836 */ /* 0x000fe20000000000 */
[----:B------:R-:W-:Y:S01]  /*6920*/  ISETP.NE.U32.AND P0, PT, R14, UR7, PT ;  /* 0x000000070e007c0c */ /* 0x000fe2000bf05070 */
[----:B------:R-:W-:Y:S01]  /*6930*/  IMAD.MOV.U32 R9, RZ, RZ, R49 ;  /* 0x000000ffff097224 */ /* 0x000fe200078e0031 */
[----:B------:R-:W-:Y:S01]  /*6940*/  MOV R11, R28 ;  /* 0x0000001c000b7202 */ /* 0x000fe20000000f00 */
[----:B------:R-:W-:Y:S01]  /*6950*/  IMAD.MOV.U32 R8, RZ, RZ, R27 ;  /* 0x000000ffff087224 */ /* 0x000fe200078e001b */
[----:B------:R3:W-:Y:S01]  /*6960*/  STL [R1+0xdc], R4 ;  /* 0x0000dc0401007387 */ /* 0x0007e20000100800 */
[----:B------:R-:W-:Y:S01]  /*6970*/  ISETP.NE.AND.EX P0, PT, R5, UR8, PT, P0 ;  /* 0x0000000805007c0c */ /* 0x000fe2000bf05300 */
[----:B------:R-:W-:-:S02]  /*6980*/  IMAD.MOV.U32 R10, RZ, RZ, R26 ;  /* 0x000000ffff0a7224 */ /* 0x000fc400078e001a */
[----:B------:R-:W-:Y:S02]  /*6990*/  IMAD.MOV.U32 R14, RZ, RZ, R33 ;  /* 0x000000ffff0e7224 */ /* 0x000fe400078e0021 */
[----:B------:R-:W-:Y:S01]  /*69a0*/  IMAD.MOV.U32 R5, RZ, RZ, R40 ;  /* 0x000000ffff057224 */ /* 0x000fe200078e0028 */
[----:B--2---:R-:W-:Y:S01]  /*69b0*/  LOP3.LUT R16, R16, R7, RZ, 0x3c, !PT ;  /* 0x0000000710107212 */ /* 0x004fe200078e3cff */
[----:B------:R-:W-:-:S04]  /*69c0*/  IMAD.MOV.U32 R7, RZ, RZ, R25 ;  /* 0x000000ffff077224 */ /* 0x000fc800078e0019 */
[----:B------:R3:W-:Y:S02]  /*69d0*/  STL [R1+0xe0], R16 ;  /* 0x0000e01001007387 */ /* 0x0007e40000100800 */
[----:B------:R-:W-:Y:S05]  /*69e0*/  @!P0 BRA `(.L_x_69) ;  /* 0x0000003400708947 */ /* 0x000fea0003800000 */
[----:B------:R-:W1:Y:S01]  /*69f0*/  I2F.U32.RP R7, R39 ;  /* 0x0000002700077306 */ /* 0x000e620000209000 */
[----:B------:R-:W-:Y:S01]  /*6a00*/  IMAD.MOV R19, RZ, RZ, -R39 ;  /* 0x000000ffff137224 */ /* 0x000fe200078e0a27 */
[----:B------:R-:W-:Y:S01]  /*6a10*/  ISETP.NE.U32.AND P2, PT, R37, RZ, PT ;  /* 0x000000ff2500720c */ /* 0x000fe20003f45070 */
[----:B------:R-:W-:Y:S01]  /*6a20*/  IMAD.MOV R17, RZ, RZ, -R37 ;  /* 0x000000ffff117224 */ /* 0x000fe200078e0a25 */
[----:B------:R-:W-:Y:S01]  /*6a30*/  ISETP.NE.U32.AND P5, PT, R39, RZ, PT ;  /* 0x000000ff2700720c */ /* 0x000fe20003fa5070 */
[----:B------:R-:W2:Y:S01]  /*6a40*/  LDCU UR4, c[0x0][0x3e4] ;  /* 0x00007c80ff0477ac */ /* 0x000ea20008000800 */
[----:B------:R-:W-:Y:S02]  /*6a50*/  STG.E desc[UR10][R2.64+0x18], RZ ;  /* 0x000018ff02007986 */ /* 0x000fe4000c10190a */
[----:B------:R-:W4:Y:S01]  /*6a60*/  I2F.U32.RP R5, R37 ;  /* 0x0000002500057306 */ /* 0x000f220000209000 */
[----:B------:R-:W5:Y:S01]  /*6a70*/  LDCU UR5, c[0x0][0x3e8] ;  /* 0x00007d00ff0577ac */ /* 0x000f620008000800 */
[----:B------:R-:W0:Y:S06]  /*6a80*/  LDCU.64 UR12, c[0x0][0x400] ;  /* 0x00008000ff0c77ac */ /* 0x000e2c0008000a00 */
[----:B-1----:R-:W1:Y:S08]  /*6a90*/  MUFU.RCP R7, R7 ;  /* 0x0000000700077308 */ /* 0x002e700000001000 */
[----:B----4-:R-:W4:Y:S01]  /*6aa0*/  MUFU.RCP R5, R5 ;  /* 0x0000000500057308 */ /* 0x010f220000001000 */
[----:B-1----:R-:W-:-:S07]  /*6ab0*/  VIADD R8, R7, 0xffffffe ;  /* 0x0ffffffe07087836 */ /* 0x002fce0000000000 */
[----:B------:R1:W3:Y:S01]  /*6ac0*/  F2I.FTZ.U32.TRUNC.NTZ R9, R8 ;  /* 0x0000000800097305 */ /* 0x0002e2000021f000 */
[----:B----4-:R-:W-:-:S07]  /*6ad0*/  VIADD R10, R5, 0xffffffe ;  /* 0x0ffffffe050a7836 */ /* 0x010fce0000000000 */
[----:B------:R4:W2:Y:S01]  /*6ae0*/  F2I.FTZ.U32.TRUNC.NTZ R11, R10 ;  /* 0x0000000a000b7305 */ /* 0x0008a2000021f000 */
[----:B-1----:R-:W-:Y:S02]  /*6af0*/  HFMA2 R8, -RZ, RZ, 0, 0 ;  /* 0x00000000ff087431 */ /* 0x002fe400000001ff */
[----:B---3--:R-:W-:Y:S02]  /*6b00*/  IMAD R5, R19, R9, RZ ;  /* 0x0000000913057224 */ /* 0x008fe400078e02ff */
[----:B----4-:R-:W-:Y:S01]  /*6b10*/  IMAD.MOV.U32 R10, RZ, RZ, RZ ;  /* 0x000000ffff0a7224 */ /* 0x010fe200078e00ff */
[----:B------:R-:W1:Y:S01]  /*6b20*/  LDC R19, c[0x0][0x3fc] ;  /* 0x0000ff00ff137b82 */ /* 0x000e620000000800 */
[----:B------:R-:W-:-:S04]  /*6b30*/  IMAD.HI.U32 R9, R9, R5, R8 ;  /* 0x0000000509097227 */ /* 0x000fc800078e0008 */
[----:B--2---:R-:W-:Y:S02]  /*6b40*/  IMAD R17, R17, R11, RZ ;  /* 0x0000000b11117224 */ /* 0x004fe400078e02ff */
[----:B------:R-:W-:-:S04]  /*6b50*/  IMAD.HI.U32 R7, R9, R22, RZ ;  /* 0x0000001609077227 */ /* 0x000fc800078e00ff */
[----:B------:R-:W-:-:S04]  /*6b60*/  IMAD.HI.U32 R11, R11, R17, R10 ;  /* 0x000000110b0b7227 */ /* 0x000fc800078e000a */
[----:B------:R-:W-:Y:S02]  /*6b70*/  IMAD.MOV R10, RZ, RZ, -R7 ;  /* 0x000000ffff0a7224 */ /* 0x000fe400078e0a07 */
[----:B------:R-:W-:-:S04]  /*6b80*/  IMAD.HI.U32 R5, R11, R24, RZ ;  /* 0x000000180b057227 */ /* 0x000fc800078e00ff */
[----:B------:R-:W-:Y:S02]  /*6b90*/  IMAD.MOV R8, RZ, RZ, -R5 ;  /* 0x000000ffff087224 */ /* 0x000fe400078e0a05 */
[----:B------:R-:W-:Y:S01]  /*6ba0*/  IMAD R10, R39, R10, R22 ;  /* 0x0000000a270a7224 */ /* 0x000fe200078e0216 */
[----:B------:R-:W2:Y:S01]  /*6bb0*/  LDCU UR9, c[0x0][0x3fc] ;  /* 0x00007f80ff0977ac */ /* 0x000ea20008000800 */
[----:B------:R-:W-:Y:S01]  /*6bc0*/  IMAD R8, R37, R8, R24 ;  /* 0x0000000825087224 */ /* 0x000fe200078e0218 */
[----:B-1----:R1:W-:Y:S02]  /*6bd0*/  STG.E desc[UR10][R2.64+0xc], R19 ;  /* 0x00000c1302007986 */ /* 0x0023e4000c10190a */
[----:B------:R-:W-:Y:S02]  /*6be0*/  ISETP.GE.U32.AND P3, PT, R10, R39, PT ;  /* 0x000000270a00720c */ /* 0x000fe40003f66070 */
[----:B------:R-:W-:-:S11]  /*6bf0*/  ISETP.GE.U32.AND P0, PT, R8, R37, PT ;  /* 0x000000250800720c */ /* 0x000fd60003f06070 */
[----:B------:R-:W-:Y:S02]  /*6c00*/  @P3 IMAD.IADD R10, R10, 0x1, -R39 ;  /* 0x000000010a0a3824 */ /* 0x000fe400078e0a27 */
[----:B------:R-:W-:Y:S02]  /*6c10*/  @P0 IMAD.IADD R8, R8, 0x1, -R37 ;  /* 0x0000000108080824 */ /* 0x000fe400078e0a25 */
[----:B------:R-:W-:Y:S01]  /*6c20*/  @P0 VIADD R5, R5, 0x1 ;  /* 0x0000000105050836 */ /* 0x000fe20000000000 */
[----:B------:R-:W-:Y:S01]  /*6c30*/  ISETP.GE.U32.AND P4, PT, R10, R39, PT ;  /* 0x000000270a00720c */ /* 0x000fe20003f86070 */
[----:B------:R-:W-:Y:S01]  /*6c40*/  @P3 VIADD R7, R7, 0x1 ;  /* 0x0000000107073836 */ /* 0x000fe20000000000 */
[----:B------:R-:W3:Y:S01]  /*6c50*/  LDC.64 R10, c[0x0][0x390] ;  /* 0x0000e400ff0a7b82 */ /* 0x000ee20000000a00 */
[----:B------:R-:W-:-:S07]  /*6c60*/  ISETP.GE.U32.AND P1, PT, R8, R37, PT ;  /* 0x000000250800720c */ /* 0x000fce0003f26070 */
[----:B------:R-:W4:Y:S01]  /*6c70*/  LDC.64 R8, c[0x0][0x400] ;  /* 0x00010000ff087b82 */ /* 0x000f220000000a00 */
[----:B------:R-:W2:Y:S02]  /*6c80*/  LDCU UR14, c[0x0][0x3ec] ;  /* 0x00007d80ff0e77ac */ /* 0x000ea40008000800 */
[----:B------:R-:W-:Y:S01]  /*6c90*/  @P4 VIADD R7, R7, 0x1 ;  /* 0x0000000107074836 */ /* 0x000fe20000000000 */
[----:B------:R-:W-:Y:S02]  /*6ca0*/  @!P5 LOP3.LUT R7, RZ, R39, RZ, 0x33, !PT ;  /* 0x00000027ff07d212 */ /* 0x000fe400078e33ff */
[----:B------:R-:W-:Y:S01]  /*6cb0*/  @P1 VIADD R5, R5, 0x1 ;  /* 0x0000000105051836 */ /* 0x000fe20000000000 */
[----:B------:R-:W-:Y:S02]  /*6cc0*/  @!P2 LOP3.LUT R5, RZ, R37, RZ, 0x33, !PT ;  /* 0x00000025ff05a212 */ /* 0x000fe400078e33ff */
[----:B------:R-:W-:-:S03]  /*6cd0*/  I2FP.F32.U32 R17, R24 ;  /* 0x0000001800117245 */ /* 0x000fc60000201000 */
[----:B------:R-:W-:Y:S01]  /*6ce0*/  IMAD R21, R7, R32, R5 ;  /* 0x0000002007157224 */ /* 0x000fe200078e0205 */
[----:B------:R-:W-:-:S03]  /*6cf0*/  I2FP.F32.U32 R22, R22 ;  /* 0x0000001600167245 */ /* 0x000fc60000201000 */
[----:B---3--:R-:W-:Y:S01]  /*6d00*/  IMAD.WIDE R20, R21, 0x8, R10 ;  /* 0x0000000815147825 */ /* 0x008fe200078e020a */
[----:B------:R-:W-:-:S03]  /*6d10*/  MOV R11, 0x0 ;  /* 0x00000000000b7802 */ /* 0x000fc60000000f00 */
[----:B------:R-:W-:Y:S01]  /*6d20*/  FMUL R23, R17, UR4 ;  /* 0x0000000411177c20 */ /* 0x000fe20008400000 */
[----:B------:R-:W-:Y:S02]  /*6d30*/  IMAD.MOV.U32 R10, RZ, RZ, 0x1 ;  /* 0x00000001ff0a7424 */ /* 0x000fe400078e00ff */
[----:B-----5:R-:W-:Y:S01]  /*6d40*/  FMUL R22, R22, UR5 ;  /* 0x0000000516167c20 */ /* 0x020fe20008400000 */
[----:B0-----:R-:W-:Y:S01]  /*6d50*/  IMAD.U32 R44, RZ, RZ, UR13 ;  /* 0x0000000dff2c7e24 */ /* 0x001fe2000f8e00ff */
[----:B----4-:R0:W-:Y:S01]  /*6d60*/  STG.E desc[UR10][R2.64+0x10], R8 ;  /* 0x0000100802007986 */ /* 0x0101e2000c10190a */
[----:B------:R-:W-:Y:S02]  /*6d70*/  IMAD.U32 R45, RZ, RZ, UR12 ;  /* 0x0000000cff2d7e24 */ /* 0x000fe4000f8e00ff */
[----:B------:R-:W-:Y:S01]  /*6d80*/  FMUL R23, R23, 2.3283064365386962891e-10 ;  /* 0x2f80000017177820 */ /* 0x000fe20000400000 */
[----:B------:R3:W-:Y:S01]  /*6d90*/  STG.E desc[UR10][R2.64+0x14], R9 ;  /* 0x0000140902007986 */ /* 0x0007e2000c10190a */
[----:B------:R-:W-:-:S02]  /*6da0*/  IMAD.MOV.U32 R14, RZ, RZ, R33 ;  /* 0x000000ffff0e7224 */ /* 0x000fc400078e0021 */
[----:B------:R-:W-:Y:S01]  /*6db0*/  IMAD.MOV.U32 R5, RZ, RZ, R40 ;  /* 0x000000ffff057224 */ /* 0x000fe200078e0028 */
[----:B------:R4:W-:Y:S01]  /*6dc0*/  REDG.E.ADD.64.STRONG.GPU desc[UR10][R20.64], R10 ;  /* 0x0000000a1400798e */ /* 0x0009e2000c12e50a */
[----:B------:R-:W-:Y:S02]  /*6dd0*/  IMAD.MOV.U32 R42, RZ, RZ, RZ ;  /* 0x000000ffff2a7224 */ /* 0x000fe400078e00ff */
[----:B-1----:R-:W-:Y:S02]  /*6de0*/  IMAD.MOV.U32 R19, RZ, RZ, RZ ;  /* 0x000000ffff137224 */ /* 0x002fe400078e00ff */
[----:B0-----:R-:W-:Y:S02]  /*6df0*/  IMAD.MOV.U32 R8, RZ, RZ, R27 ;  /* 0x000000ffff087224 */ /* 0x001fe400078e001b */
[----:B------:R-:W-:Y:S02]  /*6e00*/  IMAD.MOV.U32 R7, RZ, RZ, R25 ;  /* 0x000000ffff077224 */ /* 0x000fe400078e0019 */
[----:B---3--:R-:W-:-:S02]  /*6e10*/  IMAD.MOV.U32 R9, RZ, RZ, R49 ;  /* 0x000000ffff097224 */ /* 0x008fc400078e0031 */
[----:B--2---:R-:W-:Y:S02]  /*6e20*/  IMAD.U32 R43, RZ, RZ, UR9 ;  /* 0x00000009ff2b7e24 */ /* 0x004fe4000f8e00ff */
[----:B------:R-:W-:Y:S01]  /*6e30*/  IMAD.U32 R17, RZ, RZ, UR14 ;  /* 0x0000000eff117e24 */ /* 0x000fe2000f8e00ff */
[----:B----4-:R-:W-:Y:S01]  /*6e40*/  MOV R10, R26 ;  /* 0x0000001a000a7202 */ /* 0x010fe20000000f00 */
[----:B------:R-:W-:Y:S02]  /*6e50*/  IMAD.MOV.U32 R11, RZ, RZ, R28 ;  /* 0x000000ffff0b7224 */ /* 0x000fe400078e001c */
[----:B------:R-:W-:Y:S01]  /*6e60*/  FMUL R21, R22, 2.3283064365386962891e-10 ;  /* 0x2f80000016157820 */ /* 0x000fe20000400000 */
[----:B------:R-:W-:Y:S06]  /*6e70*/  BRA `(.L_x_69) ;  /* 0x00000030004c7947 */ /* 0x000fec0003800000 */
.L_x_52:
[----:B------:R-:W-:Y:S05]  /*6e80*/  @P1 BRA `(.L_x_70) ;  /* 0x0000000400a41947 */ /* 0x000fea0003800000 */
        /* <DEDUP_REMOVED lines=14> */
[----:B--2---:R-:W-:Y:S02]  /*6f70*/  LOP3.LUT R13, R13, R8, RZ, 0x3c, !PT ;  /* 0x000000080d0d7212 */ /* 0x004fe400078e3cff */
[----:B------:R-:W1:Y:S03]  /*6f80*/  LDC.64 R8, c[0x0][0x398] ;  /* 0x0000e600ff087b82 */ /* 0x000e660000000a00 */
[----:B------:R2:W-:Y:S04]  /*6f90*/  STL.64 [R1+0x50], R12 ;  /* 0x0000500c01007387 */ /* 0x0005e80000100a00 */
[----:B------:R-:W3:Y:S01]  /*6fa0*/  LDL R7, [R7+0x98] ;  /* 0x0000980007077983 */ /* 0x000ee20000100800 */
[----:B------:R-:W-:Y:S01]  /*6fb0*/  VIADD R4, R4, 0x1 ;  /* 0x0000000104047836 */ /* 0x000fe20000000000 */
[----:B------:R-:W-:Y:S01]  /*6fc0*/  ISETP.NE.U32.AND P0, PT, R14, UR7, PT ;  /* 0x000000070e007c0c */ /* 0x000fe2000bf05070 */
[----:B------:R-:W-:-:S02]  /*6fd0*/  IMAD.MOV.U32 R40, RZ, RZ, 0x1 ;  /* 0x00000001ff287424 */ /* 0x000fc400078e00ff */
[----:B------:R-:W-:Y:S01]  /*6fe0*/  IMAD.MOV.U32 R41, RZ, RZ, 0x0 ;  /* 0x00000000ff297424 */ /* 0x000fe200078e00ff */
[----:B------:R2:W-:Y:S01]  /*6ff0*/  STL [R1+0xdc], R4 ;  /* 0x0000dc0401007387 */ /* 0x0005e20000100800 */
[----:B------:R-:W-:Y:S02]  /*7000*/  ISETP.NE.AND.EX P0, PT, R5, UR8, PT, P0 ;  /* 0x0000000805007c0c */ /* 0x000fe4000bf05300 */
[----:B------:R-:W-:Y:S01]  /*7010*/  IADD3 R14, P1, PT, R14, 0x1, RZ ;  /* 0x000000010e0e7810 */ /* 0x000fe20007f3e0ff */
[----:B-1----:R-:W-:Y:S01]  /*7020*/  IMAD.WIDE R46, R20, 0x8, R8 ;  /* 0x00000008142e7825 */ /* 0x002fe200078e0208 */
[----:B------:R-:W-:-:S04]  /*7030*/  MOV R9, R27 ;  /* 0x0000001b00097202 */ /* 0x000fc80000000f00 */
[----:B------:R2:W-:Y:S01]  /*7040*/  REDG.E.ADD.64.STRONG.GPU desc[UR10][R46.64], R40 ;  /* 0x000000282e00798e */ /* 0x0005e2000c12e50a */
[----:B------:R-:W-:Y:S02]  /*7050*/  IMAD.MOV.U32 R8, RZ, RZ, R28 ;  /* 0x000000ffff087224 */ /* 0x000fe400078e001c */
[----:B------:R-:W-:Y:S02]  /*7060*/  IMAD.MOV.U32 R11, RZ, RZ, R26 ;  /* 0x000000ffff0b7224 */ /* 0x000fe400078e001a */
[----:B------:R-:W-:Y:S02]  /*7070*/  IMAD.MOV.U32 R10, RZ, RZ, R25 ;  /* 0x000000ffff0a7224 */ /* 0x000fe400078e0019 */
[----:B------:R-:W-:Y:S01]  /*7080*/  IMAD.X R5, RZ, RZ, R5, P1 ;  /* 0x000000ffff057224 */ /* 0x000fe200008e0605 */
[----:B---3--:R-:W-:Y:S01]  /*7090*/  LOP3.LUT R16, R16, R7, RZ, 0x3c, !PT ;  /* 0x0000000710107212 */ /* 0x008fe200078e3cff */
[----:B------:R-:W-:-:S04]  /*70a0*/  IMAD.MOV.U32 R7, RZ, RZ, R38 ;  /* 0x000000ffff077224 */ /* 0x000fc800078e0026 */
[----:B------:R2:W-:Y:S01]  /*70b0*/  STL [R1+0xe0], R16 ;  /* 0x0000e01001007387 */ /* 0x0005e20000100800 */
[----:B------:R-:W-:Y:S05]  /*70c0*/  @!P0 BRA `(.L_x_69) ;  /* 0x0000002c00b88947 */ /* 0x000fea0003800000 */
[----:B------:R-:W1:Y:S01]  /*70d0*/  I2F.U32.RP R19, R39 ;  /* 0x0000002700137306 */ /* 0x000e620000209000 */
[----:B------:R-:W-:Y:S01]  /*70e0*/  IMAD.MOV R21, RZ, RZ, -R39 ;  /* 0x000000ffff157224 */ /* 0x000fe200078e0a27 */
[----:B------:R-:W-:Y:S01]  /*70f0*/  ISETP.NE.U32.AND P2, PT, R37, RZ, PT ;  /* 0x000000ff2500720c */ /* 0x000fe20003f45070 */
[----:B------:R-:W-:Y:S01]  /*7100*/  IMAD.MOV R17, RZ, RZ, -R37 ;  /* 0x000000ffff117224 */ /* 0x000fe200078e0a25 */
[----:B------:R-:W-:Y:S01]  /*7110*/  ISETP.NE.U32.AND P5, PT, R39, RZ, PT ;  /* 0x000000ff2700720c */ /* 0x000fe20003fa5070 */
[----:B------:R-:W3:Y:S01]  /*7120*/  LDCU UR4, c[0x0][0x3e4] ;  /* 0x00007c80ff0477ac */ /* 0x000ee20008000800 */
[----:B------:R-:W-:Y:S02]  /*7130*/  STG.E desc[UR10][R2.64+0x18], RZ ;  /* 0x000018ff02007986 */ /* 0x000fe4000c10190a */
[----:B------:R-:W4:Y:S01]  /*7140*/  I2F.U32.RP R7, R37 ;  /* 0x0000002500077306 */ /* 0x000f220000209000 */
[----:B------:R-:W5:Y:S01]  /*7150*/  LDCU UR5, c[0x0][0x3e8] ;  /* 0x00007d00ff0577ac */ /* 0x000f620008000800 */
[----:B------:R-:W0:Y:S06]  /*7160*/  LDCU.64 UR12, c[0x0][0x400] ;  /* 0x00008000ff0c77ac */ /* 0x000e2c0008000a00 */
[----:B-1----:R-:W1:Y:S08]  /*7170*/  MUFU.RCP R19, R19 ;  /* 0x0000001300137308 */ /* 0x002e700000001000 */
[----:B----4-:R-:W4:Y:S01]  /*7180*/  MUFU.RCP R7, R7 ;  /* 0x0000000700077308 */ /* 0x010f220000001000 */
[----:B-1----:R-:W-:-:S07]  /*7190*/  VIADD R8, R19, 0xffffffe ;  /* 0x0ffffffe13087836 */ /* 0x002fce0000000000 */
[----:B------:R1:W2:Y:S01]  /*71a0*/  F2I.FTZ.U32.TRUNC.NTZ R9, R8 ;  /* 0x0000000800097305 */ /* 0x0002a2000021f000 */
[----:B----4-:R-:W-:-:S07]  /*71b0*/  VIADD R10, R7, 0xffffffe ;  /* 0x0ffffffe070a7836 */ /* 0x010fce0000000000 */
[----:B------:R4:W3:Y:S01]  /*71c0*/  F2I.FTZ.U32.TRUNC.NTZ R11, R10 ;  /* 0x0000000a000b7305 */ /* 0x0008e2000021f000 */
[----:B-1----:R-:W-:Y:S02]  /*71d0*/  IMAD.MOV.U32 R8, RZ, RZ, RZ ;  /* 0x000000ffff087224 */ /* 0x002fe400078e00ff */
[----:B--2---:R-:W-:Y:S02]  /*71e0*/  IMAD R7, R21, R9, RZ ;  /* 0x0000000915077224 */ /* 0x004fe400078e02ff */
[----:B----4-:R-:W-:Y:S02]  /*71f0*/  HFMA2 R10, -RZ, RZ, 0, 0 ;  /* 0x00000000ff0a7431 */ /* 0x010fe400000001ff */
[----:B------:R-:W-:-:S04]  /*7200*/  IMAD.HI.U32 R7, R9, R7, R8 ;  /* 0x0000000709077227 */ /* 0x000fc800078e0008 */
[----:B---3--:R-:W-:Y:S02]  /*7210*/  IMAD R17, R17, R11, RZ ;  /* 0x0000000b11117224 */ /* 0x008fe400078e02ff */
[----:B------:R-:W-:-:S04]  /*7220*/  IMAD.HI.U32 R19, R7, R22, RZ ;  /* 0x0000001607137227 */ /* 0x000fc800078e00ff */
[----:B------:R-:W-:-:S04]  /*7230*/  IMAD.HI.U32 R17, R11, R17, R10 ;  /* 0x000000110b117227 */ /* 0x000fc800078e000a */
[----:B------:R-:W-:Y:S02]  /*7240*/  IMAD.MOV R9, RZ, RZ, -R19 ;  /* 0x000000ffff097224 */ /* 0x000fe400078e0a13 */
[----:B------:R-:W-:-:S04]  /*7250*/  IMAD.HI.U32 R17, R17, R24, RZ ;  /* 0x0000001811117227 */ /* 0x000fc800078e00ff */
[----:B------:R-:W-:Y:S02]  /*7260*/  IMAD.MOV R7, RZ, RZ, -R17 ;  /* 0x000000ffff077224 */ /* 0x000fe400078e0a11 */
[----:B------:R-:W-:Y:S02]  /*7270*/  IMAD R10, R39, R9, R22 ;  /* 0x00000009270a7224 */ /* 0x000fe400078e0216 */
[----:B------:R-:W-:Y:S02]  /*7280*/  IMAD R8, R37, R7, R24 ;  /* 0x0000000725087224 */ /* 0x000fe400078e0218 */
[----:B------:R-:W1:Y:S01]  /*7290*/  LDC R7, c[0x0][0x3fc] ;  /* 0x0000ff00ff077b82 */ /* 0x000e620000000800 */
[----:B------:R-:W-:Y:S02]  /*72a0*/  ISETP.GE.U32.AND P3, PT, R10, R39, PT ;  /* 0x000000270a00720c */ /* 0x000fe40003f66070 */
[----:B------:R-:W-:-:S11]  /*72b0*/  ISETP.GE.U32.AND P0, PT, R8, R37, PT ;  /* 0x000000250800720c */ /* 0x000fd60003f06070 */
[----:B------:R-:W-:Y:S02]  /*72c0*/  @P3 IMAD.IADD R10, R10, 0x1, -R39 ;  /* 0x000000010a0a3824 */ /* 0x000fe400078e0a27 */
[----:B------:R-:W-:Y:S02]  /*72d0*/  @P0 IMAD.IADD R8, R8, 0x1, -R37 ;  /* 0x0000000108080824 */ /* 0x000fe400078e0a25 */
[----:B------:R-:W-:Y:S01]  /*72e0*/  @P0 VIADD R17, R17, 0x1 ;  /* 0x0000000111110836 */ /* 0x000fe20000000000 */
[----:B------:R-:W-:Y:S01]  /*72f0*/  ISETP.GE.U32.AND P4, PT, R10, R39, PT ;  /* 0x000000270a00720c */ /* 0x000fe20003f86070 */
[----:B------:R-:W-:Y:S01]  /*7300*/  @P3 VIADD R19, R19, 0x1 ;  /* 0x0000000113133836 */ /* 0x000fe20000000000 */
[----:B------:R-:W2:Y:S01]  /*7310*/  LDC.64 R10, c[0x0][0x390] ;  /* 0x0000e400ff0a7b82 */ /* 0x000ea20000000a00 */
[----:B------:R-:W-:Y:S01]  /*7320*/  ISETP.GE.U32.AND P1, PT, R8, R37, PT ;  /* 0x000000250800720c */ /* 0x000fe20003f26070 */
[----:B------:R-:W3:Y:S01]  /*7330*/  LDCU UR9, c[0x0][0x3fc] ;  /* 0x00007f80ff0977ac */ /* 0x000ee20008000800 */
[----:B------:R-:W4:Y:S01]  /*7340*/  LDCU UR14, c[0x0][0x3ec] ;  /* 0x00007d80ff0e77ac */ /* 0x000f220008000800 */
[----:B------:R-:W-:-:S04]  /*7350*/  I2FP.F32.U32 R20, R22 ;  /* 0x0000001600147245 */ /* 0x000fc80000201000 */
[----:B------:R-:W0:Y:S01]  /*7360*/  LDC.64 R8, c[0x0][0x400] ;  /* 0x00010000ff087b82 */ /* 0x000e220000000a00 */
[----:B-1----:R1:W-:Y:S02]  /*7370*/  STG.E desc[UR10][R2.64+0xc], R7 ;  /* 0x00000c0702007986 */ /* 0x0023e4000c10190a */
[----:B------:R-:W-:Y:S01]  /*7380*/  @P4 VIADD R19, R19, 0x1 ;  /* 0x0000000113134836 */ /* 0x000fe20000000000 */
[----:B------:R-:W-:Y:S02]  /*7390*/  @!P5 LOP3.LUT R19, RZ, R39, RZ, 0x33, !PT ;  /* 0x00000027ff13d212 */ /* 0x000fe400078e33ff */
[----:B------:R-:W-:Y:S01]  /*73a0*/  @P1 VIADD R17, R17, 0x1 ;  /* 0x0000000111111836 */ /* 0x000fe20000000000 */
[----:B------:R-:W-:-:S05]  /*73b0*/  @!P2 LOP3.LUT R17, RZ, R37, RZ, 0x33, !PT ;  /* 0x00000025ff11a212 */ /* 0x000fca00078e33ff */
[----:B------:R-:W-:-:S04]  /*73c0*/  IMAD R17, R19, R32, R17 ;  /* 0x0000002013117224 */ /* 0x000fc800078e0211 */
[----:B--2---:R-:W-:Y:S01]  /*73d0*/  IMAD.WIDE R10, R17, 0x8, R10 ;  /* 0x00000008110a7825 */ /* 0x004fe200078e020a */
[----:B------:R-:W-:-:S03]  /*73e0*/  I2FP.F32.U32 R17, R24 ;  /* 0x0000001800117245 */ /* 0x000fc60000201000 */
[----:B-----5:R-:W-:Y:S02]  /*73f0*/  FMUL R20, R20, UR5 ;  /* 0x0000000514147c20 */ /* 0x020fe40008400000 */
[----:B------:R-:W-:Y:S01]  /*7400*/  FMUL R23, R17, UR4 ;  /* 0x0000000411177c20 */ /* 0x000fe20008400000 */
[----:B0-----:R0:W-:Y:S01]  /*7410*/  STG.E desc[UR10][R2.64+0x10], R8 ;  /* 0x0000100802007986 */ /* 0x0011e2000c10190a */
[----:B------:R-:W-:Y:S01]  /*7420*/  MOV R44, UR13 ;  /* 0x0000000d002c7c02 */ /* 0x000fe20008000f00 */
[----:B------:R-:W-:Y:S02]  /*7430*/  IMAD.U32 R45, RZ, RZ, UR12 ;  /* 0x0000000cff2d7e24 */ /* 0x000fe4000f8e00ff */
[----:B------:R2:W-:Y:S01]  /*7440*/  STG.E desc[UR10][R2.64+0x14], R9 ;  /* 0x0000140902007986 */ /* 0x0005e2000c10190a */
[----:B------:R-:W-:Y:S01]  /*7450*/  IMAD.MOV.U32 R42, RZ, RZ, RZ ;  /* 0x000000ffff2a7224 */ /* 0x000fe200078e00ff */
[----:B----4-:R-:W-:Y:S01]  /*7460*/  MOV R17, UR14 ;  /* 0x0000000e00117c02 */ /* 0x010fe20008000f00 */
[----:B------:R-:W-:Y:S01]  /*7470*/  IMAD.MOV.U32 R19, RZ, RZ, RZ ;  /* 0x000000ffff137224 */ /* 0x000fe200078e00ff */
[----:B------:R4:W-:Y:S01]  /*7480*/  REDG.E.ADD.64.STRONG.GPU desc[UR10][R10.64], R40 ;  /* 0x000000280a00798e */ /* 0x0009e2000c12e50a */
[----:B-1----:R-:W-:-:S02]  /*7490*/  IMAD.MOV.U32 R7, RZ, RZ, R38 ;  /* 0x000000ffff077224 */ /* 0x002fc400078e0026 */
[----:B------:R-:W-:Y:S01]  /*74a0*/  FMUL R23, R23, 2.3283064365386962891e-10 ;  /* 0x2f80000017177820 */ /* 0x000fe20000400000 */
[----:B---3--:R-:W-:Y:S02]  /*74b0*/  IMAD.U32 R43, RZ, RZ, UR9 ;  /* 0x00000009ff2b7e24 */ /* 0x008fe4000f8e00ff */
[----:B------:R-:W-:Y:S01]  /*74c0*/  FMUL R21, R20, 2.3283064365386962891e-10 ;  /* 0x2f80000014157820 */ /* 0x000fe20000400000 */
[----:B0-----:R-:W-:Y:S02]  /*74d0*/  IMAD.MOV.U32 R8, RZ, RZ, R28 ;  /* 0x000000ffff087224 */ /* 0x001fe400078e001c */
[----:B--2---:R-:W-:Y:S02]  /*74e0*/  IMAD.MOV.U32 R9, RZ, RZ, R27 ;  /* 0x000000ffff097224 */ /* 0x004fe400078e001b */
[----:B----4-:R-:W-:Y:S02]  /*74f0*/  IMAD.MOV.U32 R11, RZ, RZ, R26 ;  /* 0x000000ffff0b7224 */ /* 0x010fe400078e001a */
[----:B------:R-:W-:Y:S01]  /*7500*/  IMAD.MOV.U32 R10, RZ, RZ, R25 ;  /* 0x000000ffff0a7224 */ /* 0x000fe200078e0019 */
[----:B------:R-:W-:Y:S06]  /*7510*/  BRA `(.L_x_69) ;  /* 0x0000002800a47947 */ /* 0x000fec0003800000 */
.L_x_70:
[----:B------:R-:W-:Y:S02]  /*7520*/  IMAD.MOV.U32 R9, RZ, RZ, R27 ;  /* 0x000000ffff097224 */ /* 0x000fe400078e001b */
[----:B------:R-:W-:Y:S02]  /*7530*/  IMAD.MOV.U32 R8, RZ, RZ, R28 ;  /* 0x000000ffff087224 */ /* 0x000fe400078e001c */
[----:B------:R-:W-:Y:S02]  /*7540*/  IMAD.MOV.U32 R11, RZ, RZ, R26 ;  /* 0x000000ffff0b7224 */ /* 0x000fe400078e001a */
[----:B------:R-:W-:Y:S02]  /*7550*/  IMAD.MOV.U32 R10, RZ, RZ, R25 ;  /* 0x000000ffff0a7224 */ /* 0x000fe400078e0019 */
[----:B------:R-:W-:Y:S01]  /*7560*/  IMAD.MOV.U32 R7, RZ, RZ, R38 ;  /* 0x000000ffff077224 */ /* 0x000fe200078e0026 */
[----:B------:R-:W-:Y:S06]  /*7570*/  @!P0 BRA `(.L_x_69) ;  /* 0x00000028008c8947 */ /* 0x000fec0003800000 */
[----:B------:R-:W1:Y:S01]  /*7580*/  LDC R10, c[0x0][0x3f8] ;  /* 0x0000fe00ff0a7b82 */ /* 0x000e620000000800 */
[----:B------:R-:W-:Y:S01]  /*7590*/  BSSY.RECONVERGENT B4, `(.L_x_71) ;  /* 0x000000e000047945 */ /* 0x000fe20003800200 */
[----:B-1----:R-:W1:Y:S08]  /*75a0*/  MUFU.RCP R6, R10 ;  /* 0x0000000a00067308 */ /* 0x002e700000001000 */
        /* <DEDUP_REMOVED lines=12> */
.L_x_72:
[----:B------:R-:W-:Y:S05]  /*7670*/  BSYNC.RECONVERGENT B4 ;  /* 0x0000000000047941 */ /* 0x000fea0003800200 */
.L_x_71:
[----:B------:R-:W1:Y:S01]  /*7680*/  LDC R8, c[0x0][0x410] ;  /* 0x00010400ff087b82 */ /* 0x000e620000000800 */
[----:B------:R2:W1:Y:S07]  /*7690*/  F2I.TRUNC.NTZ R9, R7 ;  /* 0x0000000700097305 */ /* 0x00046e000020f100 */
[----:B--2---:R-:W2:Y:S01]  /*76a0*/  LDC.64 R6, c[0x0][0x3c8] ;  /* 0x0000f200ff067b82 */ /* 0x004ea20000000a00 */
[----:B-1----:R-:W-:-:S13]  /*76b0*/  ISETP.GE.AND P0, PT, R9, R8, PT ;  /* 0x000000080900720c */ /* 0x002fda0003f06270 */
[----:B------:R-:W-:-:S04]  /*76c0*/  @P0 VIADD R9, R8, 0xffffffff ;  /* 0xffffffff08090836 */ /* 0x000fc80000000000 */
[----:B------:R-:W-:-:S04]  /*76d0*/  IMAD R32, R9, UR6, R20 ;  /* 0x0000000609207c24 */ /* 0x000fc8000f8e0214 */
[----:B--2---:R-:W-:-:S05]  /*76e0*/  IMAD.WIDE R8, R32, 0x8, R6 ;  /* 0x0000000820087825 */ /* 0x004fca00078e0206 */
[----:B------:R-:W2:Y:S04]  /*76f0*/  LDG.E.CONSTANT R47, desc[UR10][R8.64] ;  /* 0x0000000a082f7981 */ /* 0x000ea8000c1e9900 */
[----:B------:R1:W2:Y:S01]  /*7700*/  LDG.E.CONSTANT R20, desc[UR10][R8.64+0x4] ;  /* 0x0000040a08147981 */ /* 0x0002a2000c1e9900 */
[----:B------:R-:W-:Y:S01]  /*7710*/  SHF.R.U32.HI R11, RZ, 0x2, R38 ;  /* 0x00000002ff0b7819 */ /* 0x000fe20000011626 */
[----:B------:R-:W3:Y:S01]  /*7720*/  MUFU.RCP R49, R40 ;  /* 0x0000002800317308 */ /* 0x000ee20000001000 */
[----:B------:R-:W-:Y:S01]  /*7730*/  IMAD.SHL.U32 R6, R27, 0x10, RZ ;  /* 0x000000101b067824 */ /* 0x000fe200078e00ff */
[----:B------:R-:W-:Y:S01]  /*7740*/  BSSY.RECONVERGENT B4, `(.L_x_73) ;  /* 0x0000017000047945 */ /* 0x000fe20003800200 */
[----:B------:R-:W-:-:S04]  /*7750*/  LOP3.LUT R11, R11, R38, RZ, 0x3c, !PT ;  /* 0x000000260b0b7212 */ /* 0x000fc800078e3cff */
[----:B------:R-:W-:-:S04]  /*7760*/  SHF.L.U32 R7, R11, 0x1, RZ ;  /* 0x000000010b077819 */ /* 0x000fc800000006ff */
[----:B------:R-:W-:Y:S01]  /*7770*/  LOP3.LUT R10, R11, R7, R6, 0x96, !PT ;  /* 0x000000070b0a7212 */ /* 0x000fe200078e9606 */
[----:B------:R-:W-:-:S03]  /*7780*/  VIADD R6, R41, 0xb0f8a ;  /* 0x000b0f8a29067836 */ /* 0x000fc60000000000 */
[----:B------:R-:W-:Y:S01]  /*7790*/  LOP3.LUT R33, R10, R27, RZ, 0x3c, !PT ;  /* 0x0000001b0a217212 */ /* 0x000fe200078e3cff */
[----:B---3--:R-:W-:-:S04]  /*77a0*/  FFMA R10, -R40, R49, 1 ;  /* 0x3f800000280a7423 */ /* 0x008fc80000000131 */
[----:B------:R-:W-:Y:S02]  /*77b0*/  IMAD.IADD R7, R6, 0x1, R33 ;  /* 0x0000000106077824 */ /* 0x000fe400078e0221 */
[----:B-1----:R-:W-:Y:S01]  /*77c0*/  FFMA R8, R49, R10, R49 ;  /* 0x0000000a31087223 */ /* 0x002fe20000000031 */
[----:B------:R-:W-:Y:S02]  /*77d0*/  IMAD.MOV.U32 R10, RZ, RZ, 0x2f800000 ;  /* 0x2f800000ff0a7424 */ /* 0x000fe400078e00ff */
[----:B------:R-:W-:-:S05]  /*77e0*/  I2FP.F32.U32 R7, R7 ;  /* 0x0000000700077245 */ /* 0x000fca0000201000 */
[----:B------:R-:W-:-:S04]  /*77f0*/  FFMA R7, R7, R10, 1.1641532182693481445e-10 ;  /* 0x2f00000007077423 */ /* 0x000fc8000000000a */
[----:B------:R-:W-:Y:S01]  /*7800*/  FADD R38, -R7, 1 ;  /* 0x3f80000007267421 */ /* 0x000fe20000000100 */
[----:B--2---:R-:W-:-:S04]  /*7810*/  FADD R47, R47, R20 ;  /* 0x000000142f2f7221 */ /* 0x004fc80000000000 */
[----:B------:R-:W1:Y:S01]  /*7820*/  FCHK P0, R47, R40 ;  /* 0x000000282f007302 */ /* 0x000e620000000000 */
[----:B------:R-:W-:-:S04]  /*7830*/  FFMA R9, R8, R47, RZ ;  /* 0x0000002f08097223 */ /* 0x000fc800000000ff */
[----:B------:R-:W-:-:S04]  /*7840*/  FFMA R10, -R40, R9, R47 ;  /* 0x00000009280a7223 */ /* 0x000fc8000000012f */
[----:B------:R-:W-:Y:S01]  /*7850*/  FFMA R7, R8, R10, R9 ;  /* 0x0000000a08077223 */ /* 0x000fe20000000009 */
[----:B-1----:R-:W-:Y:S06]  /*7860*/  @!P0 BRA `(.L_x_74) ;  /* 0x0000000000108947 */ /* 0x002fec0003800000 */
[----:B------:R-:W-:Y:S01]  /*7870*/  IMAD.MOV.U32 R7, RZ, RZ, R47 ;  /* 0x000000ffff077224 */ /* 0x000fe200078e002f */
[----:B------:R-:W-:Y:S01]  /*7880*/  MOV R10, 0x78b0 ;  /* 0x000078b0000a7802 */ /* 0x000fe20000000f00 */
[----:B------:R-:W-:-:S07]  /*7890*/  IMAD.MOV.U32 R48, RZ, RZ, R40 ;  /* 0x000000ffff307224 */ /* 0x000fce00078e0028 */
[----:B0-----:R-:W-:Y:S05]  /*78a0*/  CALL.REL.NOINC `($__internal_3_$__cuda_sm3x_div_rn_noftz_f32_slowpath) ;  /* 0x0000003000107944 */ /* 0x001fea0003c00000 */
.L_x_74:
[----:B------:R-:W-:Y:S05]  /*78b0*/  BSYNC.RECONVERGENT B4 ;  /* 0x0000000000047941 */ /* 0x000fea0003800200 */
.L_x_73:
[----:B------:R-:W-:Y:S01]  /*78c0*/  FSETP.GE.AND P0, PT, R38, R7, PT ;  /* 0x000000072600720b */ /* 0x000fe20003f06000 */
[----:B------:R-:W-:Y:S01]  /*78d0*/  IMAD.MOV.U32 R9, RZ, RZ, R33 ;  /* 0x000000ffff097224 */ /* 0x000fe200078e0021 */
[----:B------:R-:W-:Y:S01]  /*78e0*/  MOV R7, R25 ;  /* 0x0000001900077202 */ /* 0x000fe20000000f00 */
[----:B------:R-:W-:Y:S02]  /*78f0*/  IMAD.MOV.U32 R8, RZ, RZ, R27 ;  /* 0x000000ffff087224 */ /* 0x000fe400078e001b */
[----:B------:R-:W-:Y:S02]  /*7900*/  IMAD.MOV.U32 R11, RZ, RZ, R28 ;  /* 0x000000ffff0b7224 */ /* 0x000fe400078e001c */
[----:B------:R-:W-:-:S06]  /*7910*/  IMAD.MOV.U32 R10, RZ, RZ, R26 ;  /* 0x000000ffff0a7224 */ /* 0x000fcc00078e001a */
[----:B------:R-:W-:Y:S05]  /*7920*/  @P0 BRA `(.L_x_69) ;  /* 0x0000002400a00947 */ /* 0x000fea0003800000 */
[----:B------:R-:W1:Y:S02]  /*7930*/  LDC.64 R54, c[0x0][0x3d0] ;  /* 0x0000f400ff367b82 */ /* 0x000e640000000a00 */
[----:B-1----:R-:W-:-:S05]  /*7940*/  IMAD.WIDE R54, R32, 0x8, R54 ;  /* 0x0000000820367825 */ /* 0x002fca00078e0236 */
[----:B------:R-:W2:Y:S01]  /*7950*/  LDG.E.CONSTANT R8, desc[UR10][R54.64] ;  /* 0x0000000a36087981 */ /* 0x000ea2000c1e9900 */
[----:B------:R-:W1:Y:S01]  /*7960*/  MUFU.RCP R7, R40 ;  /* 0x0000002800077308 */ /* 0x000e620000001000 */
[----:B------:R-:W-:Y:S01]  /*7970*/  BSSY.RECONVERGENT B4, `(.L_x_75) ;  /* 0x000000d000047945 */ /* 0x000fe20003800200 */
[----:B-1----:R-:W-:-:S04]  /*7980*/  FFMA R10, -R40, R7, 1 ;  /* 0x3f800000280a7423 */ /* 0x002fc80000000107 */
[----:B------:R-:W-:Y:S01]  /*7990*/  FFMA R7, R7, R10, R7 ;  /* 0x0000000a07077223 */ /* 0x000fe20000000007 */
[----:B--2---:R-:W-:-:S04]  /*79a0*/  FMUL R11, R47, R8 ;  /* 0x000000082f0b7220 */ /* 0x004fc80000400000 */
        /* <DEDUP_REMOVED lines=9> */
.L_x_76:
[----:B------:R-:W-:Y:S05]  /*7a40*/  BSYNC.RECONVERGENT B4 ;  /* 0x0000000000047941 */ /* 0x000fea0003800200 */
.L_x_75:
[----:B------:R-:W-:-:S13]  /*7a50*/  FSETP.GTU.AND P0, PT, R38, R7, PT ;  /* 0x000000072600720b */ /* 0x000fda0003f0c000 */
[----:B------:R-:W-:Y:S05]  /*7a60*/  @P0 BRA `(.L_x_77) ;  /* 0x0000001c00880947 */ /* 0x000fea0003800000 */
[----:B------:R-:W-:Y:S01]  /*7a70*/  SHF.R.U32.HI R6, RZ, 0x2, R25 ;  /* 0x00000002ff067819 */ /* 0x000fe20000011619 */
[----:B------:R-:W1:Y:S01]  /*7a80*/  MUFU.RCP R8, R47 ;  /* 0x0000002f00087308 */ /* 0x000e620000001000 */
[----:B------:R-:W-:Y:S01]  /*7a90*/  IMAD.MOV.U32 R13, RZ, RZ, 0x2f800000 ;  /* 0x2f800000ff0d7424 */ /* 0x000fe200078e00ff */
[----:B------:R-:W-:Y:S01]  /*7aa0*/  BSSY.RECONVERGENT B4, `(.L_x_78) ;  /* 0x0000015000047945 */ /* 0x000fe20003800200 */
[----:B------:R-:W-:Y:S01]  /*7ab0*/  LOP3.LUT R25, R6, R25, RZ, 0x3c, !PT ;  /* 0x0000001906197212 */ /* 0x000fe200078e3cff */
[----:B------:R-:W-:-:S04]  /*7ac0*/  IMAD.SHL.U32 R6, R33, 0x10, RZ ;  /* 0x0000001021067824 */ /* 0x000fc800078e00ff */
[C---:B------:R-:W-:Y:S01]  /*7ad0*/  IMAD.SHL.U32 R7, R25.reuse, 0x2, RZ ;  /* 0x0000000219077824 */ /* 0x040fe200078e00ff */
[----:B------:R-:W2:Y:S04]  /*7ae0*/  FCHK P0, R20, R47 ;  /* 0x0000002f14007302 */ /* 0x000ea80000000000 */
[----:B------:R-:W-:-:S04]  /*7af0*/  LOP3.LUT R6, R25, R7, R6, 0x96, !PT ;  /* 0x0000000719067212 */ /* 0x000fc800078e9606 */
[----:B------:R-:W-:Y:S01]  /*7b00*/  LOP3.LUT R11, R6, R33, RZ, 0x3c, !PT ;  /* 0x00000021060b7212 */ /* 0x000fe200078e3cff */
[----:B-1----:R-:W-:-:S03]  /*7b10*/  FFMA R7, -R47, R8, 1 ;  /* 0x3f8000002f077423 */ /* 0x002fc60000000108 */
[----:B------:R-:W-:Y:S01]  /*7b20*/  IADD3 R6, PT, PT, R41, 0x10974f, R11 ;  /* 0x0010974f29067810 */ /* 0x000fe20007ffe00b */
[----:B------:R-:W-:-:S03]  /*7b30*/  FFMA R7, R8, R7, R8 ;  /* 0x0000000708077223 */ /* 0x000fc60000000008 */
[----:B------:R-:W-:Y:S01]  /*7b40*/  I2FP.F32.U32 R6, R6 ;  /* 0x0000000600067245 */ /* 0x000fe20000201000 */
[----:B------:R-:W-:-:S04]  /*7b50*/  FFMA R8, R20, R7, RZ ;  /* 0x0000000714087223 */ /* 0x000fc800000000ff */
[----:B------:R-:W-:Y:S01]  /*7b60*/  FFMA R9, -R47, R8, R20 ;  /* 0x000000082f097223 */ /* 0x000fe20000000114 */
[----:B------:R-:W-:-:S03]  /*7b70*/  FFMA R6, R6, R13, 1.1641532182693481445e-10 ;  /* 0x2f00000006067423 */ /* 0x000fc6000000000d */
[----:B------:R-:W-:Y:S01]  /*7b80*/  FFMA R7, R7, R9, R8 ;  /* 0x0000000907077223 */ /* 0x000fe20000000008 */
[----:B------:R-:W-:Y:S01]  /*7b90*/  FADD R6, -R6, 1 ;  /* 0x3f80000006067421 */ /* 0x000fe20000000100 */
[----:B--2---:R-:W-:Y:S06]  /*7ba0*/  @!P0 BRA `(.L_x_79) ;  /* 0x0000000000108947 */ /* 0x004fec0003800000 */
[----:B------:R-:W-:Y:S01]  /*7bb0*/  IMAD.MOV.U32 R7, RZ, RZ, R20 ;  /* 0x000000ffff077224 */ /* 0x000fe200078e0014 */
[----:B------:R-:W-:Y:S01]  /*7bc0*/  MOV R10, 0x7bf0 ;  /* 0x00007bf0000a7802 */ /* 0x000fe20000000f00 */
[----:B------:R-:W-:-:S07]  /*7bd0*/  IMAD.MOV.U32 R48, RZ, RZ, R47 ;  /* 0x000000ffff307224 */ /* 0x000fce00078e002f */
[----:B0-----:R-:W-:Y:S05]  /*7be0*/  CALL.REL.NOINC `($__internal_3_$__cuda_sm3x_div_rn_noftz_f32_slowpath) ;  /* 0x0000002c00407944 */ /* 0x001fea0003c00000 */
.L_x_79:
[----:B------:R-:W-:Y:S05]  /*7bf0*/  BSYNC.RECONVERGENT B4 ;  /* 0x0000000000047941 */ /* 0x000fea0003800200 */
.L_x_78:
[----:B------:R-:W-:Y:S01]  /*7c00*/  FSETP.GEU.AND P0, PT, R6, R7, PT ;  /* 0x000000070600720b */ /* 0x000fe20003f0e000 */
[----:B------:R-:W-:-:S12]  /*7c10*/  BSSY.RECONVERGENT B4, `(.L_x_80) ;  /* 0x00000a9000047945 */ /* 0x000fd80003800200 */
[----:B------:R-:W-:Y:S05]  /*7c20*/  @P0 BRA `(.L_x_81) ;  /* 0x0000000000c40947 */ /* 0x000fea0003800000 */
[----:B------:R-:W2:Y:S01]  /*7c30*/  LDG.E.CONSTANT R20, desc[UR10][R54.64+0x4] ;  /* 0x0000040a36147981 */ /* 0x000ea2000c1e9900 */
[----:B------:R-:W-:Y:S01]  /*7c40*/  SHF.R.U32.HI R7, RZ, 0x2, R26 ;  /* 0x00000002ff077819 */ /* 0x000fe2000001161a */
[----:B------:R-:W-:Y:S01]  /*7c50*/  IMAD.SHL.U32 R6, R11, 0x10, RZ ;  /* 0x000000100b067824 */ /* 0x000fe200078e00ff */
[----:B------:R-:W-:Y:S02]  /*7c60*/  BSSY.RECONVERGENT B1, `(.L_x_82) ;  /* 0x000001c000017945 */ /* 0x000fe40003800200 */
[----:B------:R-:W-:-:S05]  /*7c70*/  LOP3.LUT R7, R7, R26, RZ, 0x3c, !PT ;  /* 0x0000001a07077212 */ /* 0x000fca00078e3cff */
[----:B------:R-:W-:-:S05]  /*7c80*/  IMAD.SHL.U32 R8, R7, 0x2, RZ ;  /* 0x0000000207087824 */ /* 0x000fca00078e00ff */
[----:B------:R-:W-:Y:S01]  /*7c90*/  LOP3.LUT R6, R7, R8, R6, 0x96, !PT ;  /* 0x0000000807067212 */ /* 0x000fe200078e9606 */
[----:B------:R-:W-:-:S03]  /*7ca0*/  HFMA2 R7, -RZ, RZ, 0.1171875, 0 ;  /* 0x2f800000ff077431 */ /* 0x000fc600000001ff */
[----:B------:R-:W-:-:S04]  /*7cb0*/  LOP3.LUT R8, R6, R11, RZ, 0x3c, !PT ;  /* 0x0000000b06087212 */ /* 0x000fc800078e3cff */
[----:B------:R-:W-:-:S04]  /*7cc0*/  IADD3 R6, PT, PT, R41, 0x161f14, R8 ;  /* 0x00161f1429067810 */ /* 0x000fc80007ffe008 */
[----:B------:R-:W-:-:S05]  /*7cd0*/  I2FP.F32.U32 R6, R6 ;  /* 0x0000000600067245 */ /* 0x000fca0000201000 */
[----:B------:R-:W-:-:S04]  /*7ce0*/  FFMA R6, R6, R7, 1.1641532182693481445e-10 ;  /* 0x2f00000006067423 */ /* 0x000fc80000000007 */
[----:B------:R-:W-:-:S04]  /*7cf0*/  FADD R6, -R6, 1 ;  /* 0x3f80000006067421 */ /* 0x000fc80000000100 */
[----:B------:R-:W-:Y:S01]  /*7d00*/  FADD R7, R6, R6 ;  /* 0x0000000606077221 */ /* 0x000fe20000000000 */
[----:B--2---:R-:W-:-:S03]  /*7d10*/  FADD R16, R20, R20 ;  /* 0x0000001414107221 */ /* 0x004fc60000000000 */
[C---:B------:R-:W-:Y:S01]  /*7d20*/  FFMA R7, R20.reuse, R7, 1 ;  /* 0x3f80000014077423 */ /* 0x040fe20000000007 */
[----:B------:R-:W-:Y:S01]  /*7d30*/  FFMA R9, -R20, R20, 1 ;  /* 0x3f80000014097423 */ /* 0x000fe20000000114 */
[----:B------:R-:W-:Y:S02]  /*7d40*/  VIADD R6, R16, 0x1800000 ;  /* 0x0180000010067836 */ /* 0x000fe40000000000 */
[----:B------:R-:W-:-:S03]  /*7d50*/  FADD R7, -R20, R7 ;  /* 0x0000000714077221 */ /* 0x000fc60000000100 */
[----:B------:R-:W-:Y:S01]  /*7d60*/  LOP3.LUT R6, R6, 0x7f800000, RZ, 0xc0, !PT ;  /* 0x7f80000006067812 */ /* 0x000fe200078ec0ff */
[----:B------:R-:W-:-:S03]  /*7d70*/  FMUL R48, R7, R7 ;  /* 0x0000000707307220 */ /* 0x000fc60000400000 */
[----:B------:R-:W-:Y:S01]  /*7d80*/  ISETP.GT.U32.AND P0, PT, R6, 0x1ffffff, PT ;  /* 0x01ffffff0600780c */ /* 0x000fe20003f04070 */
[----:B------:R-:W-:-:S12]  /*7d90*/  FMUL R48, R16, R48 ;  /* 0x0000003010307220 */ /* 0x000fd80000400000 */
[----:B------:R-:W-:Y:S05]  /*7da0*/  @P0 BRA `(.L_x_83) ;  /* 0x00000000000c0947 */ /* 0x000fea0003800000 */
[----:B------:R-:W-:-:S07]  /*7db0*/  MOV R10, 0x7dd0 ;  /* 0x00007dd0000a7802 */ /* 0x000fce0000000f00 */
[----:B0-----:R-:W-:Y:S05]  /*7dc0*/  CALL.REL.NOINC `($__internal_1_$__cuda_sm20_rcp_rn_f32_slowpath) ;  /* 0x00000024009c7944 */ /* 0x001fea0003c00000 */
[----:B------:R-:W-:Y:S05]  /*7dd0*/  BRA `(.L_x_84) ;  /* 0x0000000000107947 */ /* 0x000fea0003800000 */
.L_x_83:
[----:B------:R-:W1:Y:S02]  /*7de0*/  MUFU.RCP R13, R16 ;  /* 0x00000010000d7308 */ /* 0x000e640000001000 */
[----:B-1----:R-:W-:-:S04]  /*7df0*/  FFMA R6, R16, R13, -1 ;  /* 0xbf80000010067423 */ /* 0x002fc8000000000d */
[----:B------:R-:W-:-:S04]  /*7e00*/  FADD.FTZ R6, -R6, -RZ ;  /* 0x800000ff06067221 */ /* 0x000fc80000010100 */
[----:B------:R-:W-:-:S07]  /*7e10*/  FFMA R13, R13, R6, R13 ;  /* 0x000000060d0d7223 */ /* 0x000fce000000000d */
.L_x_84:
[----:B------:R-:W-:Y:S05]  /*7e20*/  BSYNC.RECONVERGENT B1 ;  /* 0x0000000000017941 */ /* 0x000fea0003800200 */
.L_x_82:
[----:B------:R-:W1:Y:S01]  /*7e30*/  MUFU.RCP R19, R48 ;  /* 0x0000003000137308 */ /* 0x000e620000001000 */
[----:B------:R-:W-:Y:S01]  /*7e40*/  FMUL R7, R9, -R9 ;  /* 0x8000000909077220 */ /* 0x000fe20000400000 */
[----:B------:R-:W-:Y:S01]  /*7e50*/  BSSY.RECONVERGENT B5, `(.L_x_85) ;  /* 0x000000c000057945 */ /* 0x000fe20003800200 */
[----:B------:R-:W-:-:S05]  /*7e60*/  FFMA R20, R20, -0.5, -R13 ;  /* 0xbf00000014147823 */ /* 0x000fca000000080d */
[----:B------:R-:W2:Y:S01]  /*7e70*/  FCHK P0, R7, R48 ;  /* 0x0000003007007302 */ /* 0x000ea20000000000 */
[----:B-1----:R-:W-:-:S04]  /*7e80*/  FFMA R6, -R48, R19, 1 ;  /* 0x3f80000030067423 */ /* 0x002fc80000000113 */
[----:B------:R-:W-:-:S04]  /*7e90*/  FFMA R6, R19, R6, R19 ;  /* 0x0000000613067223 */ /* 0x000fc80000000013 */
[----:B------:R-:W-:-:S04]  /*7ea0*/  FFMA R9, R7, R6, RZ ;  /* 0x0000000607097223 */ /* 0x000fc800000000ff */
[----:B------:R-:W-:-:S04]  /*7eb0*/  FFMA R10, -R48, R9, R7 ;  /* 0x00000009300a7223 */ /* 0x000fc80000000107 */
[----:B------:R-:W-:Y:S01]  /*7ec0*/  FFMA R9, R6, R10, R9 ;  /* 0x0000000a06097223 */ /* 0x000fe20000000009 */
[----:B--2---:R-:W-:Y:S06]  /*7ed0*/  @!P0 BRA `(.L_x_86) ;  /* 0x00000000000c8947 */ /* 0x004fec0003800000 */
[----:B------:R-:W-:-:S07]  /*7ee0*/  MOV R10, 0x7f00 ;  /* 0x00007f00000a7802 */ /* 0x000fce0000000f00 */
[----:B0-----:R-:W-:Y:S05]  /*7ef0*/  CALL.REL.NOINC `($__internal_3_$__cuda_sm3x_div_rn_noftz_f32_slowpath) ;  /* 0x00000028007c7944 */ /* 0x001fea0003c00000 */
[----:B------:R-:W-:-:S07]  /*7f00*/  IMAD.MOV.U32 R9, RZ, RZ, R7 ;  /* 0x000000ffff097224 */ /* 0x000fce00078e0007 */
.L_x_86:
[----:B------:R-:W-:Y:S05]  /*7f10*/  BSYNC.RECONVERGENT B5 ;  /* 0x0000000000057941 */ /* 0x000fea0003800200 */
.L_x_85:
[----:B------:R-:W-:Y:S01]  /*7f20*/  FADD R20, -R20, R9 ;  /* 0x0000000914147221 */ /* 0x000fe20000000100 */
[----:B------:R-:W-:Y:S06]  /*7f30*/  BRA `(.L_x_87) ;  /* 0x0000000400d87947 */ /* 0x000fec0003800000 */
.L_x_81:
[----:B------:R-:W-:Y:S01]  /*7f40*/  SHF.R.U32.HI R7, RZ, 0x2, R26 ;  /* 0x00000002ff077819 */ /* 0x000fe2000001161a */
[----:B------:R-:W-:Y:S01]  /*7f50*/  IMAD.SHL.U32 R6, R11, 0x10, RZ ;  /* 0x000000100b067824 */ /* 0x000fe200078e00ff */
[----:B------:R-:W-:Y:S01]  /*7f60*/  BSSY.RECONVERGENT B1, `(.L_x_88) ;  /* 0x0000019000017945 */ /* 0x000fe20003800200 */
[----:B------:R-:W-:Y:S01]  /*7f70*/  IMAD.MOV.U32 R20, RZ, RZ, 0x3f800000 ;  /* 0x3f800000ff147424 */ /* 0x000fe200078e00ff */
[----:B------:R-:W-:-:S05]  /*7f80*/  LOP3.LUT R7, R7, R26, RZ, 0x3c, !PT ;  /* 0x0000001a07077212 */ /* 0x000fca00078e3cff */
[----:B------:R-:W-:-:S05]  /*7f90*/  IMAD.SHL.U32 R8, R7, 0x2, RZ ;  /* 0x0000000207087824 */ /* 0x000fca00078e00ff */
[----:B------:R-:W-:Y:S01]  /*7fa0*/  LOP3.LUT R8, R7, R8, R6, 0x96, !PT ;  /* 0x0000000807087212 */ /* 0x000fe200078e9606 */
[----:B------:R-:W-:-:S03]  /*7fb0*/  IMAD.MOV.U32 R7, RZ, RZ, 0x2f800000 ;  /* 0x2f800000ff077424 */ /* 0x000fc600078e00ff */
[----:B------:R-:W-:-:S04]  /*7fc0*/  LOP3.LUT R8, R8, R11, RZ, 0x3c, !PT ;  /* 0x0000000b08087212 */ /* 0x000fc800078e3cff */
[----:B------:R-:W-:-:S04]  /*7fd0*/  IADD3 R6, PT, PT, R41, 0x161f14, R8 ;  /* 0x00161f1429067810 */ /* 0x000fc80007ffe008 */
[----:B------:R-:W-:-:S05]  /*7fe0*/  I2FP.F32.U32 R6, R6 ;  /* 0x0000000600067245 */ /* 0x000fca0000201000 */
[----:B------:R-:W-:Y:S01]  /*7ff0*/  FFMA R7, R6, R7, 1.1641532182693481445e-10 ;  /* 0x2f00000006077423 */ /* 0x000fe20000000007 */
[----:B------:R-:W-:-:S03]  /*8000*/  IMAD.MOV.U32 R6, RZ, RZ, 0x40800000 ;  /* 0x40800000ff067424 */ /* 0x000fc600078e00ff */
[----:B------:R-:W-:-:S04]  /*8010*/  FADD R7, -R7, 1 ;  /* 0x3f80000007077421 */ /* 0x000fc80000000100 */
[----:B------:R-:W-:-:S04]  /*8020*/  FFMA R6, R7, R6, -2 ;  /* 0xc000000007067423 */ /* 0x000fc80000000006 */
[----:B------:R-:W-:-:S04]  /*8030*/  FFMA R7, R6, R6, 1 ;  /* 0x3f80000006077423 */ /* 0x000fc80000000006 */
[----:B------:R-:W-:Y:S01]  /*8040*/  VIADD R9, R7, 0xf3000000 ;  /* 0xf300000007097836 */ /* 0x000fe20000000000 */
[----:B------:R1:W2:Y:S04]  /*8050*/  MUFU.RSQ R10, R7 ;  /* 0x00000007000a7308 */ /* 0x0002a80000001400 */
[----:B------:R-:W-:-:S13]  /*8060*/  ISETP.GT.U32.AND P0, PT, R9, 0x727fffff, PT ;  /* 0x727fffff0900780c */ /* 0x000fda0003f04070 */
[----:B-12---:R-:W-:Y:S05]  /*8070*/  @!P0 BRA `(.L_x_89) ;  /* 0x00000000000c8947 */ /* 0x006fea0003800000 */
[----:B------:R-:W-:-:S07]  /*8080*/  MOV R46, 0x80a0 ;  /* 0x000080a0002e7802 */ /* 0x000fce0000000f00 */
[----:B0-----:R-:W-:Y:S05]  /*8090*/  CALL.REL.NOINC `($__internal_2_$__cuda_sm20_sqrt_rn_f32_slowpath) ;  /* 0x0000002400c07944 */ /* 0x001fea0003c00000 */
[----:B------:R-:W-:Y:S05]  /*80a0*/  BRA `(.L_x_90) ;  /* 0x0000000000107947 */ /* 0x000fea0003800000 */
.L_x_89:
[----:B------:R-:W-:Y:S01]  /*80b0*/  FMUL.FTZ R32, R7, R10 ;  /* 0x0000000a07207220 */ /* 0x000fe20000410000 */
[----:B------:R-:W-:-:S03]  /*80c0*/  FMUL.FTZ R9, R10, 0.5 ;  /* 0x3f0000000a097820 */ /* 0x000fc60000410000 */
[----:B------:R-:W-:-:S04]  /*80d0*/  FFMA R7, -R32, R32, R7 ;  /* 0x0000002020077223 */ /* 0x000fc80000000107 */
[----:B------:R-:W-:-:S07]  /*80e0*/  FFMA R32, R7, R9, R32 ;  /* 0x0000000907207223 */ /* 0x000fce0000000020 */
.L_x_90:
[----:B------:R-:W-:Y:S05]  /*80f0*/  BSYNC.RECONVERGENT B1 ;  /* 0x0000000000017941 */ /* 0x000fea0003800200 */
.L_x_88:
[----:B------:R-:W-:Y:S01]  /*8100*/  FADD R10, -R6, R32 ;  /* 0x00000020060a7221 */ /* 0x000fe20000000100 */
[----:B------:R-:W-:Y:S04]  /*8110*/  BSSY.RECONVERGENT B1, `(.L_x_91) ;  /* 0x0000047000017945 */ /* 0x000fe80003800200 */
[----:B------:R-:W-:-:S13]  /*8120*/  FSETP.NEU.AND P0, PT, R10, 1, PT ;  /* 0x3f8000000a00780b */ /* 0x000fda0003f0d000 */
[----:B------:R-:W-:Y:S05]  /*8130*/  @!P0 BRA `(.L_x_92) ;  /* 0x0000000400108947 */ /* 0x000fea0003800000 */
[----:B------:R-:W-:-:S13]  /*8140*/  FSETP.NAN.AND P0, PT, |R10|, |R10|, PT ;  /* 0x4000000a0a00720b */ /* 0x000fda0003f08200 */
[----:B------:R-:W-:Y:S01]  /*8150*/  @P0 FADD R20, R10, 0.3333333432674407959 ;  /* 0x3eaaaaab0a140421 */ /* 0x000fe20000000000 */
[----:B------:R-:W-:Y:S06]  /*8160*/  @P0 BRA `(.L_x_92) ;  /* 0x0000000400040947 */ /* 0x000fec0003800000 */
[----:B------:R-:W-:-:S04]  /*8170*/  FSETP.NEU.AND P0, PT, |R10|, +INF , PT ;  /* 0x7f8000000a00780b */ /* 0x000fc80003f0d200 */
[----:B------:R-:W-:-:S13]  /*8180*/  FSETP.NEU.AND P0, PT, R10, RZ, P0 ;  /* 0x000000ff0a00720b */ /* 0x000fda000070d000 */
[----:B------:R-:W-:-:S05]  /*8190*/  @!P0 FADD R20, R10, R10 ;  /* 0x0000000a0a148221 */ /* 0x000fca0000000000 */
[----:B------:R-:W-:Y:S01]  /*81a0*/  @!P0 LOP3.LUT R20, R20, 0x7fffffff, RZ, 0xc0, !PT ;  /* 0x7fffffff14148812 */ /* 0x000fe200078ec0ff */
[----:B------:R-:W-:Y:S06]  /*81b0*/  @!P0 BRA `(.L_x_92) ;  /* 0x0000000000f08947 */ /* 0x000fec0003800000 */
[C---:B------:R-:W-:Y:S01]  /*81c0*/  FMUL R7, |R10|.reuse, 16777216 ;  /* 0x4b8000000a077820 */ /* 0x040fe20000400200 */
[----:B------:R-:W-:Y:S01]  /*81d0*/  FSETP.GEU.AND P0, PT, |R10|, 1.175494350822287508e-38, PT ;  /* 0x008000000a00780b */ /* 0x000fe20003f0e200 */
[----:B------:R-:W-:Y:S01]  /*81e0*/  IMAD.MOV.U32 R26, RZ, RZ, 0x3a2c32e4 ;  /* 0x3a2c32e4ff1a7424 */ /* 0x000fe200078e00ff */
[----:B------:R-:W-:Y:S02]  /*81f0*/  FSETP.GEU.AND P2, PT, R32, R6, PT ;  /* 0x000000062000720b */ /* 0x000fe40003f4e000 */
[----:B------:R-:W-:-:S04]  /*8200*/  FSEL R7, R7, |R10|, !P0 ;  /* 0x4000000a07077208 */ /* 0x000fc80004000000 */
[----:B------:R-:W-:-:S04]  /*8210*/  IADD3 R9, PT, PT, R7, -0x3f3504f3, RZ ;  /* 0xc0cafb0d07097810 */ /* 0x000fc80007ffe0ff */
[----:B------:R-:W-:Y:S02]  /*8220*/  LOP3.LUT R10, R9, 0xff800000, RZ, 0xc0, !PT ;  /* 0xff800000090a7812 */ /* 0x000fe400078ec0ff */
[----:B------:R-:W-:-:S03]  /*8230*/  FSEL R9, RZ, -24, P0 ;  /* 0xc1c00000ff097808 */ /* 0x000fc60000000000 */
[----:B------:R-:W-:Y:S01]  /*8240*/  IMAD.IADD R7, R7, 0x1, -R10 ;  /* 0x0000000107077824 */ /* 0x000fe200078e0a0a */
[----:B------:R-:W-:-:S03]  /*8250*/  I2FP.F32.S32 R10, R10 ;  /* 0x0000000a000a7245 */ /* 0x000fc60000201400 */
[C---:B------:R-:W-:Y:S01]  /*8260*/  FADD R13, R7.reuse, 1 ;  /* 0x3f800000070d7421 */ /* 0x040fe20000000000 */
[----:B------:R-:W-:Y:S01]  /*8270*/  FADD R16, R7, -1 ;  /* 0xbf80000007107421 */ /* 0x000fe20000000000 */
[----:B------:R-:W-:-:S03]  /*8280*/  FFMA R10, R10, 1.1920928955078125e-07, R9 ;  /* 0x340000000a0a7823 */ /* 0x000fc60000000009 */
[----:B------:R-:W-:Y:S01]  /*8290*/  FADD R20, R16, R16 ;  /* 0x0000001010147221 */ /* 0x000fe20000000000 */
[----:B------:R-:W1:Y:S03]  /*82a0*/  MUFU.RCP R13, R13 ;  /* 0x0000000d000d7308 */ /* 0x000e660000001000 */
[----:B-1----:R-:W-:-:S04]  /*82b0*/  FMUL R7, R13, R20 ;  /* 0x000000140d077220 */ /* 0x002fc80000400000 */
[----:B------:R-:W-:Y:S01]  /*82c0*/  FADD R20, R16, -R7 ;  /* 0x8000000710147221 */ /* 0x000fe20000000000 */
[CC--:B------:R-:W-:Y:S01]  /*82d0*/  FMUL R19, R7.reuse, R7.reuse ;  /* 0x0000000707137220 */ /* 0x0c0fe20000400000 */
[----:B------:R-:W-:Y:S02]  /*82e0*/  FFMA R9, R7, 1.4426950216293334961, R10 ;  /* 0x3fb8aa3b07097823 */ /* 0x000fe4000000000a */
[----:B------:R-:W-:Y:S01]  /*82f0*/  FADD R25, R20, R20 ;  /* 0x0000001414197221 */ /* 0x000fe20000000000 */
[C---:B------:R-:W-:Y:S01]  /*8300*/  FFMA R20, R19.reuse, R26, 0.0032181653659790754318 ;  /* 0x3b52e7db13147423 */ /* 0x040fe2000000001a */
[----:B------:R-:W-:Y:S02]  /*8310*/  FADD R10, R10, -R9 ;  /* 0x800000090a0a7221 */ /* 0x000fe40000000000 */
[----:B------:R-:W-:Y:S01]  /*8320*/  FFMA R16, R16, -R7, R25 ;  /* 0x8000000710107223 */ /* 0x000fe20000000019 */
[----:B------:R-:W-:Y:S01]  /*8330*/  FFMA R20, R19, R20, 0.018033718690276145935 ;  /* 0x3c93bb7313147423 */ /* 0x000fe20000000014 */
[----:B------:R-:W-:-:S02]  /*8340*/  FFMA R25, R7, 1.4426950216293334961, R10 ;  /* 0x3fb8aa3b07197823 */ /* 0x000fc4000000000a */
[----:B------:R-:W-:Y:S01]  /*8350*/  FMUL R16, R13, R16 ;  /* 0x000000100d107220 */ /* 0x000fe20000400000 */
[----:B------:R-:W-:-:S03]  /*8360*/  FFMA R20, R19, R20, 0.12022458761930465698 ;  /* 0x3df6384f13147423 */ /* 0x000fc60000000014 */
[----:B------:R-:W-:Y:S01]  /*8370*/  FFMA R10, R16, 1.4426950216293334961, R25 ;  /* 0x3fb8aa3b100a7823 */ /* 0x000fe20000000019 */
[----:B------:R-:W-:-:S03]  /*8380*/  FMUL R20, R19, R20 ;  /* 0x0000001413147220 */ /* 0x000fc60000400000 */
[----:B------:R-:W-:Y:S01]  /*8390*/  FFMA R19, R7, 1.9251366722983220825e-08, R10 ;  /* 0x32a55e3407137823 */ /* 0x000fe2000000000a */
[----:B------:R-:W-:-:S04]  /*83a0*/  FMUL R13, R20, 3 ;  /* 0x40400000140d7820 */ /* 0x000fc80000400000 */
[----:B------:R-:W-:-:S04]  /*83b0*/  FFMA R13, R16, R13, R19 ;  /* 0x0000000d100d7223 */ /* 0x000fc80000000013 */
[----:B------:R-:W-:-:S04]  /*83c0*/  FFMA R20, R7, R20, R13 ;  /* 0x0000001407147223 */ /* 0x000fc8000000000d */
[----:B------:R-:W-:-:S04]  /*83d0*/  FADD R10, R9, R20 ;  /* 0x00000014090a7221 */ /* 0x000fc80000000000 */
[----:B------:R-:W-:Y:S01]  /*83e0*/  FMUL R7, R10, 0.3333333432674407959 ;  /* 0x3eaaaaab0a077820 */ /* 0x000fe20000400000 */
[----:B------:R-:W-:-:S03]  /*83f0*/  FADD R9, -R9, R10 ;  /* 0x0000000a09097221 */ /* 0x000fc60000000100 */
[----:B------:R-:W1:Y:S01]  /*8400*/  FRND R16, R7 ;  /* 0x0000000700107307 */ /* 0x000e620000201000 */
[----:B------:R-:W-:Y:S01]  /*8410*/  FADD R9, R20, -R9 ;  /* 0x8000000914097221 */ /* 0x000fe20000000000 */
[----:B------:R-:W-:Y:S01]  /*8420*/  FFMA R10, R10, 0.3333333432674407959, -R7 ;  /* 0x3eaaaaab0a0a7823 */ /* 0x000fe20000000807 */
[----:B------:R-:W-:Y:S01]  /*8430*/  IMAD.MOV.U32 R20, RZ, RZ, 0x391fcb8e ;  /* 0x391fcb8eff147424 */ /* 0x000fe200078e00ff */
[----:B------:R-:W-:Y:S02]  /*8440*/  FSETP.GT.AND P1, PT, |R7|, 152, PT ;  /* 0x431800000700780b */ /* 0x000fe40003f24200 */
[----:B------:R-:W-:Y:S02]  /*8450*/  FFMA R10, R9, 0.3333333432674407959, R10 ;  /* 0x3eaaaaab090a7823 */ /* 0x000fe4000000000a */
[----:B------:R-:W2:Y:S01]  /*8460*/  F2I.NTZ R13, R7 ;  /* 0x00000007000d7305 */ /* 0x000ea20000203100 */
[----:B-1----:R-:W-:Y:S01]  /*8470*/  FADD R9, R7, -R16 ;  /* 0x8000001007097221 */ /* 0x002fe20000000000 */
[----:B------:R-:W-:-:S03]  /*8480*/  FSETP.GT.AND P0, PT, R16, RZ, PT ;  /* 0x000000ff1000720b */ /* 0x000fc60003f04000 */
[----:B------:R-:W-:-:S04]  /*8490*/  FADD R9, R9, R10 ;  /* 0x0000000a09097221 */ /* 0x000fc80000000000 */
[----:B------:R-:W-:-:S04]  /*84a0*/  FFMA R10, R9, R20, 0.0013391353422775864601 ;  /* 0x3aaf85ed090a7423 */ /* 0x000fc80000000014 */
[----:B------:R-:W-:-:S04]  /*84b0*/  FFMA R10, R9, R10, 0.0096188392490148544312 ;  /* 0x3c1d9856090a7423 */ /* 0x000fc8000000000a */
[----:B------:R-:W-:-:S04]  /*84c0*/  FFMA R10, R9, R10, 0.055503588169813156128 ;  /* 0x3d6357bb090a7423 */ /* 0x000fc8000000000a */
[----:B------:R-:W-:Y:S01]  /*84d0*/  FFMA R16, R9, R10, 0.24022644758224487305 ;  /* 0x3e75fdec09107423 */ /* 0x000fe2000000000a */
[----:B------:R-:W-:Y:S02]  /*84e0*/  SEL R10, RZ, 0x83000000, P0 ;  /* 0x83000000ff0a7807 */ /* 0x000fe40000000000 */
[----:B------:R-:W-:Y:S01]  /*84f0*/  FSETP.GEU.AND P0, PT, R7, RZ, PT ;  /* 0x000000ff0700720b */ /* 0x000fe20003f0e000 */
[C---:B------:R-:W-:Y:S02]  /*8500*/  FFMA R16, R9.reuse, R16, 0.69314718246459960938 ;  /* 0x3f31721809107423 */ /* 0x040fe40000000010 */
[----:B------:R-:W-:Y:S01]  /*8510*/  VIADD R6, R10, 0x7f000000 ;  /* 0x7f0000000a067836 */ /* 0x000fe20000000000 */
[----:B------:R-:W-:Y:S01]  /*8520*/  FSEL R20, RZ, +INF , !P0 ;  /* 0x7f800000ff147808 */ /* 0x000fe20004000000 */
[----:B------:R-:W-:Y:S01]  /*8530*/  FFMA R9, R9, R16, 1 ;  /* 0x3f80000009097423 */ /* 0x000fe20000000010 */
[----:B--2---:R-:W-:-:S03]  /*8540*/  IMAD R13, R13, 0x800000, -R10 ;  /* 0x008000000d0d7824 */ /* 0x004fc600078e0a0a */
[----:B------:R-:W-:-:S04]  /*8550*/  FMUL R6, R6, R9 ;  /* 0x0000000906067220 */ /* 0x000fc80000400000 */
[----:B------:R-:W-:Y:S01]  /*8560*/  @!P1 FMUL R20, R13, R6 ;  /* 0x000000060d149220 */ /* 0x000fe20000400000 */
[----:B------:R-:W-:-:S07]  /*8570*/  @!P2 IMAD.MOV.U32 R20, RZ, RZ, 0x7fffffff ;  /* 0x7fffffffff14a424 */ /* 0x000fce00078e00ff */
.L_x_92:
[----:B------:R-:W-:Y:S05]  /*8580*/  BSYNC.RECONVERGENT B1 ;  /* 0x0000000000017941 */ /* 0x000fea0003800200 */
.L_x_91:
[----:B------:R-:W1:Y:S01]  /*8590*/  MUFU.RCP R7, R20 ;  /* 0x0000001400077308 */ /* 0x000e620000001000 */
[----:B------:R-:W-:Y:S01]  /*85a0*/  UMOV UR4, 0x3f800000 ;  /* 0x3f80000000047882 */ /* 0x000fe20000000000 */
[----:B------:R-:W-:Y:S01]  /*85b0*/  BSSY.RECONVERGENT B5, `(.L_x_93) ;  /* 0x000000d000057945 */ /* 0x000fe20003800200 */
[----:B------:R-:W-:-:S05]  /*85c0*/  IMAD.U32 R9, RZ, RZ, UR4 ;  /* 0x00000004ff097e24 */ /* 0x000fca000f8e00ff */
[----:B------:R-:W2:Y:S01]  /*85d0*/  FCHK P0, -R9, R20 ;  /* 0x0000001409007302 */ /* 0x000ea20000000100 */
[----:B-1----:R-:W-:-:S04]  /*85e0*/  FFMA R6, R7, -R20, 1 ;  /* 0x3f80000007067423 */ /* 0x002fc80000000814 */
[----:B------:R-:W-:-:S04]  /*85f0*/  FFMA R6, R7, R6, R7 ;  /* 0x0000000607067223 */ /* 0x000fc80000000007 */
[----:B------:R-:W-:-:S04]  /*8600*/  FFMA R7, R6, -1, RZ ;  /* 0xbf80000006077823 */ /* 0x000fc800000000ff */
[----:B------:R-:W-:-:S04]  /*8610*/  FFMA R10, R7, -R20, -1 ;  /* 0xbf800000070a7423 */ /* 0x000fc80000000814 */
[----:B------:R-:W-:Y:S01]  /*8620*/  FFMA R7, R6, R10, R7 ;  /* 0x0000000a06077223 */ /* 0x000fe20000000007 */
[----:B--2---:R-:W-:Y:S06]  /*8630*/  @!P0 BRA `(.L_x_94) ;  /* 0x0000000000108947 */ /* 0x004fec0003800000 */
[----:B------:R-:W-:Y:S01]  /*8640*/  IMAD.MOV.U32 R7, RZ, RZ, -0x40800000 ;  /* 0xbf800000ff077424 */ /* 0x000fe200078e00ff */
[----:B------:R-:W-:Y:S02]  /*8650*/  MOV R48, R20 ;  /* 0x0000001400307202 */ /* 0x000fe40000000f00 */
[----:B------:R-:W-:-:S07]  /*8660*/  MOV R10, 0x8680 ;  /* 0x00008680000a7802 */ /* 0x000fce0000000f00 */
[----:B0-----:R-:W-:Y:S05]  /*8670*/  CALL.REL.NOINC `($__internal_3_$__cuda_sm3x_div_rn_noftz_f32_slowpath) ;  /* 0x00000020009c7944 */ /* 0x001fea0003c00000 */
.L_x_94:
[----:B------:R-:W-:Y:S05]  /*8680*/  BSYNC.RECONVERGENT B5 ;  /* 0x0000000000057941 */ /* 0x000fea0003800200 */
.L_x_93:
[----:B------:R-:W-:-:S07]  /*8690*/  FADD R20, R7, R20 ;  /* 0x0000001407147221 */ /* 0x000fce0000000000 */
.L_x_87:
[----:B------:R-:W-:Y:S05]  /*86a0*/  BSYNC.RECONVERGENT B4 ;  /* 0x0000000000047941 */ /* 0x000fea0003800200 */
.L_x_80:
[----:B------:R-:W-:Y:S01]  /*86b0*/  FSETP.GEU.AND P0, PT, |R43|, |R45|, PT ;  /* 0x4000002d2b00720b */ /* 0x000fe20003f0e200 */
[----:B------:R-:W-:-:S12]  /*86c0*/  BSSY.RECONVERGENT B1, `(.L_x_95) ;  /* 0x000001d000017945 */ /* 0x000fd80003800200 */
[----:B------:R-:W-:Y:S01]  /*86d0*/  @!P0 IMAD.MOV.U32 R6, RZ, RZ, RZ ;  /* 0x000000ffff068224 */ /* 0x000fe200078e00ff */
[-C--:B------:R-:W-:Y:S02]  /*86e0*/  @P0 FSET.BF.LT.AND R6, |R45|, |R44|.reuse, PT ;  /* 0x4000002c2d06020a */ /* 0x080fe40003801200 */
[CC--:B------:R-:W-:Y:S01]  /*86f0*/  @!P0 FSET.BF.LT.AND R26, |R43|.reuse, |R44|.reuse, PT ;  /* 0x4000002c2b1a820a */ /* 0x0c0fe20003801200 */
[----:B------:R-:W-:Y:S01]  /*8700*/  @P0 IMAD.MOV.U32 R26, RZ, RZ, RZ ;  /* 0x000000ffff1a0224 */ /* 0x000fe200078e00ff */
[----:B------:R-:W-:Y:S01]  /*8710*/  @!P0 FSET.BF.GEU.AND R7, |R43|, |R44|, PT ;  /* 0x4000002c2b07820a */ /* 0x000fe2000380e200 */
[C---:B------:R-:W-:Y:S01]  /*8720*/  FMUL R10, R45.reuse, R6 ;  /* 0x000000062d0a7220 */ /* 0x040fe20000400000 */
[----:B------:R-:W-:-:S03]  /*8730*/  @P0 FSET.BF.GEU.AND R7, |R45|, |R44|, PT ;  /* 0x4000002c2d07020a */ /* 0x000fc6000380e200 */
[----:B------:R-:W-:-:S04]  /*8740*/  FFMA R10, R43, R26, R10 ;  /* 0x0000001a2b0a7223 */ /* 0x000fc8000000000a */
[----:B------:R-:W-:-:S04]  /*8750*/  FFMA R10, R7, R7, R10 ;  /* 0x00000007070a7223 */ /* 0x000fc8000000000a */
[-C--:B------:R-:W-:Y:S01]  /*8760*/  FFMA R19, -R45, R10.reuse, R6 ;  /* 0x0000000a2d137223 */ /* 0x080fe20000000106 */
[-C--:B------:R-:W-:Y:S01]  /*8770*/  FFMA R26, -R43, R10.reuse, R26 ;  /* 0x0000000a2b1a7223 */ /* 0x080fe2000000011a */
[----:B------:R-:W-:Y:S02]  /*8780*/  FFMA R6, -R44, R10, R7 ;  /* 0x0000000a2c067223 */ /* 0x000fe40000000107 */
[----:B------:R-:W-:-:S04]  /*8790*/  FMUL R9, R19, R19 ;  /* 0x0000001313097220 */ /* 0x000fc80000400000 */
[----:B------:R-:W-:-:S04]  /*87a0*/  FFMA R9, R26, R26, R9 ;  /* 0x0000001a1a097223 */ /* 0x000fc80000000009 */
[----:B------:R-:W-:-:S04]  /*87b0*/  FFMA R10, R6, R6, R9 ;  /* 0x00000006060a7223 */ /* 0x000fc80000000009 */
[----:B------:R-:W-:Y:S01]  /*87c0*/  VIADD R9, R10, 0xf3000000 ;  /* 0xf30000000a097836 */ /* 0x000fe20000000000 */
[----:B------:R1:W2:Y:S04]  /*87d0*/  MUFU.RSQ R7, R10 ;  /* 0x0000000a00077308 */ /* 0x0002a80000001400 */
[----:B------:R-:W-:-:S13]  /*87e0*/  ISETP.GT.U32.AND P0, PT, R9, 0x727fffff, PT ;  /* 0x727fffff0900780c */ /* 0x000fda0003f04070 */
[----:B-12---:R-:W-:Y:S05]  /*87f0*/  @!P0 BRA `(.L_x_96) ;  /* 0x0000000000148947 */ /* 0x006fea0003800000 */
[----:B------:R-:W-:Y:S01]  /*8800*/  IMAD.MOV.U32 R7, RZ, RZ, R10 ;  /* 0x000000ffff077224 */ /* 0x000fe200078e000a */
[----:B------:R-:W-:-:S07]  /*8810*/  MOV R46, 0x8830 ;  /* 0x00008830002e7802 */ /* 0x000fce0000000f00 */
[----:B0-----:R-:W-:Y:S05]  /*8820*/  CALL.REL.NOINC `($__internal_2_$__cuda_sm20_sqrt_rn_f32_slowpath) ;  /* 0x0000001c00dc7944 */ /* 0x001fea0003c00000 */
[----:B------:R-:W-:Y:S01]  /*8830*/  IMAD.MOV.U32 R25, RZ, RZ, R32 ;  /* 0x000000ffff197224 */ /* 0x000fe200078e0020 */
[----:B------:R-:W-:Y:S06]  /*8840*/  BRA `(.L_x_97) ;  /* 0x0000000000107947 */ /* 0x000fec0003800000 */
.L_x_96:
[----:B------:R-:W-:Y:S01]  /*8850*/  FMUL.FTZ R25, R10, R7 ;  /* 0x000000070a197220 */ /* 0x000fe20000410000 */
[----:B------:R-:W-:-:S03]  /*8860*/  FMUL.FTZ R7, R7, 0.5 ;  /* 0x3f00000007077820 */ /* 0x000fc60000410000 */
[----:B------:R-:W-:-:S04]  /*8870*/  FFMA R10, -R25, R25, R10 ;  /* 0x00000019190a7223 */ /* 0x000fc8000000010a */
[----:B------:R-:W-:-:S07]  /*8880*/  FFMA R25, R10, R7, R25 ;  /* 0x000000070a197223 */ /* 0x000fce0000000019 */
.L_x_97:
[----:B------:R-:W-:Y:S05]  /*8890*/  BSYNC.RECONVERGENT B1 ;  /* 0x0000000000017941 */ /* 0x000fea0003800200 */
.L_x_95:
[----:B------:R-:W1:Y:S01]  /*88a0*/  MUFU.RCP R10, R25 ;  /* 0x00000019000a7308 */ /* 0x000e620000001000 */
[----:B------:R-:W-:Y:S07]  /*88b0*/  BSSY.RECONVERGENT B4, `(.L_x_98) ;  /* 0x000000d000047945 */ /* 0x000fee0003800200 */
[----:B------:R-:W2:Y:S01]  /*88c0*/  FCHK P0, R26, R25 ;  /* 0x000000191a007302 */ /* 0x000ea20000000000 */
[----:B-1----:R-:W-:-:S04]  /*88d0*/  FFMA R7, R10, -R25, 1 ;  /* 0x3f8000000a077423 */ /* 0x002fc80000000819 */
[----:B------:R-:W-:-:S04]  /*88e0*/  FFMA R7, R10, R7, R10 ;  /* 0x000000070a077223 */ /* 0x000fc8000000000a */
[----:B------:R-:W-:-:S04]  /*88f0*/  FFMA R16, R26, R7, RZ ;  /* 0x000000071a107223 */ /* 0x000fc800000000ff */
[----:B------:R-:W-:-:S04]  /*8900*/  FFMA R9, R16, -R25, R26 ;  /* 0x8000001910097223 */ /* 0x000fc8000000001a */
[----:B------:R-:W-:Y:S01]  /*8910*/  FFMA R16, R7, R9, R16 ;  /* 0x0000000907107223 */ /* 0x000fe20000000010 */
[----:B--2---:R-:W-:Y:S06]  /*8920*/  @!P0 BRA `(.L_x_99) ;  /* 0x0000000000148947 */ /* 0x004fec0003800000 */
[----:B------:R-:W-:Y:S01]  /*8930*/  IMAD.MOV.U32 R7, RZ, RZ, R26 ;  /* 0x000000ffff077224 */ /* 0x000fe200078e001a */
[----:B------:R-:W-:Y:S01]  /*8940*/  MOV R10, 0x8970 ;  /* 0x00008970000a7802 */ /* 0x000fe20000000f00 */
[----:B------:R-:W-:-:S07]  /*8950*/  IMAD.MOV.U32 R48, RZ, RZ, R25 ;  /* 0x000000ffff307224 */ /* 0x000fce00078e0019 */
[----:B0-----:R-:W-:Y:S05]  /*8960*/  CALL.REL.NOINC `($__internal_3_$__cuda_sm3x_div_rn_noftz_f32_slowpath) ;  /* 0x0000001c00e07944 */ /* 0x001fea0003c00000 */
[----:B------:R-:W-:-:S07]  /*8970*/  IMAD.MOV.U32 R16, RZ, RZ, R7 ;  /* 0x000000ffff107224 */ /* 0x000fce00078e0007 */
.L_x_99:
[----:B------:R-:W-:Y:S05]  /*8980*/  BSYNC.RECONVERGENT B4 ;  /* 0x0000000000047941 */ /* 0x000fea0003800200 */
.L_x_98:
        /* <DEDUP_REMOVED lines=9> */
[----:B------:R-:W-:Y:S01]  /*8a20*/  MOV R7, R19 ;  /* 0x0000001300077202 */ /* 0x000fe20000000f00 */
[----:B------:R-:W-:Y:S01]  /*8a30*/  IMAD.MOV.U32 R48, RZ, RZ, R25 ;  /* 0x000000ffff307224 */ /* 0x000fe200078e0019 */
[----:B------:R-:W-:-:S07]  /*8a40*/  MOV R10, 0x8a60 ;  /* 0x00008a60000a7802 */ /* 0x000fce0000000f00 */
[----:B0-----:R-:W-:Y:S05]  /*8a50*/  CALL.REL.NOINC `($__internal_3_$__cuda_sm3x_div_rn_noftz_f32_slowpath) ;  /* 0x0000001c00a47944 */ /* 0x001fea0003c00000 */
[----:B------:R-:W-:-:S07]  /*8a60*/  IMAD.MOV.U32 R13, RZ, RZ, R7 ;  /* 0x000000ffff0d7224 */ /* 0x000fce00078e0007 */
.L_x_101:
[----:B------:R-:W-:Y:S05]  /*8a70*/  BSYNC.RECONVERGENT B4 ;  /* 0x0000000000047941 */ /* 0x000fea0003800200 */
.L_x_100:
        /* <DEDUP_REMOVED lines=14> */
.L_x_103:
[----:B------:R-:W-:Y:S05]  /*8b60*/  BSYNC.RECONVERGENT B4 ;  /* 0x0000000000047941 */ /* 0x000fea0003800200 */
.L_x_102:
        /* <DEDUP_REMOVED lines=8> */
[----:B------:R-:W-:-:S04]  /*8bf0*/  LOP3.LUT R9, R7, R8, RZ, 0x3c, !PT ;  /* 0x0000000807097212 */ /* 0x000fc800078e3cff */
[----:B------:R-:W-:-:S04]  /*8c00*/  IADD3 R7, PT, PT, R9, R6, RZ ;  /* 0x0000000609077210 */ /* 0x000fc80007ffe0ff */
        /* <DEDUP_REMOVED lines=23> */
.L_x_106:
[----:B-1----:R-:W1:Y:S02]  /*8d80*/  LDC.64 R46, c[0x4][0x40] ;  /* 0x01001000ff2e7b82 */ /* 0x002e640000000a00 */
[----:B-1----:R-:W-:-:S05]  /*8d90*/  IMAD.WIDE.U32 R50, R19, 0x4, R46 ;  /* 0x0000000413327825 */ /* 0x002fca00078e002e */
[----:B------:R-:W2:Y:S01]  /*8da0*/  LDG.E.CONSTANT R46, desc[UR10][R50.64] ;  /* 0x0000000a322e7981 */ /* 0x000ea2000c1e9900 */
[C---:B------:R-:W-:Y:S01]  /*8db0*/  IMAD R25, R19.reuse, 0x4, R1 ;  /* 0x0000000413197824 */ /* 0x040fe200078e0201 */
[----:B------:R-:W-:-:S04]  /*8dc0*/  IADD3 R19, PT, PT, R19, 0x1, RZ ;  /* 0x0000000113137810 */ /* 0x000fc80007ffe0ff */
[----:B------:R-:W-:Y:S01]  /*8dd0*/  ISETP.NE.AND P1, PT, R19, 0x6, PT ;  /* 0x000000061300780c */ /* 0x000fe20003f25270 */
[----:B--2---:R-:W-:-:S03]  /*8de0*/  IMAD.WIDE.U32 R46, R46, R41, RZ ;  /* 0x000000292e2e7225 */ /* 0x004fc600078e00ff */
[----:B------:R-:W-:-:S04]  /*8df0*/  IADD3 R28, P2, PT, R46, R10, RZ ;  /* 0x0000000a2e1c7210 */ /* 0x000fc80007f5e0ff */
[----:B------:R-:W-:Y:S01]  /*8e00*/  IADD3.X R10, PT, PT, R47, UR4, RZ, P2, !PT ;  /* 0x000000042f0a7c10 */ /* 0x000fe200097fe4ff */
[----:B------:R1:W-:Y:S04]  /*8e10*/  STL [R25], R28 ;  /* 0x0000001c19007387 */ /* 0x0003e80000100800 */
[----:B------:R-:W-:Y:S05]  /*8e20*/  @P1 BRA `(.L_x_106) ;  /* 0xfffffffc00d41947 */ /* 0x000fea000383ffff */
[----:B------:R-:W-:Y:S01]  /*8e30*/  SHF.R.U32.HI R32, RZ, 0x17, R7 ;  /* 0x00000017ff207819 */ /* 0x000fe20000011607 */
[----:B------:R2:W-:Y:S03]  /*8e40*/  STL [R1+0x18], R10 ;  /* 0x0000180a01007387 */ /* 0x0005e60000100800 */
[C---:B------:R-:W-:Y:S02]  /*8e50*/  LOP3.LUT R19, R32.reuse, 0xe0, RZ, 0xc0, !PT ;  /* 0x000000e020137812 */ /* 0x040fe400078ec0ff */
[----:B------:R-:W-:-:S03]  /*8e60*/  LOP3.LUT P1, RZ, R32, 0x1f, RZ, 0xc0, !PT ;  /* 0x0000001f20ff7812 */ /* 0x000fc6000782c0ff */
[----:B------:R-:W-:-:S05]  /*8e70*/  VIADD R19, R19, 0xffffff80 ;  /* 0xffffff8013137836 */ /* 0x000fca0000000000 */
[----:B-1----:R-:W-:-:S05]  /*8e80*/  SHF.R.U32.HI R28, RZ, 0x5, R19 ;  /* 0x00000005ff1c7819 */ /* 0x002fca0000011613 */
[----:B------:R-:W-:-:S05]  /*8e90*/  IMAD R38, R28, -0x4, R1 ;  /* 0xfffffffc1c267824 */ /* 0x000fca00078e0201 */
[----:B------:R-:W3:Y:S04]  /*8ea0*/  LDL R19, [R38+0x18] ;  /* 0x0000180026137983 */ /* 0x000ee80000100800 */
[----:B------:R-:W3:Y:S04]  /*8eb0*/  LDL R28, [R38+0x14] ;  /* 0x00001400261c7983 */ /* 0x000ee80000100800 */
[----:B------:R-:W4:Y:S01]  /*8ec0*/  @P1 LDL R25, [R38+0x10] ;  /* 0x0000100026191983 */ /* 0x000f220000100800 */
[----:B------:R-:W-:Y:S01]  /*8ed0*/  LOP3.LUT R32, R32, 0x1f, RZ, 0xc0, !PT ;  /* 0x0000001f20207812 */ /* 0x000fe200078ec0ff */
[----:B------:R-:W-:Y:S01]  /*8ee0*/  UMOV UR4, 0x54442d19 ;  /* 0x54442d1900047882 */ /* 0x000fe20000000000 */
[----:B------:R-:W-:-:S02]  /*8ef0*/  UMOV UR5, 0x3bf921fb ;  /* 0x3bf921fb00057882 */ /* 0x000fc40000000000 */
[-C--:B---3--:R-:W-:Y:S02]  /*8f00*/  @P1 SHF.L.W.U32.HI R19, R28, R32.reuse, R19 ;  /* 0x000000201c131219 */ /* 0x088fe40000010e13 */
[----:B----4-:R-:W-:Y:S02]  /*8f10*/  @P1 SHF.L.W.U32.HI R28, R25, R32, R28 ;  /* 0x00000020191c1219 */ /* 0x010fe40000010e1c */
[----:B------:R-:W-:Y:S02]  /*8f20*/  ISETP.GE.AND P1, PT, R7, RZ, PT ;  /* 0x000000ff0700720c */ /* 0x000fe40003f26270 */
[C-C-:B------:R-:W-:Y:S01]  /*8f30*/  SHF.L.W.U32.HI R32, R28.reuse, 0x2, R19.reuse ;  /* 0x000000021c207819 */ /* 0x140fe20000010e13 */
[----:B------:R-:W-:Y:S01]  /*8f40*/  IMAD.SHL.U32 R28, R28, 0x4, RZ ;  /* 0x000000041c1c7824 */ /* 0x000fe200078e00ff */
[----:B------:R-:W-:Y:S02]  /*8f50*/  SHF.R.U32.HI R19, RZ, 0x1e, R19 ;  /* 0x0000001eff137819 */ /* 0x000fe40000011613 */
[----:B------:R-:W-:-:S02]  /*8f60*/  SHF.R.S32.HI R25, RZ, 0x1f, R32 ;  /* 0x0000001fff197819 */ /* 0x000fc40000011420 */
[C---:B--2---:R-:W-:Y:S02]  /*8f70*/  LOP3.LUT R10, R32.reuse, R7, RZ, 0x3c, !PT ;  /* 0x00000007200a7212 */ /* 0x044fe400078e3cff */
[C---:B------:R-:W-:Y:S02]  /*8f80*/  LOP3.LUT R46, R25.reuse, R28, RZ, 0x3c, !PT ;  /* 0x0000001c192e7212 */ /* 0x040fe400078e3cff */
[----:B------:R-:W-:Y:S02]  /*8f90*/  LOP3.LUT R47, R25, R32, RZ, 0x3c, !PT ;  /* 0x00000020192f7212 */ /* 0x000fe400078e3cff */
[----:B------:R-:W-:Y:S02]  /*8fa0*/  LEA.HI R32, R32, R19, RZ, 0x1 ;  /* 0x0000001320207211 */ /* 0x000fe400078f08ff */
[----:B------:R-:W-:Y:S02]  /*8fb0*/  ISETP.GE.AND P2, PT, R10, RZ, PT ;  /* 0x000000ff0a00720c */ /* 0x000fe40003f46270 */
[----:B------:R-:W1:Y:S01]  /*8fc0*/  I2F.F64.S64 R46, R46 ;  /* 0x0000002e002e7312 */ /* 0x000e620000301c00 */
[----:B------:R-:W-:-:S04]  /*8fd0*/  IMAD.MOV R10, RZ, RZ, -R32 ;  /* 0x000000ffff0a7224 */ /* 0x000fc800078e0a20 */
[----:B------:R-:W-:Y:S01]  /*8fe0*/  @!P1 IMAD.MOV.U32 R32, RZ, RZ, R10 ;  /* 0x000000ffff209224 */ /* 0x000fe200078e000a */
[----:B-1----:R-:W-:-:S10]  /*8ff0*/  DMUL R50, R46, UR4 ;  /* 0x000000042e327c28 */ /* 0x002fd40008000000 */
[----:B------:R-:W1:Y:S02]  /*9000*/  F2F.F32.F64 R50, R50 ;  /* 0x0000003200327310 */ /* 0x000e640000301000 */
[----:B-1----:R-:W-:-:S07]  /*9010*/  FSEL R10, -R50, R50, !P2 ;  /* 0x00000032320a7208 */ /* 0x002fce0005000100 */
.L_x_105:
[----:B------:R-:W-:Y:S05]  /*9020*/  BSYNC.RECONVERGENT B1 ;  /* 0x0000000000017941 */ /* 0x000fea0003800200 */
.L_x_104:
[----:B------:R-:W-:Y:S01]  /*9030*/  LOP3.LUT R38, R32, 0x1, RZ, 0xc0, !PT ;  /* 0x0000000120267812 */ /* 0x000fe200078ec0ff */
[----:B------:R-:W-:Y:S02]  /*9040*/  IMAD.MOV.U32 R28, RZ, RZ, 0x37cbac00 ;  /* 0x37cbac00ff1c7424 */ /* 0x000fe400078e00ff */
[----:B------:R-:W-:Y:S01]  /*9050*/  FMUL R19, R10, R10 ;  /* 0x0000000a0a137220 */ /* 0x000fe20000400000 */
[----:B------:R-:W-:Y:S01]  /*9060*/  IMAD.MOV.U32 R41, RZ, RZ, 0x3effffff ;  /* 0x3effffffff297424 */ /* 0x000fe200078e00ff */
[----:B------:R-:W-:Y:S01]  /*9070*/  ISETP.NE.U32.AND P1, PT, R38, 0x1, PT ;  /* 0x000000012600780c */ /* 0x000fe20003f25070 */
[----:B------:R-:W-:Y:S02]  /*9080*/  IMAD.MOV.U32 R38, RZ, RZ, 0x3d2aaabb ;  /* 0x3d2aaabbff267424 */ /* 0x000fe400078e00ff */
[----:B------:R-:W-:Y:S01]  /*9090*/  FFMA R25, R19, R28, -0.0013887860113754868507 ;  /* 0xbab607ed13197423 */ /* 0x000fe2000000001c */
[----:B------:R-:W-:Y:S01]  /*90a0*/  LOP3.LUT P2, RZ, R32, 0x2, RZ, 0xc0, !PT ;  /* 0x0000000220ff7812 */ /* 0x000fe2000784c0ff */
[----:B------:R-:W-:Y:S01]  /*90b0*/  BSSY.RECONVERGENT B1, `(.L_x_107) ;  /* 0x0000041000017945 */ /* 0x000fe20003800200 */
[----:B------:R-:W-:-:S02]  /*90c0*/  FSEL R10, R10, 1, P1 ;  /* 0x3f8000000a0a7808 */ /* 0x000fc40000800000 */
[----:B------:R-:W-:Y:S02]  /*90d0*/  FSEL R28, R25, -0.00019574658654164522886, !P1 ;  /* 0xb94d4153191c7808 */ /* 0x000fe40004800000 */
[----:B------:R-:W-:Y:S01]  /*90e0*/  FSEL R38, R38, 0.0083327032625675201416, !P1 ;  /* 0x3c0885e426267808 */ /* 0x000fe20004800000 */
[----:B------:R-:W-:Y:S01]  /*90f0*/  FFMA R25, R19, R10, RZ ;  /* 0x0000000a13197223 */ /* 0x000fe200000000ff */
[----:B------:R-:W-:-:S03]  /*9100*/  FSEL R41, -R41, -0.16666662693023681641, !P1 ;  /* 0xbe2aaaa829297808 */ /* 0x000fc60004800100 */
[----:B------:R-:W-:-:S04]  /*9110*/  FFMA R28, R19, R28, R38 ;  /* 0x0000001c131c7223 */ /* 0x000fc80000000026 */
[----:B------:R-:W-:-:S04]  /*9120*/  FFMA R28, R19, R28, R41 ;  /* 0x0000001c131c7223 */ /* 0x000fc80000000029 */
[----:B------:R-:W-:-:S04]  /*9130*/  FFMA R25, R25, R28, R10 ;  /* 0x0000001c19197223 */ /* 0x000fc8000000000a */
[----:B------:R-:W-:-:S04]  /*9140*/  @P2 FADD R25, RZ, -R25 ;  /* 0x80000019ff192221 */ /* 0x000fc80000000000 */
[C---:B------:R-:W-:Y:S01]  /*9150*/  FMUL R19, R25.reuse, R16 ;  /* 0x0000001019137220 */ /* 0x040fe20000400000 */
[C---:B------:R-:W-:Y:S01]  /*9160*/  FMUL R28, R25.reuse, R13 ;  /* 0x0000000d191c7220 */ /* 0x040fe20000400000 */
[----:B------:R-:W-:Y:S01]  /*9170*/  FMUL R42, R25, R26 ;  /* 0x0000001a192a7220 */ /* 0x000fe20000400000 */
[----:B------:R-:W-:Y:S06]  /*9180*/  @!P0 BRA `(.L_x_108) ;  /* 0x0000000000cc8947 */ /* 0x000fec0003800000 */
[----:B------:R-:W-:-:S13]  /*9190*/  FSETP.NEU.AND P0, PT, |R7|, +INF , PT ;  /* 0x7f8000000700780b */ /* 0x000fda0003f0d200 */
[----:B------:R-:W-:Y:S01]  /*91a0*/  @!P0 FMUL R40, RZ, R7 ;  /* 0x00000007ff288220 */ /* 0x000fe20000400000 */
[----:B------:R-:W-:Y:S01]  /*91b0*/  @!P0 IMAD.MOV.U32 R48, RZ, RZ, RZ ;  /* 0x000000ffff308224 */ /* 0x000fe200078e00ff */
[----:B------:R-:W-:Y:S06]  /*91c0*/  @!P0 BRA `(.L_x_108) ;  /* 0x0000000000bc8947 */ /* 0x000fec0003800000 */
[----:B------:R-:W-:Y:S01]  /*91d0*/  SHF.L.U32 R32, R7, 0x8, RZ ;  /* 0x0000000807207819 */ /* 0x000fe200000006ff */
[----:B------:R-:W-:Y:S01]  /*91e0*/  IMAD.MOV.U32 R10, RZ, RZ, RZ ;  /* 0x000000ffff0a7224 */ /* 0x000fe200078e00ff */
[----:B------:R-:W-:Y:S01]  /*91f0*/  UMOV UR4, URZ ;  /* 0x000000ff00047c82 */ /* 0x000fe20008000000 */
[----:B------:R-:W-:Y:S01]  /*9200*/  IMAD.MOV.U32 R25, RZ, RZ, RZ ;  /* 0x000000ffff197224 */ /* 0x000fe200078e00ff */
[----:B------:R-:W-:-:S07]  /*9210*/  LOP3.LUT R51, R32, 0x80000000, RZ, 0xfc, !PT ;  /* 0x8000000020337812 */ /* 0x000fce00078efcff */
.L_x_109:
[----:B-1----:R-:W1:Y:S02]  /*9220*/  LDC.64 R40, c[0x4][0x40] ;  /* 0x01001000ff287b82 */ /* 0x002e640000000a00 */
[----:B-1----:R-:W-:-:S05]  /*9230*/  IMAD.WIDE.U32 R46, R25, 0x4, R40 ;  /* 0x00000004192e7825 */ /* 0x002fca00078e0028 */
        /* <DEDUP_REMOVED lines=32> */
[----:B------:R-:W-:Y:S02]  /*9440*/  LEA.HI R48, R48, R25, RZ, 0x1 ;  /* 0x0000001930307211 */ /* 0x000fe400078f08ff */
[----:B------:R-:W-:Y:S02]  /*9450*/  ISETP.GE.AND P0, PT, R7, RZ, PT ;  /* 0x000000ff0700720c */ /* 0x000fe40003f06270 */
[----:B------:R-:W1:Y:S01]  /*9460*/  I2F.F64.S64 R40, R40 ;  /* 0x0000002800287312 */ /* 0x000e620000301c00 */
[----:B------:R-:W-:-:S04]  /*9470*/  IMAD.MOV R7, RZ, RZ, -R48 ;  /* 0x000000ffff077224 */ /* 0x000fc800078e0a30 */
[----:B------:R-:W-:Y:S01]  /*9480*/  @!P1 IMAD.MOV.U32 R48, RZ, RZ, R7 ;  /* 0x000000ffff309224 */ /* 0x000fe200078e0007 */
[----:B-1----:R-:W-:-:S10]  /*9490*/  DMUL R46, R40, UR4 ;  /* 0x00000004282e7c28 */ /* 0x002fd40008000000 */
[----:B------:R-:W1:Y:S02]  /*94a0*/  F2F.F32.F64 R46, R46 ;  /* 0x0000002e002e7310 */ /* 0x000e640000301000 */
[----:B-12---:R-:W-:-:S07]  /*94b0*/  FSEL R40, -R46, R46, !P0 ;  /* 0x0000002e2e287208 */ /* 0x006fce0004000100 */
.L_x_108:
[----:B------:R-:W-:Y:S05]  /*94c0*/  BSYNC.RECONVERGENT B1 ;  /* 0x0000000000017941 */ /* 0x000fea0003800200 */
.L_x_107:
[----:B------:R-:W-:Y:S01]  /*94d0*/  FFMA R7, -R20, R20, 1 ;  /* 0x3f80000014077423 */ /* 0x000fe20000000114 */
[----:B------:R-:W-:Y:S03]  /*94e0*/  BSSY.RECONVERGENT B1, `(.L_x_110) ;  /* 0x000000d000017945 */ /* 0x000fe60003800200 */
[----:B------:R-:W-:-:S04]  /*94f0*/  FADD R7, R7, 1.1920928955078125e-07 ;  /* 0x3400000007077421 */ /* 0x000fc80000000000 */
[----:B------:R1:W2:Y:S01]  /*9500*/  MUFU.RSQ R10, R7 ;  /* 0x00000007000a7308 */ /* 0x0002a20000001400 */
[----:B------:R-:W-:-:S04]  /*9510*/  IADD3 R25, PT, PT, R7, -0xd000000, RZ ;  /* 0xf300000007197810 */ /* 0x000fc80007ffe0ff */
[----:B------:R-:W-:-:S13]  /*9520*/  ISETP.GT.U32.AND P0, PT, R25, 0x727fffff, PT ;  /* 0x727fffff1900780c */ /* 0x000fda0003f04070 */
[----:B-12---:R-:W-:Y:S05]  /*9530*/  @!P0 BRA `(.L_x_111) ;  /* 0x00000000000c8947 */ /* 0x006fea0003800000 */
[----:B------:R-:W-:-:S07]  /*9540*/  MOV R46, 0x9560 ;  /* 0x00009560002e7802 */ /* 0x000fce0000000f00 */
[----:B0-----:R-:W-:Y:S05]  /*9550*/  CALL.REL.NOINC `($__internal_2_$__cuda_sm20_sqrt_rn_f32_slowpath) ;  /* 0x0000001000907944 */ /* 0x001fea0003c00000 */
[----:B------:R-:W-:Y:S05]  /*9560*/  BRA `(.L_x_112) ;  /* 0x0000000000107947 */ /* 0x000fea0003800000 */
.L_x_111:
[----:B------:R-:W-:Y:S01]  /*9570*/  FMUL.FTZ R32, R7, R10 ;  /* 0x0000000a07207220 */ /* 0x000fe20000410000 */
[----:B------:R-:W-:-:S03]  /*9580*/  FMUL.FTZ R10, R10, 0.5 ;  /* 0x3f0000000a0a7820 */ /* 0x000fc60000410000 */
[----:B------:R-:W-:-:S04]  /*9590*/  FFMA R7, -R32, R32, R7 ;  /* 0x0000002020077223 */ /* 0x000fc80000000107 */
[----:B------:R-:W-:-:S07]  /*95a0*/  FFMA R32, R7, R10, R32 ;  /* 0x0000000a07207223 */ /* 0x000fce0000000020 */
.L_x_112:
[----:B------:R-:W-:Y:S05]  /*95b0*/  BSYNC.RECONVERGENT B1 ;  /* 0x0000000000017941 */ /* 0x000fea0003800200 */
.L_x_110:
[----:B------:R-:W-:Y:S02]  /*95c0*/  IMAD.MOV.U32 R10, RZ, RZ, 0x37cbac00 ;  /* 0x37cbac00ff0a7424 */ /* 0x000fe400078e00ff */
[----:B------:R-:W-:Y:S01]  /*95d0*/  FMUL R7, R40, R40 ;  /* 0x0000002828077220 */ /* 0x000fe20000400000 */
[C---:B------:R-:W-:Y:S01]  /*95e0*/  LOP3.LUT R25, R48.reuse, 0x1, RZ, 0xc0, !PT ;  /* 0x0000000130197812 */ /* 0x040fe200078ec0ff */
[----:B------:R-:W-:Y:S02]  /*95f0*/  IMAD.MOV.U32 R38, RZ, RZ, 0x3d2aaabb ;  /* 0x3d2aaabbff267424 */ /* 0x000fe400078e00ff */
[----:B------:R-:W-:Y:S01]  /*9600*/  FFMA R10, R7, R10, -0.0013887860113754868507 ;  /* 0xbab607ed070a7423 */ /* 0x000fe2000000000a */
[----:B------:R-:W-:Y:S01]  /*9610*/  ISETP.NE.U32.AND P0, PT, R25, 0x1, PT ;  /* 0x000000011900780c */ /* 0x000fe20003f05070 */
[----:B------:R-:W-:Y:S02]  /*9620*/  IMAD.MOV.U32 R41, RZ, RZ, 0x3effffff ;  /* 0x3effffffff297424 */ /* 0x000fe400078e00ff */
[----:B------:R-:W-:Y:S01]  /*9630*/  VIADD R48, R48, 0x1 ;  /* 0x0000000130307836 */ /* 0x000fe20000000000 */
[----:B------:R-:W-:-:S02]  /*9640*/  FSEL R10, R10, -0.00019574658654164522886, P0 ;  /* 0xb94d41530a0a7808 */ /* 0x000fc40000000000 */
[----:B------:R-:W-:Y:S02]  /*9650*/  FSEL R38, R38, 0.0083327032625675201416, P0 ;  /* 0x3c0885e426267808 */ /* 0x000fe40000000000 */
[----:B------:R-:W-:Y:S02]  /*9660*/  FSEL R40, R40, 1, !P0 ;  /* 0x3f80000028287808 */ /* 0x000fe40004000000 */
[----:B------:R-:W-:Y:S01]  /*9670*/  FSEL R41, -R41, -0.16666662693023681641, P0 ;  /* 0xbe2aaaa829297808 */ /* 0x000fe20000000100 */
[C---:B------:R-:W-:Y:S01]  /*9680*/  FFMA R10, R7.reuse, R10, R38 ;  /* 0x0000000a070a7223 */ /* 0x040fe20000000026 */
[----:B------:R-:W-:Y:S01]  /*9690*/  LOP3.LUT P1, RZ, R48, 0x2, RZ, 0xc0, !PT ;  /* 0x0000000230ff7812 */ /* 0x000fe2000782c0ff */
[C---:B------:R-:W-:Y:S01]  /*96a0*/  FFMA R25, R7.reuse, R40, RZ ;  /* 0x0000002807197223 */ /* 0x040fe200000000ff */
[----:B------:R-:W-:Y:S01]  /*96b0*/  FMUL R38, R44, R13 ;  /* 0x0000000d2c267220 */ /* 0x000fe20000400000 */
[----:B------:R-:W-:Y:S01]  /*96c0*/  FFMA R10, R7, R10, R41 ;  /* 0x0000000a070a7223 */ /* 0x000fe20000000029 */
[----:B------:R-:W-:-:S02]  /*96d0*/  FMUL R7, R43, R26 ;  /* 0x0000001a2b077220 */ /* 0x000fc40000400000 */
[----:B------:R-:W-:Y:S01]  /*96e0*/  FFMA R38, R45, R26, -R38 ;  /* 0x0000001a2d267223 */ /* 0x000fe20000000826 */
[----:B------:R-:W-:Y:S01]  /*96f0*/  FFMA R10, R25, R10, R40 ;  /* 0x0000000a190a7223 */ /* 0x000fe20000000028 */
[-C--:B------:R-:W-:Y:S01]  /*9700*/  FMUL R40, R45, R16.reuse ;  /* 0x000000102d287220 */ /* 0x080fe20000400000 */
[----:B------:R-:W-:Y:S01]  /*9710*/  FFMA R7, R44, R16, -R7 ;  /* 0x000000102c077223 */ /* 0x000fe20000000807 */
[----:B------:R-:W-:Y:S02]  /*9720*/  IMAD.MOV.U32 R25, RZ, RZ, 0x1 ;  /* 0x00000001ff197424 */ /* 0x000fe400078e00ff */
[----:B------:R-:W-:Y:S01]  /*9730*/  FFMA R13, R43, R13, -R40 ;  /* 0x0000000d2b0d7223 */ /* 0x000fe20000000828 */
[----:B------:R-:W-:Y:S02]  /*9740*/  @P1 FADD R10, RZ, -R10 ;  /* 0x8000000aff0a1221 */ /* 0x000fe40000000000 */
[----:B------:R1:W-:Y:S02]  /*9750*/  STG.E desc[UR10][R2.64+0x18], R25 ;  /* 0x0000181902007986 */ /* 0x0003e4000c10190a */
[C---:B------:R-:W-:Y:S01]  /*9760*/  FFMA R19, R10.reuse, R38, R19 ;  /* 0x000000260a137223 */ /* 0x040fe20000000013 */
[C---:B------:R-:W-:Y:S01]  /*9770*/  FFMA R7, R10.reuse, R7, R28 ;  /* 0x000000070a077223 */ /* 0x040fe2000000001c */
[----:B------:R-:W-:Y:S01]  /*9780*/  FFMA R13, R10, R13, R42 ;  /* 0x0000000d0a0d7223 */ /* 0x000fe2000000002a */
[----:B------:R-:W-:-:S02]  /*9790*/  IMAD.MOV.U32 R42, RZ, RZ, 0x1 ;  /* 0x00000001ff2a7424 */ /* 0x000fc400078e00ff */
[-C--:B------:R-:W-:Y:S01]  /*97a0*/  FMUL R10, R19, R32.reuse ;  /* 0x00000020130a7220 */ /* 0x080fe20000400000 */
[-C--:B------:R-:W-:Y:S01]  /*97b0*/  FMUL R16, R7, R32.reuse ;  /* 0x0000002007107220 */ /* 0x080fe20000400000 */
[----:B------:R-:W-:Y:S01]  /*97c0*/  FMUL R13, R13, R32 ;  /* 0x000000200d0d7220 */ /* 0x000fe20000400000 */
[----:B------:R-:W-:Y:S02]  /*97d0*/  IMAD.MOV.U32 R19, RZ, RZ, 0x1 ;  /* 0x00000001ff137424 */ /* 0x000fe400078e00ff */
[-C--:B------:R-:W-:Y:S01]  /*97e0*/  FFMA R43, R43, R20.reuse, R10 ;  /* 0x000000142b2b7223 */ /* 0x080fe2000000000a */
[-C--:B------:R-:W-:Y:S01]  /*97f0*/  FFMA R45, R45, R20.reuse, R16 ;  /* 0x000000142d2d7223 */ /* 0x080fe20000000010 */
[----:B------:R-:W-:Y:S01]  /*9800*/  FFMA R44, R44, R20, R13 ;  /* 0x000000142c2c7223 */ /* 0x000fe2000000000d */
[----:B------:R-:W-:Y:S01]  /*9810*/  IMAD.MOV.U32 R16, RZ, RZ, R22 ;  /* 0x000000ffff107224 */ /* 0x000fe200078e0016 */
[----:B------:R-:W-:Y:S01]  /*9820*/  MOV R13, R24 ;  /* 0x00000018000d7202 */ /* 0x000fe20000000f00 */
[----:B------:R1:W-:Y:S01]  /*9830*/  STG.E desc[UR10][R2.64+0xc], R43 ;  /* 0x00000c2b02007986 */ /* 0x0003e2000c10190a */
[----:B------:R-:W-:-:S02]  /*9840*/  IMAD.MOV.U32 R10, RZ, RZ, R33 ;  /* 0x000000ffff0a7224 */ /* 0x000fc400078e0021 */
[----:B------:R-:W-:Y:S01]  /*9850*/  IMAD.MOV.U32 R7, RZ, RZ, R27 ;  /* 0x000000ffff077224 */ /* 0x000fe200078e001b */
[----:B------:R1:W-:Y:S04]  /*9860*/  STG.E desc[UR10][R2.64+0x10], R45 ;  /* 0x0000102d02007986 */ /* 0x0003e8000c10190a */
[----:B------:R1:W-:Y:S01]  /*9870*/  STG.E desc[UR10][R2.64+0x14], R44 ;  /* 0x0000142c02007986 */ /* 0x0003e2000c10190a */
[----:B------:R-:W-:Y:S05]  /*9880*/  BRA `(.L_x_69) ;  /* 0x0000000400c87947 */ /* 0x000fea0003800000 */
.L_x_77:
[----:B------:R-:W-:Y:S01]  /*9890*/  ISETP.NE.AND P0, PT, R42, RZ, PT ;  /* 0x000000ff2a00720c */ /* 0x000fe20003f05270 */
[----:B------:R-:W-:Y:S01]  /*98a0*/  BSSY.RECONVERGENT B1, `(.L_x_113) ;  /* 0x000000b000017945 */ /* 0x000fe20003800200 */
[----:B------:R-:W-:Y:S02]  /*98b0*/  IMAD.MOV.U32 R40, RZ, RZ, 0x1 ;  /* 0x00000001ff287424 */ /* 0x000fe400078e00ff */
[----:B------:R-:W-:-:S09]  /*98c0*/  IMAD.MOV.U32 R41, RZ, RZ, 0x0 ;  /* 0x00000000ff297424 */ /* 0x000fd200078e00ff */
[----:B------:R-:W-:Y:S05]  /*98d0*/  @P0 BRA `(.L_x_114) ;  /* 0x0000000000100947 */ /* 0x000fea0003800000 */
[----:B------:R-:W1:Y:S02]  /*98e0*/  LDC.64 R8, c[0x0][0x3b8] ;  /* 0x0000ee00ff087b82 */ /* 0x000e640000000a00 */
[----:B-1----:R-:W-:-:S05]  /*98f0*/  IMAD.WIDE R8, R32, 0x8, R8 ;  /* 0x0000000820087825 */ /* 0x002fca00078e0208 */
[----:B------:R1:W-:Y:S01]  /*9900*/  REDG.E.ADD.64.STRONG.GPU desc[UR10][R8.64], R40 ;  /* 0x000000280800798e */ /* 0x0003e2000c12e50a */
[----:B------:R-:W-:Y:S05]  /*9910*/  BRA `(.L_x_115) ;  /* 0x00000000000c7947 */ /* 0x000fea0003800000 */
.L_x_114:
[----:B------:R-:W1:Y:S02]  /*9920*/  LDC.64 R8, c[0x0][0x3c0] ;  /* 0x0000f000ff087b82 */ /* 0x000e640000000a00 */
[----:B-1----:R-:W-:-:S05]  /*9930*/  IMAD.WIDE R8, R32, 0x8, R8 ;  /* 0x0000000820087825 */ /* 0x002fca00078e0208 */
[----:B------:R2:W-:Y:S02]  /*9940*/  REDG.E.ADD.64.STRONG.GPU desc[UR10][R8.64], R40 ;  /* 0x000000280800798e */ /* 0x0005e4000c12e50a */
.L_x_115:
[----:B------:R-:W-:Y:S05]  /*9950*/  BSYNC.RECONVERGENT B1 ;  /* 0x0000000000017941 */ /* 0x000fea0003800200 */
.L_x_113:
[----:B------:R-:W-:-:S06]  /*9960*/  LOP3.LUT R7, RZ, R12, RZ, 0x33, !PT ;  /* 0x0000000cff077212 */ /* 0x000fcc00078e33ff */
[----:B------:R-:W1:Y:S08]  /*9970*/  BREV R7, R7 ;  /* 0x0000000700077301 */ /* 0x000e700000000000 */
[----:B-12---:R-:W1:Y:S02]  /*9980*/  FLO.U32.SH R8, R7 ;  /* 0x0000000700087300 */ /* 0x006e6400000e0400 */
        /* <DEDUP_REMOVED lines=15> */
[C---:B------:R-:W-:Y:S01]  /*9a80*/  ISETP.NE.U32.AND P0, PT, R14.reuse, UR7, PT ;  /* 0x000000070e007c0c */ /* 0x040fe2000bf05070 */
[----:B------:R-:W-:Y:S01]  /*9a90*/  IMAD.MOV.U32 R9, RZ, RZ, R33 ;  /* 0x000000ffff097224 */ /* 0x000fe200078e0021 */
[----:B------:R-:W-:Y:S01]  /*9aa0*/  IADD3 R14, P1, PT, R14, 0x1, RZ ;  /* 0x000000010e0e7810 */ /* 0x000fe20007f3e0ff */
[----:B------:R-:W-:Y:S01]  /*9ab0*/  IMAD.MOV.U32 R8, RZ, RZ, R27 ;  /* 0x000000ffff087224 */ /* 0x000fe200078e001b */
[----:B------:R4:W-:Y:S01]  /*9ac0*/  STL [R1+0xdc], R4 ;  /* 0x0000dc0401007387 */ /* 0x0009e20000100800 */
[----:B------:R-:W-:Y:S01]  /*9ad0*/  ISETP.NE.AND.EX P0, PT, R5, UR8, PT, P0 ;  /* 0x0000000805007c0c */ /* 0x000fe2000bf05300 */
[----:B------:R-:W-:Y:S01]  /*9ae0*/  IMAD.MOV.U32 R11, RZ, RZ, R28 ;  /* 0x000000ffff0b7224 */ /* 0x000fe200078e001c */
[----:B------:R-:W-:Y:S01]  /*9af0*/  MOV R19, R42 ;  /* 0x0000002a00137202 */ /* 0x000fe20000000f00 */
[----:B------:R-:W-:-:S02]  /*9b00*/  IMAD.MOV.U32 R10, RZ, RZ, R26 ;  /* 0x000000ffff0a7224 */ /* 0x000fc400078e001a */
[----:B------:R-:W-:Y:S01]  /*9b10*/  IMAD.X R5, RZ, RZ, R5, P1 ;  /* 0x000000ffff057224 */ /* 0x000fe200008e0605 */
[----:B--2---:R-:W-:Y:S01]  /*9b20*/  LOP3.LUT R16, R22, R7, RZ, 0x3c, !PT ;  /* 0x0000000716107212 */ /* 0x004fe200078e3cff */
[----:B------:R-:W-:-:S04]  /*9b30*/  IMAD.MOV.U32 R7, RZ, RZ, R25 ;  /* 0x000000ffff077224 */ /* 0x000fc800078e0019 */
[----:B------:R4:W-:Y:S02]  /*9b40*/  STL [R1+0xe0], R16 ;  /* 0x0000e01001007387 */ /* 0x0009e40000100800 */
[----:B------:R-:W-:Y:S05]  /*9b50*/  @!P0 BRA `(.L_x_69) ;  /* 0x0000000400148947 */ /* 0x000fea0003800000 */
[----:B------:R-:W1:Y:S01]  /*9b60*/  I2F.U32.RP R7, R37 ;  /* 0x0000002500077306 */ /* 0x000e620000209000 */
[----:B------:R-:W-:Y:S01]  /*9b70*/  IADD3 R17, PT, PT, RZ, -R37, RZ ;  /* 0x80000025ff117210 */ /* 0x000fe20007ffe0ff */
[----:B------:R-:W-:Y:S01]  /*9b80*/  IMAD.MOV R21, RZ, RZ, -R39 ;  /* 0x000000ffff157224 */ /* 0x000fe200078e0a27 */
[----:B------:R-:W-:Y:S01]  /*9b90*/  ISETP.NE.U32.AND P2, PT, R37, RZ, PT ;  /* 0x000000ff2500720c */ /* 0x000fe20003f45070 */
[----:B------:R-:W2:Y:S01]  /*9ba0*/  LDCU UR4, c[0x0][0x408] ;  /* 0x00008100ff0477ac */ /* 0x000ea20008000800 */
[----:B------:R-:W-:Y:S01]  /*9bb0*/  ISETP.NE.U32.AND P5, PT, R39, RZ, PT ;  /* 0x000000ff2700720c */ /* 0x000fe20003fa5070 */
[----:B------:R-:W-:Y:S02]  /*9bc0*/  STG.E desc[UR10][R2.64+0x18], RZ ;  /* 0x000018ff02007986 */ /* 0x000fe4000c10190a */
[----:B------:R-:W3:Y:S01]  /*9bd0*/  I2F.U32.RP R19, R39 ;  /* 0x0000002700137306 */ /* 0x000ee20000209000 */
[----:B------:R-:W5:Y:S01]  /*9be0*/  LDCU UR5, c[0x0][0x3e8] ;  /* 0x00007d00ff0577ac */ /* 0x000f620008000800 */
[----:B------:R-:W0:Y:S06]  /*9bf0*/  LDCU.64 UR12, c[0x0][0x400] ;  /* 0x00008000ff0c77ac */ /* 0x000e2c0008000a00 */
[----:B-1----:R-:W1:Y:S08]  /*9c00*/  MUFU.RCP R7, R7 ;  /* 0x0000000700077308 */ /* 0x002e700000001000 */
[----:B---3--:R-:W3:Y:S01]  /*9c10*/  MUFU.RCP R19, R19 ;  /* 0x0000001300137308 */ /* 0x008ee20000001000 */
[----:B-1----:R-:W-:-:S07]  /*9c20*/  VIADD R10, R7, 0xffffffe ;  /* 0x0ffffffe070a7836 */ /* 0x002fce0000000000 */
[----:B------:R1:W4:Y:S01]  /*9c30*/  F2I.FTZ.U32.TRUNC.NTZ R11, R10 ;  /* 0x0000000a000b7305 */ /* 0x000322000021f000 */
[----:B---3--:R-:W-:-:S07]  /*9c40*/  VIADD R8, R19, 0xffffffe ;  /* 0x0ffffffe13087836 */ /* 0x008fce0000000000 */
[----:B------:R3:W2:Y:S01]  /*9c50*/  F2I.FTZ.U32.TRUNC.NTZ R9, R8 ;  /* 0x0000000800097305 */ /* 0x0006a2000021f000 */
[----:B-1----:R-:W-:Y:S02]  /*9c60*/  IMAD.MOV.U32 R10, RZ, RZ, RZ ;  /* 0x000000ffff0a7224 */ /* 0x002fe400078e00ff */
[----:B----4-:R-:W-:Y:S02]  /*9c70*/  IMAD R17, R17, R11, RZ ;  /* 0x0000000b11117224 */ /* 0x010fe400078e02ff */
[----:B---3--:R-:W-:Y:S02]  /*9c80*/  IMAD.MOV.U32 R8, RZ, RZ, RZ ;  /* 0x000000ffff087224 */ /* 0x008fe400078e00ff */
[----:B------:R-:W-:-:S04]  /*9c90*/  IMAD.HI.U32 R17, R11, R17, R10 ;  /* 0x000000110b117227 */ /* 0x000fc800078e000a */
[----:B--2---:R-:W-:Y:S02]  /*9ca0*/  IMAD R7, R21, R9, RZ ;  /* 0x0000000915077224 */ /* 0x004fe400078e02ff */
[----:B------:R-:W-:-:S04]  /*9cb0*/  IMAD.HI.U32 R17, R17, R24, RZ ;  /* 0x0000001811117227 */ /* 0x000fc800078e00ff */
[----:B------:R-:W-:-:S06]  /*9cc0*/  IMAD.HI.U32 R7, R9, R7, R8 ;  /* 0x0000000709077227 */ /* 0x000fcc00078e0008 */
[----:B------:R-:W-:-:S04]  /*9cd0*/  IMAD.HI.U32 R20, R7, R22, RZ ;  /* 0x0000001607147227 */ /* 0x000fc800078e00ff */
[----:B------:R-:W-:Y:S02]  /*9ce0*/  IMAD.MOV R7, RZ, RZ, -R17 ;  /* 0x000000ffff077224 */ /* 0x000fe400078e0a11 */
[----:B------:R-:W-:Y:S02]  /*9cf0*/  IMAD.MOV R9, RZ, RZ, -R20 ;  /* 0x000000ffff097224 */ /* 0x000fe400078e0a14 */
[----:B------:R-:W-:Y:S02]  /*9d00*/  IMAD R8, R37, R7, R24 ;  /* 0x0000000725087224 */ /* 0x000fe400078e0218 */
[----:B------:R-:W-:Y:S01]  /*9d10*/  IMAD R10, R39, R9, R22 ;  /* 0x00000009270a7224 */ /* 0x000fe200078e0216 */
[----:B------:R-:W1:Y:S02]  /*9d20*/  LDC R7, c[0x0][0x3fc] ;  /* 0x0000ff00ff077b82 */ /* 0x000e640000000800 */
[----:B------:R-:W-:Y:S02]  /*9d30*/  ISETP.GE.U32.AND P0, PT, R8, R37, PT ;  /* 0x000000250800720c */ /* 0x000fe40003f06070 */
[----:B------:R-:W-:-:S11]  /*9d40*/  ISETP.GE.U32.AND P3, PT, R10, R39, PT ;  /* 0x000000270a00720c */ /* 0x000fd60003f66070 */
[----:B------:R-:W-:Y:S02]  /*9d50*/  @P0 IMAD.IADD R8, R8, 0x1, -R37 ;  /* 0x0000000108080824 */ /* 0x000fe400078e0a25 */
[----:B------:R-:W-:Y:S01]  /*9d60*/  @P3 IMAD.IADD R10, R10, 0x1, -R39 ;  /* 0x000000010a0a3824 */ /* 0x000fe200078e0a27 */
[----:B------:R-:W-:Y:S01]  /*9d70*/  @P3 IADD3 R20, PT, PT, R20, 0x1, RZ ;  /* 0x0000000114143810 */ /* 0x000fe20007ffe0ff */
[----:B------:R-:W-:Y:S01]  /*9d80*/  @P0 VIADD R17, R17, 0x1 ;  /* 0x0000000111110836 */ /* 0x000fe20000000000 */
[----:B------:R-:W-:Y:S02]  /*9d90*/  ISETP.GE.U32.AND P1, PT, R8, R37, PT ;  /* 0x000000250800720c */ /* 0x000fe40003f26070 */
[----:B------:R-:W-:Y:S01]  /*9da0*/  ISETP.GE.U32.AND P4, PT, R10, R39, PT ;  /* 0x000000270a00720c */ /* 0x000fe20003f86070 */
[----:B------:R-:W2:Y:S01]  /*9db0*/  LDC.64 R8, c[0x0][0x400] ;  /* 0x00010000ff087b82 */ /* 0x000ea20000000a00 */
[----:B------:R-:W3:Y:S01]  /*9dc0*/  LDCU UR9, c[0x0][0x3fc] ;  /* 0x00007f80ff0977ac */ /* 0x000ee20008000800 */
[----:B-1----:R-:W-:Y:S06]  /*9dd0*/  STG.E desc[UR10][R2.64+0xc], R7 ;  /* 0x00000c0702007986 */ /* 0x002fec000c10190a */
[----:B------:R-:W1:Y:S02]  /*9de0*/  LDC.64 R10, c[0x0][0x390] ;  /* 0x0000e400ff0a7b82 */ /* 0x000e640000000a00 */
[----:B------:R-:W-:Y:S01]  /*9df0*/  @P1 VIADD R17, R17, 0x1 ;  /* 0x0000000111111836 */ /* 0x000fe20000000000 */
[----:B------:R-:W-:Y:S01]  /*9e00*/  @!P2 LOP3.LUT R17, RZ, R37, RZ, 0x33, !PT ;  /* 0x00000025ff11a212 */ /* 0x000fe200078e33ff */
[----:B------:R-:W-:Y:S01]  /*9e10*/  @P4 VIADD R20, R20, 0x1 ;  /* 0x0000000114144836 */ /* 0x000fe20000000000 */
[----:B------:R-:W-:-:S05]  /*9e20*/  @!P5 LOP3.LUT R20, RZ, R39, RZ, 0x33, !PT ;  /* 0x00000027ff14d212 */ /* 0x000fca00078e33ff */
[----:B------:R-:W-:Y:S01]  /*9e30*/  IMAD R17, R20, UR4, R17 ;  /* 0x0000000414117c24 */ /* 0x000fe2000f8e0211 */
[----:B------:R-:W4:Y:S01]  /*9e40*/  LDCU UR4, c[0x0][0x3e4] ;  /* 0x00007c80ff0477ac */ /* 0x000f220008000800 */
[----:B------:R-:W3:Y:S01]  /*9e50*/  LDCU UR14, c[0x0][0x3ec] ;  /* 0x00007d80ff0e77ac */ /* 0x000ee20008000800 */
[----:B------:R-:W-:Y:S01]  /*9e60*/  I2FP.F32.U32 R20, R22 ;  /* 0x0000001600147245 */ /* 0x000fe20000201000 */
[----:B--2---:R-:W-:Y:S01]  /*9e70*/  STG.E desc[UR10][R2.64+0x10], R8 ;  /* 0x0000100802007986 */ /* 0x004fe2000c10190a */
[----:B0-----:R-:W-:-:S03]  /*9e80*/  IMAD.U32 R44, RZ, RZ, UR13 ;  /* 0x0000000dff2c7e24 */ /* 0x001fc6000f8e00ff */
[----:B------:R0:W-:Y:S01]  /*9e90*/  STG.E desc[UR10][R2.64+0x14], R9 ;  /* 0x0000140902007986 */ /* 0x0001e2000c10190a */
[----:B-1----:R-:W-:Y:S01]  /*9ea0*/  IMAD.WIDE R10, R17, 0x8, R10 ;  /* 0x00000008110a7825 */ /* 0x002fe200078e020a */
[----:B------:R-:W-:-:S03]  /*9eb0*/  I2FP.F32.U32 R17, R24 ;  /* 0x0000001800117245 */ /* 0x000fc60000201000 */
[----:B-----5:R-:W-:Y:S01]  /*9ec0*/  FMUL R20, R20, UR5 ;  /* 0x0000000514147c20 */ /* 0x020fe20008400000 */
[----:B------:R-:W-:Y:S01]  /*9ed0*/  IMAD.U32 R45, RZ, RZ, UR12 ;  /* 0x0000000cff2d7e24 */ /* 0x000fe2000f8e00ff */
[----:B------:R1:W-:Y:S01]  /*9ee0*/  REDG.E.ADD.64.STRONG.GPU desc[UR10][R10.64], R40 ;  /* 0x000000280a00798e */ /* 0x0003e2000c12e50a */
[----:B----4-:R-:W-:Y:S01]  /*9ef0*/  FMUL R23, R17, UR4 ;  /* 0x0000000411177c20 */ /* 0x010fe20008400000 */
[----:B------:R-:W-:Y:S02]  /*9f00*/  IMAD.MOV.U32 R42, RZ, RZ, RZ ;  /* 0x000000ffff2a7224 */ /* 0x000fe400078e00ff */
[----:B------:R-:W-:Y:S01]  /*9f10*/  FMUL R21, R20, 2.3283064365386962891e-10 ;  /* 0x2f80000014157820 */ /* 0x000fe20000400000 */
[----:B------:R-:W-:Y:S02]  /*9f20*/  IMAD.MOV.U32 R19, RZ, RZ, RZ ;  /* 0x000000ffff137224 */ /* 0x000fe400078e00ff */
[----:B------:R-:W-:Y:S01]  /*9f30*/  FMUL R23, R23, 2.3283064365386962891e-10 ;  /* 0x2f80000017177820 */ /* 0x000fe20000400000 */
[----:B0-----:R-:W-:-:S02]  /*9f40*/  IMAD.MOV.U32 R9, RZ, RZ, R33 ;  /* 0x000000ffff097224 */ /* 0x001fc400078e0021 */
[----:B------:R-:W-:Y:S02]  /*9f50*/  IMAD.MOV.U32 R8, RZ, RZ, R27 ;  /* 0x000000ffff087224 */ /* 0x000fe400078e001b */
[----:B------:R-:W-:Y:S02]  /*9f60*/  IMAD.MOV.U32 R7, RZ, RZ, R25 ;  /* 0x000000ffff077224 */ /* 0x000fe400078e0019 */
[----:B---3--:R-:W-:Y:S01]  /*9f70*/  IMAD.U32 R43, RZ, RZ, UR9 ;  /* 0x00000009ff2b7e24 */ /* 0x008fe2000f8e00ff */
[----:B-1----:R-:W-:Y:S01]  /*9f80*/  MOV R11, R28 ;  /* 0x0000001c000b7202 */ /* 0x002fe20000000f00 */
[----:B------:R-:W-:Y:S02]  /*9f90*/  IMAD.MOV.U32 R10, RZ, RZ, R26 ;  /* 0x000000ffff0a7224 */ /* 0x000fe400078e001a */
[----:B------:R-:W-:-:S07]  /*9fa0*/  IMAD.U32 R17, RZ, RZ, UR14 ;  /* 0x0000000eff117e24 */ /* 0x000fce000f8e00ff */
.L_x_69:
[----:B------:R-:W-:Y:S05]  /*9fb0*/  BSYNC.RECONVERGENT B3 ;  /* 0x0000000000037941 */ /* 0x000fea0003800200 */
.L_x_51:
[----:B------:R-:W5:Y:S02]  /*9fc0*/  LDCU.64 UR4, c[0x0][0x380] ;  /* 0x00007000ff0477ac */ /* 0x000f640008000a00 */
[----:B-----5:R-:W-:-:S04]  /*9fd0*/  ISETP.GE.U32.AND P0, PT, R14, UR4, PT ;  /* 0x000000040e007c0c */ /* 0x020fc8000bf06070 */
[----:B------:R-:W-:-:S13]  /*9fe0*/  ISETP.GE.U32.AND.EX P0, PT, R5, UR5, PT, P0 ;  /* 0x0000000505007c0c */ /* 0x000fda000bf06100 */
[----:B------:R-:W-:Y:S05]  /*9ff0*/  @!P0 BRA `(.L_x_116) ;  /* 0xffffff9c00648947 */ /* 0x000fea000383ffff */
[----:B------:R-:W-:Y:S05]  /*a000*/  BSYNC B0 ;  /* 0x0000000000007941 */ /* 0x000fea0003800000 */
.L_x_11:
[----:B------:R-:W-:Y:S04]  /*a010*/  STG.E desc[UR10][R2.64+0x8], R17 ;  /* 0x0000081102007986 */ /* 0x000fe8000c10190a */
[----:B------:R-:W-:Y:S04]  /*a020*/  STG.E desc[UR10][R2.64], R23 ;  /* 0x0000001702007986 */ /* 0x000fe8000c10190a */
[----:B------:R-:W-:Y:S01]  /*a030*/  STG.E desc[UR10][R2.64+0x4], R21 ;  /* 0x0000041502007986 */ /* 0x000fe2000c10190a */
[----:B------:R-:W-:Y:S05]  /*a040*/  EXIT ;  /* 0x000000000000794d */ /* 0x000fea0003800000 */
        .weak           $__internal_0_$__cuda_sm20_div_u64
        .type           $__internal_0_$__cuda_sm20_div_u64,@function
        .size           $__internal_0_$__cuda_sm20_div_u64,($__internal_1_$__cuda_sm20_rcp_rn_f32_slowpath - $__internal_0_$__cuda_sm20_div_u64)
$__internal_0_$__cuda_sm20_div_u64:
[----:B------:R-:W0:Y:S08]  /*a050*/  I2F.U64.RP R19, UR6 ;  /* 0x0000000600137d12 */ /* 0x000e300008309000 */
[----:B0-----:R-:W0:Y:S02]  /*a060*/  MUFU.RCP R19, R19 ;  /* 0x0000001300137308 */ /* 0x001e240000001000 */
[----:B0-----:R-:W-:-:S06]  /*a070*/  VIADD R20, R19, 0x1ffffffe ;  /* 0x1ffffffe13147836 */ /* 0x001fcc0000000000 */
[----:B------:R-:W0:Y:S02]  /*a080*/  F2I.U64.TRUNC R20, R20 ;  /* 0x0000001400147311 */ /* 0x000e24000020d800 */
[----:B0-----:R-:W-:-:S04]  /*a090*/  IMAD.WIDE.U32 R22, R20, UR6, RZ ;  /* 0x0000000614167c25 */ /* 0x001fc8000f8e00ff */
[----:B------:R-:W-:Y:S01]  /*a0a0*/  IMAD R23, R20, UR7, R23 ;  /* 0x0000000714177c24 */ /* 0x000fe2000f8e0217 */
[----:B------:R-:W-:-:S03]  /*a0b0*/  IADD3 R25, P0, PT, RZ, -R22, RZ ;  /* 0x80000016ff197210 */ /* 0x000fc60007f1e0ff */
[----:B------:R-:W-:Y:S02]  /*a0c0*/  IMAD R23, R21, UR6, R23 ;  /* 0x0000000615177c24 */ /* 0x000fe4000f8e0217 */
[----:B------:R-:W-:-:S04]  /*a0d0*/  IMAD.HI.U32 R22, R20, R25, RZ ;  /* 0x0000001914167227 */ /* 0x000fc800078e00ff */
[----:B------:R-:W-:Y:S02]  /*a0e0*/  IMAD.X R27, RZ, RZ, ~R23, P0 ;  /* 0x000000ffff1b7224 */ /* 0x000fe400000e0e17 */
[----:B------:R-:W-:Y:S02]  /*a0f0*/  IMAD.MOV.U32 R23, RZ, RZ, R20 ;  /* 0x000000ffff177224 */ /* 0x000fe400078e0014 */
[-C--:B------:R-:W-:Y:S02]  /*a100*/  IMAD R29, R21, R27.reuse, RZ ;  /* 0x0000001b151d7224 */ /* 0x080fe400078e02ff */
[----:B------:R-:W-:-:S04]  /*a110*/  IMAD.WIDE.U32 R22, P0, R20, R27, R22 ;  /* 0x0000001b14167225 */ /* 0x000fc80007800016 */
[----:B------:R-:W-:-:S04]  /*a120*/  IMAD.HI.U32 R19, R21, R27, RZ ;  /* 0x0000001b15137227 */ /* 0x000fc800078e00ff */
[----:B------:R-:W-:-:S04]  /*a130*/  IMAD.HI.U32 R22, P1, R21, R25, R22 ;  /* 0x0000001915167227 */ /* 0x000fc80007820016 */
[----:B------:R-:W-:Y:S01]  /*a140*/  IMAD.X R19, R19, 0x1, R21, P0 ;  /* 0x0000000113137824 */ /* 0x000fe200000e0615 */
[----:B------:R-:W-:-:S04]  /*a150*/  IADD3 R23, P2, PT, R29, R22, RZ ;  /* 0x000000161d177210 */ /* 0x000fc80007f5e0ff */
[----:B------:R-:W-:Y:S01]  /*a160*/  IADD3.X R19, PT, PT, RZ, RZ, R19, P2, P1 ;  /* 0x000000ffff137210 */ /* 0x000fe200017e2413 */
[----:B------:R-:W-:-:S04]  /*a170*/  IMAD.WIDE.U32 R20, R23, UR6, RZ ;  /* 0x0000000617147c25 */ /* 0x000fc8000f8e00ff */
[----:B------:R-:W-:Y:S01]  /*a180*/  IMAD R22, R23, UR7, R21 ;  /* 0x0000000717167c24 */ /* 0x000fe2000f8e0215 */
[----:B------:R-:W-:-:S03]  /*a190*/  IADD3 R21, P0, PT, RZ, -R20, RZ ;  /* 0x80000014ff157210 */ /* 0x000fc60007f1e0ff */
[----:B------:R-:W-:Y:S02]  /*a1a0*/  IMAD R20, R19, UR6, R22 ;  /* 0x0000000613147c24 */ /* 0x000fe4000f8e0216 */
[----:B------:R-:W-:-:S03]  /*a1b0*/  IMAD.HI.U32 R22, R23, R21, RZ ;  /* 0x0000001517167227 */ /* 0x000fc600078e00ff */
[----:B------:R-:W-:-:S05]  /*a1c0*/  IADD3.X R20, PT, PT, RZ, ~R20, RZ, P0, !PT ;  /* 0x80000014ff147210 */ /* 0x000fca00007fe4ff */
[----:B------:R-:W-:-:S04]  /*a1d0*/  IMAD.WIDE.U32 R22, P0, R23, R20, R22 ;  /* 0x0000001417167225 */ /* 0x000fc80007800016 */
[C---:B------:R-:W-:Y:S02]  /*a1e0*/  IMAD R24, R19.reuse, R20, RZ ;  /* 0x0000001413187224 */ /* 0x040fe400078e02ff */
[----:B------:R-:W-:-:S04]  /*a1f0*/  IMAD.HI.U32 R23, P1, R19, R21, R22 ;  /* 0x0000001513177227 */ /* 0x000fc80007820016 */
[----:B------:R-:W-:Y:S01]  /*a200*/  IMAD.HI.U32 R20, R19, R20, RZ ;  /* 0x0000001413147227 */ /* 0x000fe200078e00ff */
[----:B------:R-:W-:-:S03]  /*a210*/  IADD3 R23, P2, PT, R24, R23, RZ ;  /* 0x0000001718177210 */ /* 0x000fc60007f5e0ff */
[----:B------:R-:W-:Y:S02]  /*a220*/  IMAD.X R19, R20, 0x1, R19, P0 ;  /* 0x0000000114137824 */ /* 0x000fe400000e0613 */
[----:B------:R-:W-:-:S03]  /*a230*/  IMAD.HI.U32 R20, R23, UR4, RZ ;  /* 0x0000000417147c27 */ /* 0x000fc6000f8e00ff */
[----:B------:R-:W-:Y:S01]  /*a240*/  IADD3.X R19, PT, PT, RZ, RZ, R19, P2, P1 ;  /* 0x000000ffff137210 */ /* 0x000fe200017e2413 */
[----:B------:R-:W-:Y:S02]  /*a250*/  IMAD.MOV.U32 R21, RZ, RZ, RZ ;  /* 0x000000ffff157224 */ /* 0x000fe400078e00ff */
[----:B------:R-:W-:-:S04]  /*a260*/  IMAD.WIDE.U32 R20, R23, UR5, R20 ;  /* 0x0000000517147c25 */ /* 0x000fc8000f8e0014 */
[C---:B------:R-:W-:Y:S02]  /*a270*/  IMAD R23, R19.reuse, UR5, RZ ;  /* 0x0000000513177c24 */ /* 0x040fe4000f8e02ff */
[----:B------:R-:W-:-:S04]  /*a280*/  IMAD.HI.U32 R20, P0, R19, UR4, R20 ;  /* 0x0000000413147c27 */ /* 0x000fc8000f800014 */
[----:B------:R-:W-:Y:S01]  /*a290*/  IMAD.HI.U32 R19, R19, UR5, RZ ;  /* 0x0000000513137c27 */ /* 0x000fe2000f8e00ff */
[----:B------:R-:W-:-:S03]  /*a2a0*/  IADD3 R23, P1, PT, R23, R20, RZ ;  /* 0x0000001417177210 */ /* 0x000fc60007f3e0ff */
[----:B------:R-:W-:Y:S02]  /*a2b0*/  IMAD.X R19, RZ, RZ, R19, P0 ;  /* 0x000000ffff137224 */ /* 0x000fe400000e0613 */
[----:B------:R-:W-:-:S04]  /*a2c0*/  IMAD.WIDE.U32 R20, R23, UR6, RZ ;  /* 0x0000000617147c25 */ /* 0x000fc8000f8e00ff */
[----:B------:R-:W-:Y:S01]  /*a2d0*/  IMAD.X R19, RZ, RZ, R19, P1 ;  /* 0x000000ffff137224 */ /* 0x000fe200008e0613 */
[----:B------:R-:W-:Y:S01]  /*a2e0*/  IADD3 R24, P1, PT, -R20, UR4, RZ ;  /* 0x0000000414187c10 */ /* 0x000fe2000ff3e1ff */
[C---:B------:R-:W-:Y:S02]  /*a2f0*/  IMAD R22, R23.reuse, UR7, R21 ;  /* 0x0000000717167c24 */ /* 0x040fe4000f8e0215 */
[----:B------:R-:W-:Y:S01]  /*a300*/  VIADD R20, R23, 0x1 ;  /* 0x0000000117147836 */ /* 0x000fe20000000000 */
[----:B------:R-:W-:Y:S01]  /*a310*/  ISETP.GE.U32.AND P0, PT, R24, UR6, PT ;  /* 0x0000000618007c0c */ /* 0x000fe2000bf06070 */
[----:B------:R-:W-:-:S05]  /*a320*/  IMAD R19, R19, UR6, R22 ;  /* 0x0000000613137c24 */ /* 0x000fca000f8e0216 */
[----:B------:R-:W-:Y:S02]  /*a330*/  IADD3.X R22, PT, PT, ~R19, UR5, RZ, P1, !PT ;  /* 0x0000000513167c10 */ /* 0x000fe40008ffe5ff */
[----:B------:R-:W-:Y:S02]  /*a340*/  IADD3 R19, P1, PT, R24, -UR6, RZ ;  /* 0x8000000618137c10 */ /* 0x000fe4000ff3e0ff */
[C---:B------:R-:W-:Y:S02]  /*a350*/  ISETP.GE.U32.AND.EX P0, PT, R22.reuse, UR7, PT, P0 ;  /* 0x0000000716007c0c */ /* 0x040fe4000bf06100 */
[----:B------:R-:W-:Y:S02]  /*a360*/  IADD3.X R21, PT, PT, R22, ~UR7, RZ, P1, !PT ;  /* 0x8000000716157c10 */ /* 0x000fe40008ffe4ff */
[----:B------:R-:W-:Y:S02]  /*a370*/  SEL R19, R19, R24, P0 ;  /* 0x0000001813137207 */ /* 0x000fe40000000000 */
[----:B------:R-:W-:-:S02]  /*a380*/  SEL R20, R20, R23, P0 ;  /* 0x0000001714147207 */ /* 0x000fc40000000000 */
[----:B------:R-:W-:Y:S02]  /*a390*/  SEL R21, R21, R22, P0 ;  /* 0x0000001615157207 */ /* 0x000fe40000000000 */
[----:B------:R-:W-:Y:S01]  /*a3a0*/  ISETP.GE.U32.AND P0, PT, R19, UR6, PT ;  /* 0x0000000613007c0c */ /* 0x000fe2000bf06070 */
[----:B------:R-:W-:Y:S01]  /*a3b0*/  VIADD R39, R20, 0x1 ;  /* 0x0000000114277836 */ /* 0x000fe20000000000 */
[----:B------:R-:W-:Y:S02]  /*a3c0*/  ISETP.NE.U32.AND P1, PT, RZ, UR6, PT ;  /* 0x00000006ff007c0c */ /* 0x000fe4000bf25070 */
[----:B------:R-:W-:Y:S01]  /*a3d0*/  ISETP.GE.U32.AND.EX P0, PT, R21, UR7, PT, P0 ;  /* 0x0000000715007c0c */ /* 0x000fe2000bf06100 */
[----:B------:R-:W-:Y:S01]  /*a3e0*/  IMAD.MOV.U32 R21, RZ, RZ, 0x0 ;  /* 0x00000000ff157424 */ /* 0x000fe200078e00ff */
[----:B------:R-:W-:Y:S02]  /*a3f0*/  ISETP.NE.AND.EX P1, PT, RZ, UR7, PT, P1 ;  /* 0x00000007ff007c0c */ /* 0x000fe4000bf25310 */
[----:B------:R-:W-:Y:S01]  /*a400*/  SEL R39, R39, R20, P0 ;  /* 0x0000001427277207 */ /* 0x000fe20000000000 */
[----:B------:R-:W-:-:S03]  /*a410*/  IMAD.MOV.U32 R20, RZ, RZ, R14 ;  /* 0x000000ffff147224 */ /* 0x000fc600078e000e */
[----:B------:R-:W-:Y:S01]  /*a420*/  SEL R39, R39, 0xffffffff, P1 ;  /* 0xffffffff27277807 */ /* 0x000fe20000800000 */
[----:B------:R-:W-:Y:S06]  /*a430*/  RET.REL.NODEC R20 `(_Z17ray_tracer_kernelyP6PhotonPyS1_S1_S1_S1_S1_S1_PK10Optics_extPK11Optics_scatffffffffffffiiiPA32_jPjPKf) ;  /* 0xffffff5814f07950 */ /* 0x000fec0003c3ffff */
        .weak           $__internal_1_$__cuda_sm20_rcp_rn_f32_slowpath
        .type           $__internal_1_$__cuda_sm20_rcp_rn_f32_slowpath,@function
        .size           $__internal_1_$__cuda_sm20_rcp_rn_f32_slowpath,($__internal_2_$__cuda_sm20_sqrt_rn_f32_slowpath - $__internal_1_$__cuda_sm20_rcp_rn_f32_slowpath)
$__internal_1_$__cuda_sm20_rcp_rn_f32_slowpath:
[----:B------:R-:W-:Y:S01]  /*a440*/  SHF.L.U32 R7, R16, 0x1, RZ ;  /* 0x0000000110077819 */ /* 0x000fe200000006ff */
[----:B------:R-:W-:Y:S01]  /*a450*/  BSSY.RECONVERGENT B2, `(.L_x_117) ;  /* 0x0000031000027945 */ /* 0x000fe20003800200 */
[----:B------:R-:W-:Y:S02]  /*a460*/  IMAD.MOV.U32 R6, RZ, RZ, R16 ;  /* 0x000000ffff067224 */ /* 0x000fe400078e0010 */
[----:B------:R-:W-:-:S04]  /*a470*/  SHF.R.U32.HI R7, RZ, 0x18, R7 ;  /* 0x00000018ff077819 */ /* 0x000fc80000011607 */
[----:B------:R-:W-:-:S13]  /*a480*/  ISETP.NE.U32.AND P0, PT, R7, RZ, PT ;  /* 0x000000ff0700720c */ /* 0x000fda0003f05070 */
[----:B------:R-:W-:Y:S05]  /*a490*/  @P0 BRA `(.L_x_118) ;  /* 0x0000000000280947 */ /* 0x000fea0003800000 */
[----:B------:R-:W-:-:S05]  /*a4a0*/  IMAD.SHL.U32 R7, R6, 0x2, RZ ;  /* 0x0000000206077824 */ /* 0x000fca00078e00ff */
[----:B------:R-:W-:-:S13]  /*a4b0*/  ISETP.NE.AND P0, PT, R7, RZ, PT ;  /* 0x000000ff0700720c */ /* 0x000fda0003f05270 */
[----:B------:R-:W-:Y:S01]  /*a4c0*/  @P0 FFMA R16, R6, 1.84467440737095516160e+19, RZ ;  /* 0x5f80000006100823 */ /* 0x000fe200000000ff */
[----:B------:R-:W-:Y:S08]  /*a4d0*/  @!P0 MUFU.RCP R13, R6 ;  /* 0x00000006000d8308 */ /* 0x000ff00000001000 */
[----:B------:R-:W0:Y:S02]  /*a4e0*/  @P0 MUFU.RCP R7, R16 ;  /* 0x0000001000070308 */ /* 0x000e240000001000 */
[----:B0-----:R-:W-:-:S04]  /*a4f0*/  @P0 FFMA R19, R16, R7, -1 ;  /* 0xbf80000010130423 */ /* 0x001fc80000000007 */
[----:B------:R-:W-:-:S04]  /*a500*/  @P0 FADD.FTZ R26, -R19, -RZ ;  /* 0x800000ff131a0221 */ /* 0x000fc80000010100 */
[----:B------:R-:W-:-:S04]  /*a510*/  @P0 FFMA R7, R7, R26, R7 ;  /* 0x0000001a07070223 */ /* 0x000fc80000000007 */
[----:B------:R-:W-:Y:S01]  /*a520*/  @P0 FFMA R13, R7, 1.84467440737095516160e+19, RZ ;  /* 0x5f800000070d0823 */ /* 0x000fe200000000ff */
[----:B------:R-:W-:Y:S06]  /*a530*/  BRA `(.L_x_119) ;  /* 0x0000000000887947 */ /* 0x000fec0003800000 */
.L_x_118:
[----:B------:R-:W-:-:S05]  /*a540*/  VIADD R32, R7, 0xffffff03 ;  /* 0xffffff0307207836 */ /* 0x000fca0000000000 */
[----:B------:R-:W-:-:S13]  /*a550*/  ISETP.GT.U32.AND P0, PT, R32, 0x1, PT ;  /* 0x000000012000780c */ /* 0x000fda0003f04070 */
[----:B------:R-:W-:Y:S05]  /*a560*/  @P0 BRA `(.L_x_120) ;  /* 0x0000000000780947 */ /* 0x000fea0003800000 */
[----:B------:R-:W-:Y:S01]  /*a570*/  LOP3.LUT R13, R6, 0x7fffff, RZ, 0xc0, !PT ;  /* 0x007fffff060d7812 */ /* 0x000fe200078ec0ff */
[----:B------:R-:W-:Y:S02]  /*a580*/  IMAD.MOV.U32 R47, RZ, RZ, 0x3 ;  /* 0x00000003ff2f7424 */ /* 0x000fe400078e00ff */
[----:B------:R-:W-:Y:S01]  /*a590*/  VIADD R7, R7, 0xffffff04 ;  /* 0xffffff0407077836 */ /* 0x000fe20000000000 */
[----:B------:R-:W-:Y:S02]  /*a5a0*/  LOP3.LUT R13, R13, 0x3f800000, RZ, 0xfc, !PT ;  /* 0x3f8000000d0d7812 */ /* 0x000fe400078efcff */
[----:B------:R-:W-:Y:S02]  /*a5b0*/  SHF.L.U32 R47, R47, R32, RZ ;  /* 0x000000202f2f7219 */ /* 0x000fe400000006ff */
[----:B------:R-:W0:Y:S02]  /*a5c0*/  MUFU.RCP R16, R13 ;  /* 0x0000000d00107308 */ /* 0x000e240000001000 */
[----:B0-----:R-:W-:-:S04]  /*a5d0*/  FFMA R19, R13, R16, -1 ;  /* 0xbf8000000d137423 */ /* 0x001fc80000000010 */
[----:B------:R-:W-:-:S04]  /*a5e0*/  FADD.FTZ R19, -R19, -RZ ;  /* 0x800000ff13137221 */ /* 0x000fc80000010100 */
[CCC-:B------:R-:W-:Y:S01]  /*a5f0*/  FFMA.RM R25, R16.reuse, R19.reuse, R16.reuse ;  /* 0x0000001310197223 */ /* 0x1c0fe20000004010 */
[----:B------:R-:W-:-:S04]  /*a600*/  FFMA.RP R26, R16, R19, R16 ;  /* 0x00000013101a7223 */ /* 0x000fc80000008010 */
[C---:B------:R-:W-:Y:S02]  /*a610*/  LOP3.LUT R16, R25.reuse, 0x7fffff, RZ, 0xc0, !PT ;  /* 0x007fffff19107812 */ /* 0x040fe400078ec0ff */
[----:B------:R-:W-:Y:S02]  /*a620*/  FSETP.NEU.FTZ.AND P0, PT, R25, R26, PT ;  /* 0x0000001a1900720b */ /* 0x000fe40003f1d000 */
[----:B------:R-:W-:Y:S02]  /*a630*/  LOP3.LUT R16, R16, 0x800000, RZ, 0xfc, !PT ;  /* 0x0080000010107812 */ /* 0x000fe400078efcff */
[----:B------:R-:W-:Y:S02]  /*a640*/  SEL R19, RZ, 0xffffffff, !P0 ;  /* 0xffffffffff137807 */ /* 0x000fe40004000000 */
[----:B------:R-:W-:Y:S02]  /*a650*/  LOP3.LUT R47, R47, R16, RZ, 0xc0, !PT ;  /* 0x000000102f2f7212 */ /* 0x000fe400078ec0ff */
[----:B------:R-:W-:Y:S01]  /*a660*/  SHF.R.U32.HI R7, RZ, R7, R16 ;  /* 0x00000007ff077219 */ /* 0x000fe20000011610 */
[----:B------:R-:W-:Y:S01]  /*a670*/  IMAD.MOV R19, RZ, RZ, -R19 ;  /* 0x000000ffff137224 */ /* 0x000fe200078e0a13 */
[----:B------:R-:W-:-:S04]  /*a680*/  SHF.R.U32.HI R47, RZ, R32, R47 ;  /* 0x00000020ff2f7219 */ /* 0x000fc8000001162f */
[----:B------:R-:W-:Y:S02]  /*a690*/  LOP3.LUT P1, RZ, R19, R32, R16, 0xf8, !PT ;  /* 0x0000002013ff7212 */ /* 0x000fe4000782f810 */
[C---:B------:R-:W-:Y:S02]  /*a6a0*/  LOP3.LUT P0, RZ, R47.reuse, 0x1, RZ, 0xc0, !PT ;  /* 0x000000012fff7812 */ /* 0x040fe4000780c0ff */
[----:B------:R-:W-:-:S04]  /*a6b0*/  LOP3.LUT P2, RZ, R47, 0x2, RZ, 0xc0, !PT ;  /* 0x000000022fff7812 */ /* 0x000fc8000784c0ff */
[----:B------:R-:W-:Y:S02]  /*a6c0*/  PLOP3.LUT P0, PT, P0, P1, P2, 0xe0, 0x0 ;  /* 0x000000000000781c */ /* 0x000fe40000703c20 */
[----:B------:R-:W-:Y:S02]  /*a6d0*/  LOP3.LUT P1, RZ, R6, 0x7fffff, RZ, 0xc0, !PT ;  /* 0x007fffff06ff7812 */ /* 0x000fe4000782c0ff */
[----:B------:R-:W-:-:S05]  /*a6e0*/  SEL R13, RZ, 0x1, !P0 ;  /* 0x00000001ff0d7807 */ /* 0x000fca0004000000 */
[----:B------:R-:W-:-:S05]  /*a6f0*/  IMAD.MOV R13, RZ, RZ, -R13 ;  /* 0x000000ffff0d7224 */ /* 0x000fca00078e0a0d */
[----:B------:R-:W-:-:S13]  /*a700*/  ISETP.GE.AND P0, PT, R13, RZ, PT ;  /* 0x000000ff0d00720c */ /* 0x000fda0003f06270 */
[----:B------:R-:W-:-:S05]  /*a710*/  @!P0 VIADD R7, R7, 0x1 ;  /* 0x0000000107078836 */ /* 0x000fca0000000000 */
[----:B------:R-:W-:-:S04]  /*a720*/  @!P1 SHF.L.U32 R7, R7, 0x1, RZ ;  /* 0x0000000107079819 */ /* 0x000fc800000006ff */
[----:B------:R-:W-:Y:S01]  /*a730*/  LOP3.LUT R13, R7, 0x80000000, R6, 0xf8, !PT ;  /* 0x80000000070d7812 */ /* 0x000fe200078ef806 */
[----:B------:R-:W-:Y:S06]  /*a740*/  BRA `(.L_x_119) ;  /* 0x0000000000047947 */ /* 0x000fec0003800000 */
.L_x_120:
[----:B------:R0:W1:Y:S02]  /*a750*/  MUFU.RCP R13, R6 ;  /* 0x00000006000d7308 */ /* 0x0000640000001000 */
.L_x_119:
[----:B------:R-:W-:Y:S05]  /*a760*/  BSYNC.RECONVERGENT B2 ;  /* 0x0000000000027941 */ /* 0x000fea0003800200 */
.L_x_117:
[----:B0-----:R-:W-:Y:S02]  /*a770*/  IMAD.MOV.U32 R6, RZ, RZ, R10 ;  /* 0x000000ffff067224 */ /* 0x001fe400078e000a */
[----:B------:R-:W-:-:S04]  /*a780*/  IMAD.MOV.U32 R7, RZ, RZ, 0x0 ;  /* 0x00000000ff077424 */ /* 0x000fc800078e00ff */
[----:B-1----:R-:W-:Y:S05]  /*a790*/  RET.REL.NODEC R6 `(_Z17ray_tracer_kernelyP6PhotonPyS1_S1_S1_S1_S1_S1_PK10Optics_extPK11Optics_scatffffffffffffiiiPA32_jPjPKf) ;  /* 0xffffff5806187950 */ /* 0x002fea0003c3ffff */
        .weak           $__internal_2_$__cuda_sm20_sqrt_rn_f32_slowpath
        .type           $__internal_2_$__cuda_sm20_sqrt_rn_f32_slowpath,@function
        .size           $__internal_2_$__cuda_sm20_sqrt_rn_f32_slowpath,($__internal_3_$__cuda_sm3x_div_rn_noftz_f32_slowpath - $__internal_2_$__cuda_sm20_sqrt_rn_f32_slowpath)
$__internal_2_$__cuda_sm20_sqrt_rn_f32_slowpath:
[----:B------:R-:W-:-:S13]  /*a7a0*/  LOP3.LUT P0, RZ, R7, 0x7fffffff, RZ, 0xc0, !PT ;  /* 0x7fffffff07ff7812 */ /* 0x000fda000780c0ff */
[----:B------:R-:W-:Y:S01]  /*a7b0*/  @!P0 IMAD.MOV.U32 R32, RZ, RZ, R7 ;  /* 0x000000ffff208224 */ /* 0x000fe200078e0007 */
[----:B------:R-:W-:Y:S06]  /*a7c0*/  @!P0 BRA `(.L_x_121) ;  /* 0x0000000000408947 */ /* 0x000fec0003800000 */
[----:B------:R-:W-:-:S13]  /*a7d0*/  FSETP.GEU.FTZ.AND P0, PT, R7, RZ, PT ;  /* 0x000000ff0700720b */ /* 0x000fda0003f1e000 */
[----:B------:R-:W-:Y:S01]  /*a7e0*/  @!P0 IMAD.MOV.U32 R32, RZ, RZ, 0x7fffffff ;  /* 0x7fffffffff208424 */ /* 0x000fe200078e00ff */
[----:B------:R-:W-:Y:S06]  /*a7f0*/  @!P0 BRA `(.L_x_121) ;  /* 0x0000000000348947 */ /* 0x000fec0003800000 */
[----:B------:R-:W-:-:S13]  /*a800*/  FSETP.GTU.FTZ.AND P0, PT, |R7|, +INF , PT ;  /* 0x7f8000000700780b */ /* 0x000fda0003f1c200 */
[----:B------:R-:W-:Y:S01]  /*a810*/  @P0 FADD.FTZ R32, R7, 1 ;  /* 0x3f80000007200421 */ /* 0x000fe20000010000 */
[----:B------:R-:W-:Y:S06]  /*a820*/  @P0 BRA `(.L_x_121) ;  /* 0x0000000000280947 */ /* 0x000fec0003800000 */
[----:B------:R-:W-:-:S13]  /*a830*/  FSETP.NEU.FTZ.AND P0, PT, |R7|, +INF , PT ;  /* 0x7f8000000700780b */ /* 0x000fda0003f1d200 */
[----:B------:R-:W-:-:S04]  /*a840*/  @P0 FFMA R47, R7, 1.84467440737095516160e+19, RZ ;  /* 0x5f800000072f0823 */ /* 0x000fc800000000ff */
[----:B------:R-:W0:Y:S02]  /*a850*/  @P0 MUFU.RSQ R38, R47 ;  /* 0x0000002f00260308 */ /* 0x000e240000001400 */
[----:B0-----:R-:W-:Y:S01]  /*a860*/  @P0 FMUL.FTZ R10, R47, R38 ;  /* 0x000000262f0a0220 */ /* 0x001fe20000410000 */
[----:B------:R-:W-:-:S03]  /*a870*/  @P0 FMUL.FTZ R25, R38, 0.5 ;  /* 0x3f00000026190820 */ /* 0x000fc60000410000 */
[----:B------:R-:W-:-:S04]  /*a880*/  @P0 FADD.FTZ R32, -R10, -RZ ;  /* 0x800000ff0a200221 */ /* 0x000fc80000010100 */
[----:B------:R-:W-:Y:S01]  /*a890*/  @P0 FFMA R51, R10, R32, R47 ;  /* 0x000000200a330223 */ /* 0x000fe2000000002f */
[----:B------:R-:W-:-:S03]  /*a8a0*/  @!P0 IMAD.MOV.U32 R32, RZ, RZ, R7 ;  /* 0x000000ffff208224 */ /* 0x000fc600078e0007 */
[----:B------:R-:W-:-:S04]  /*a8b0*/  @P0 FFMA R25, R51, R25, R10 ;  /* 0x0000001933190223 */ /* 0x000fc8000000000a */
[----:B------:R-:W-:-:S07]  /*a8c0*/  @P0 FMUL.FTZ R32, R25, 2.3283064365386962891e-10 ;  /* 0x2f80000019200820 */ /* 0x000fce0000410000 */
.L_x_121:
[----:B------:R-:W-:-:S04]  /*a8d0*/  IMAD.MOV.U32 R47, RZ, RZ, 0x0 ;  /* 0x00000000ff2f7424 */ /* 0x000fc800078e00ff */
[----:B------:R-:W-:Y:S05]  /*a8e0*/  RET.REL.NODEC R46 `(_Z17ray_tracer_kernelyP6PhotonPyS1_S1_S1_S1_S1_S1_PK10Optics_extPK11Optics_scatffffffffffffiiiPA32_jPjPKf) ;  /* 0xffffff542ec47950 */ /* 0x000fea0003c3ffff */
        .weak           $__internal_3_$__cuda_sm3x_div_rn_noftz_f32_slowpath
        .type           $__internal_3_$__cuda_sm3x_div_rn_noftz_f32_slowpath,@function
        .size           $__internal_3_$__cuda_sm3x_div_rn_noftz_f32_slowpath,(.L_x_149 - $__internal_3_$__cuda_sm3x_div_rn_noftz_f32_slowpath)
$__internal_3_$__cuda_sm3x_div_rn_noftz_f32_slowpath:
[----:B------:R-:W-:Y:S01]  /*a8f0*/  SHF.R.U32.HI R9, RZ, 0x17, R48 ;  /* 0x00000017ff097819 */ /* 0x000fe20000011630 */
[----:B------:R-:W-:Y:S01]  /*a900*/  BSSY.RECONVERGENT B1, `(.L_x_122) ;  /* 0x0000064000017945 */ /* 0x000fe20003800200 */
[----:B------:R-:W-:Y:S02]  /*a910*/  SHF.R.U32.HI R52, RZ, 0x17, R7 ;  /* 0x00000017ff347819 */ /* 0x000fe40000011607 */
[----:B------:R-:W-:Y:S02]  /*a920*/  LOP3.LUT R9, R9, 0xff, RZ, 0xc0, !PT ;  /* 0x000000ff09097812 */ /* 0x000fe400078ec0ff */
[----:B------:R-:W-:-:S03]  /*a930*/  LOP3.LUT R52, R52, 0xff, RZ, 0xc0, !PT ;  /* 0x000000ff34347812 */ /* 0x000fc600078ec0ff */
[----:B------:R-:W-:-:S05]  /*a940*/  VIADD R46, R9, 0xffffffff ;  /* 0xffffffff092e7836 */ /* 0x000fca0000000000 */
[----:B------:R-:W-:Y:S01]  /*a950*/  ISETP.GT.U32.AND P2, PT, R46, 0xfd, PT ;  /* 0x000000fd2e00780c */ /* 0x000fe20003f44070 */
[----:B------:R-:W-:-:S05]  /*a960*/  VIADD R46, R52, 0xffffffff ;  /* 0xffffffff342e7836 */ /* 0x000fca0000000000 */
[----:B------:R-:W-:-:S13]  /*a970*/  ISETP.GT.U32.OR P2, PT, R46, 0xfd, P2 ;  /* 0x000000fd2e00780c */ /* 0x000fda0001744470 */
[----:B------:R-:W-:Y:S01]  /*a980*/  @!P2 MOV R46, RZ ;  /* 0x000000ff002ea202 */ /* 0x000fe20000000f00 */
[----:B------:R-:W-:Y:S06]  /*a990*/  @!P2 BRA `(.L_x_123) ;  /* 0x000000000064a947 */ /* 0x000fec0003800000 */
[----:B------:R-:W-:Y:S02]  /*a9a0*/  FSETP.GTU.FTZ.AND P2, PT, |R7|, +INF , PT ;  /* 0x7f8000000700780b */ /* 0x000fe40003f5c200 */
[----:B------:R-:W-:-:S04]  /*a9b0*/  FSETP.GTU.FTZ.AND P3, PT, |R48|, +INF , PT ;  /* 0x7f8000003000780b */ /* 0x000fc80003f7c200 */
[----:B------:R-:W-:-:S13]  /*a9c0*/  PLOP3.LUT P2, PT, P2, P3, PT, 0xf8, 0x8f ;  /* 0x00000000008f781c */ /* 0x000fda0001747f70 */
[----:B------:R-:W-:Y:S05]  /*a9d0*/  @P2 BRA `(.L_x_124) ;  /* 0x0000000400542947 */ /* 0x000fea0003800000 */
[----:B------:R-:W-:-:S13]  /*a9e0*/  LOP3.LUT P2, RZ, R48, 0x7fffffff, R7, 0xc8, !PT ;  /* 0x7fffffff30ff7812 */ /* 0x000fda000784c807 */
[----:B------:R-:W-:Y:S05]  /*a9f0*/  @!P2 BRA `(.L_x_125) ;  /* 0x000000040044a947 */ /* 0x000fea0003800000 */
[C---:B------:R-:W-:Y:S02]  /*aa00*/  FSETP.NEU.FTZ.AND P5, PT, |R7|.reuse, +INF , PT ;  /* 0x7f8000000700780b */ /* 0x040fe40003fbd200 */
[----:B------:R-:W-:Y:S02]  /*aa10*/  FSETP.NEU.FTZ.AND P3, PT, |R48|, +INF , PT ;  /* 0x7f8000003000780b */ /* 0x000fe40003f7d200 */
[----:B------:R-:W-:-:S11]  /*aa20*/  FSETP.NEU.FTZ.AND P2, PT, |R7|, +INF , PT ;  /* 0x7f8000000700780b */ /* 0x000fd60003f5d200 */
[----:B------:R-:W-:Y:S05]  /*aa30*/  @!P3 BRA !P5, `(.L_x_125) ;  /* 0x000000040034b947 */ /* 0x000fea0006800000 */
[----:B------:R-:W-:-:S04]  /*aa40*/  LOP3.LUT P5, RZ, R7, 0x7fffffff, RZ, 0xc0, !PT ;  /* 0x7fffffff07ff7812 */ /* 0x000fc800078ac0ff */
[----:B------:R-:W-:-:S13]  /*aa50*/  PLOP3.LUT P3, PT, P3, P5, PT, 0x2f, 0xf2 ;  /* 0x0000000000f2781c */ /* 0x000fda0001f6a577 */
[----:B------:R-:W-:Y:S05]  /*aa60*/  @P3 BRA `(.L_x_126) ;  /* 0x0000000400203947 */ /* 0x000fea0003800000 */
[----:B------:R-:W-:-:S04]  /*aa70*/  LOP3.LUT P3, RZ, R48, 0x7fffffff, RZ, 0xc0, !PT ;  /* 0x7fffffff30ff7812 */ /* 0x000fc8000786c0ff */
[----:B------:R-:W-:-:S13]  /*aa80*/  PLOP3.LUT P2, PT, P2, P3, PT, 0x2f, 0xf2 ;  /* 0x0000000000f2781c */ /* 0x000fda0001746577 */
[----:B------:R-:W-:Y:S05]  /*aa90*/  @P2 BRA `(.L_x_127) ;  /* 0x0000000400082947 */ /* 0x000fea0003800000 */
[----:B------:R-:W-:-:S05]  /*aaa0*/  VIADD R46, R52, 0xffffffff ;  /* 0xffffffff342e7836 */ /* 0x000fca0000000000 */
[----:B------:R-:W-:Y:S01]  /*aab0*/  ISETP.GE.AND P2, PT, R46, RZ, PT ;  /* 0x000000ff2e00720c */ /* 0x000fe20003f46270 */
[----:B------:R-:W-:-:S05]  /*aac0*/  VIADD R46, R9, 0xffffffff ;  /* 0xffffffff092e7836 */ /* 0x000fca0000000000 */
[----:B------:R-:W-:-:S07]  /*aad0*/  ISETP.GE.AND P3, PT, R46, RZ, PT ;  /* 0x000000ff2e00720c */ /* 0x000fce0003f66270 */
[----:B------:R-:W-:Y:S02]  /*aae0*/  @P2 IMAD.MOV.U32 R46, RZ, RZ, RZ ;  /* 0x000000ffff2e2224 */ /* 0x000fe400078e00ff */
[----:B------:R-:W-:Y:S01]  /*aaf0*/  @!P2 FFMA R7, R7, 1.84467440737095516160e+19, RZ ;  /* 0x5f8000000707a823 */ /* 0x000fe200000000ff */
[----:B------:R-:W-:-:S03]  /*ab00*/  @!P2 IMAD.MOV.U32 R46, RZ, RZ, -0x40 ;  /* 0xffffffc0ff2ea424 */ /* 0x000fc600078e00ff */
[----:B------:R-:W-:Y:S01]  /*ab10*/  @!P3 FFMA R48, R48, 1.84467440737095516160e+19, RZ ;  /* 0x5f8000003030b823 */ /* 0x000fe200000000ff */
[----:B------:R-:W-:-:S07]  /*ab20*/  @!P3 VIADD R46, R46, 0x40 ;  /* 0x000000402e2eb836 */ /* 0x000fce0000000000 */
.L_x_123:
[----:B------:R-:W-:Y:S01]  /*ab30*/  LEA R53, R9, 0xc0800000, 0x17 ;  /* 0xc080000009357811 */ /* 0x000fe200078eb8ff */
[----:B------:R-:W-:Y:S01]  /*ab40*/  VIADD R52, R52, 0xffffff81 ;  /* 0xffffff8134347836 */ /* 0x000fe20000000000 */
[----:B------:R-:W-:Y:S03]  /*ab50*/  BSSY.RECONVERGENT B2, `(.L_x_128) ;  /* 0x0000035000027945 */ /* 0x000fe60003800200 */
[----:B------:R-:W-:Y:S01]  /*ab60*/  IMAD.IADD R53, R48, 0x1, -R53 ;  /* 0x0000000130357824 */ /* 0x000fe200078e0a35 */
[C---:B------:R-:W-:Y:S01]  /*ab70*/  IADD3 R9, PT, PT, R52.reuse, 0x7f, -R9 ;  /* 0x0000007f34097810 */ /* 0x040fe20007ffe809 */
[----:B------:R-:W-:Y:S02]  /*ab80*/  IMAD R7, R52, -0x800000, R7 ;  /* 0xff80000034077824 */ /* 0x000fe400078e0207 */
[----:B------:R-:W0:Y:S01]  /*ab90*/  MUFU.RCP R49, R53 ;  /* 0x0000003500317308 */ /* 0x000e220000001000 */
[----:B------:R-:W-:Y:S01]  /*aba0*/  FADD.FTZ R50, -R53, -RZ ;  /* 0x800000ff35327221 */ /* 0x000fe20000010100 */
[----:B------:R-:W-:-:S03]  /*abb0*/  IMAD.IADD R52, R9, 0x1, R46 ;  /* 0x0000000109347824 */ /* 0x000fc600078e022e */
[----:B0-----:R-:W-:-:S04]  /*abc0*/  FFMA R48, R49, R50, 1 ;  /* 0x3f80000031307423 */ /* 0x001fc80000000032 */
[----:B------:R-:W-:-:S04]  /*abd0*/  FFMA R48, R49, R48, R49 ;  /* 0x0000003031307223 */ /* 0x000fc80000000031 */
[----:B------:R-:W-:-:S04]  /*abe0*/  FFMA R49, R7, R48, RZ ;  /* 0x0000003007317223 */ /* 0x000fc800000000ff */
[----:B------:R-:W-:-:S04]  /*abf0*/  FFMA R51, R50, R49, R7 ;  /* 0x0000003132337223 */ /* 0x000fc80000000007 */
[----:B------:R-:W-:-:S04]  /*ac00*/  FFMA R51, R48, R51, R49 ;  /* 0x0000003330337223 */ /* 0x000fc80000000031 */
[----:B------:R-:W-:-:S04]  /*ac10*/  FFMA R50, R50, R51, R7 ;  /* 0x0000003332327223 */ /* 0x000fc80000000007 */
[----:B------:R-:W-:-:S05]  /*ac20*/  FFMA R7, R48, R50, R51 ;  /* 0x0000003230077223 */ /* 0x000fca0000000033 */
[----:B------:R-:W-:-:S04]  /*ac30*/  SHF.R.U32.HI R9, RZ, 0x17, R7 ;  /* 0x00000017ff097819 */ /* 0x000fc80000011607 */
[----:B------:R-:W-:-:S04]  /*ac40*/  LOP3.LUT R9, R9, 0xff, RZ, 0xc0, !PT ;  /* 0x000000ff09097812 */ /* 0x000fc800078ec0ff */
[----:B------:R-:W-:-:S05]  /*ac50*/  IADD3 R46, PT, PT, R9, R52, RZ ;  /* 0x00000034092e7210 */ /* 0x000fca0007ffe0ff */
[----:B------:R-:W-:-:S05]  /*ac60*/  VIADD R9, R46, 0xffffffff ;  /* 0xffffffff2e097836 */ /* 0x000fca0000000000 */
[----:B------:R-:W-:-:S13]  /*ac70*/  ISETP.GE.U32.AND P2, PT, R9, 0xfe, PT ;  /* 0x000000fe0900780c */ /* 0x000fda0003f46070 */
[----:B------:R-:W-:Y:S05]  /*ac80*/  @!P2 BRA `(.L_x_129) ;  /* 0x000000000080a947 */ /* 0x000fea0003800000 */
[----:B------:R-:W-:-:S13]  /*ac90*/  ISETP.GT.AND P2, PT, R46, 0xfe, PT ;  /* 0x000000fe2e00780c */ /* 0x000fda0003f44270 */
[----:B------:R-:W-:Y:S05]  /*aca0*/  @P2 BRA `(.L_x_130) ;  /* 0x00000000006c2947 */ /* 0x000fea0003800000 */
[----:B------:R-:W-:-:S13]  /*acb0*/  ISETP.GE.AND P2, PT, R46, 0x1, PT ;  /* 0x000000012e00780c */ /* 0x000fda0003f46270 */
[----:B------:R-:W-:Y:S05]  /*acc0*/  @P2 BRA `(.L_x_131) ;  /* 0x0000000000742947 */ /* 0x000fea0003800000 */
[----:B------:R-:W-:Y:S02]  /*acd0*/  ISETP.GE.AND P2, PT, R46, -0x18, PT ;  /* 0xffffffe82e00780c */ /* 0x000fe40003f46270 */
[----:B------:R-:W-:-:S11]  /*ace0*/  LOP3.LUT R7, R7, 0x80000000, RZ, 0xc0, !PT ;  /* 0x8000000007077812 */ /* 0x000fd600078ec0ff */
[----:B------:R-:W-:Y:S05]  /*acf0*/  @!P2 BRA `(.L_x_131) ;  /* 0x000000000068a947 */ /* 0x000fea0003800000 */
[CCC-:B------:R-:W-:Y:S01]  /*ad00*/  FFMA.RZ R9, R48.reuse, R50.reuse, R51.reuse ;  /* 0x0000003230097223 */ /* 0x1c0fe2000000c033 */
[CCC-:B------:R-:W-:Y:S01]  /*ad10*/  FFMA.RP R49, R48.reuse, R50.reuse, R51.reuse ;  /* 0x0000003230317223 */ /* 0x1c0fe20000008033 */
[----:B------:R-:W-:Y:S01]  /*ad20*/  FFMA.RM R48, R48, R50, R51 ;  /* 0x0000003230307223 */ /* 0x000fe20000004033 */
[C---:B------:R-:W-:Y:S02]  /*ad30*/  ISETP.NE.AND P5, PT, R46.reuse, RZ, PT ;  /* 0x000000ff2e00720c */ /* 0x040fe40003fa5270 */
[----:B------:R-:W-:Y:S02]  /*ad40*/  LOP3.LUT R9, R9, 0x7fffff, RZ, 0xc0, !PT ;  /* 0x007fffff09097812 */ /* 0x000fe400078ec0ff */
[C---:B------:R-:W-:Y:S02]  /*ad50*/  ISETP.NE.AND P3, PT, R46.reuse, RZ, PT ;  /* 0x000000ff2e00720c */ /* 0x040fe40003f65270 */
[----:B------:R-:W-:Y:S01]  /*ad60*/  LOP3.LUT R50, R9, 0x800000, RZ, 0xfc, !PT ;  /* 0x0080000009327812 */ /* 0x000fe200078efcff */
[----:B------:R-:W-:Y:S01]  /*ad70*/  VIADD R9, R46, 0x20 ;  /* 0x000000202e097836 */ /* 0x000fe20000000000 */
[----:B------:R-:W-:Y:S01]  /*ad80*/  FSETP.NEU.FTZ.AND P2, PT, R49, R48, PT ;  /* 0x000000303100720b */ /* 0x000fe20003f5d000 */
[----:B------:R-:W-:-:S03]  /*ad90*/  IMAD.MOV R46, RZ, RZ, -R46 ;  /* 0x000000ffff2e7224 */ /* 0x000fc600078e0a2e */
[----:B------:R-:W-:Y:S02]  /*ada0*/  SHF.L.U32 R9, R50, R9, RZ ;  /* 0x0000000932097219 */ /* 0x000fe400000006ff */
[----:B------:R-:W-:Y:S02]  /*adb0*/  SEL R49, R46, RZ, P5 ;  /* 0x000000ff2e317207 */ /* 0x000fe40002800000 */
[----:B------:R-:W-:Y:S02]  /*adc0*/  ISETP.NE.AND P3, PT, R9, RZ, P3 ;  /* 0x000000ff0900720c */ /* 0x000fe40001f65270 */
[----:B------:R-:W-:Y:S02]  /*add0*/  SHF.R.U32.HI R50, RZ, R49, R50 ;  /* 0x00000031ff327219 */ /* 0x000fe40000011632 */
[----:B------:R-:W-:Y:S02]  /*ade0*/  PLOP3.LUT P2, PT, P2, P3, PT, 0xf8, 0x8f ;  /* 0x00000000008f781c */ /* 0x000fe40001747f70 */
[----:B------:R-:W-:-:S02]  /*adf0*/  SHF.R.U32.HI R46, RZ, 0x1, R50 ;  /* 0x00000001ff2e7819 */ /* 0x000fc40000011632 */
[----:B------:R-:W-:-:S04]  /*ae00*/  SEL R9, RZ, 0x1, !P2 ;  /* 0x00000001ff097807 */ /* 0x000fc80005000000 */
[----:B------:R-:W-:-:S04]  /*ae10*/  LOP3.LUT R9, R9, 0x1, R46, 0xf8, !PT ;  /* 0x0000000109097812 */ /* 0x000fc800078ef82e */
[----:B------:R-:W-:-:S05]  /*ae20*/  LOP3.LUT R9, R9, R50, RZ, 0xc0, !PT ;  /* 0x0000003209097212 */ /* 0x000fca00078ec0ff */
[----:B------:R-:W-:-:S05]  /*ae30*/  IMAD.IADD R46, R46, 0x1, R9 ;  /* 0x000000012e2e7824 */ /* 0x000fca00078e0209 */
[----:B------:R-:W-:Y:S01]  /*ae40*/  LOP3.LUT R7, R46, R7, RZ, 0xfc, !PT ;  /* 0x000000072e077212 */ /* 0x000fe200078efcff */
[----:B------:R-:W-:Y:S06]  /*ae50*/  BRA `(.L_x_131) ;  /* 0x0000000000107947 */ /* 0x000fec0003800000 */
.L_x_130:
[----:B------:R-:W-:-:S04]  /*ae60*/  LOP3.LUT R7, R7, 0x80000000, RZ, 0xc0, !PT ;  /* 0x8000000007077812 */ /* 0x000fc800078ec0ff */
[----:B------:R-:W-:Y:S01]  /*ae70*/  LOP3.LUT R7, R7, 0x7f800000, RZ, 0xfc, !PT ;  /* 0x7f80000007077812 */ /* 0x000fe200078efcff */
[----:B------:R-:W-:Y:S06]  /*ae80*/  BRA `(.L_x_131) ;  /* 0x0000000000047947 */ /* 0x000fec0003800000 */
.L_x_129:
[----:B------:R-:W-:-:S07]  /*ae90*/  IMAD R7, R52, 0x800000, R7 ;  /* 0x0080000034077824 */ /* 0x000fce00078e0207 */
.L_x_131:
[----:B------:R-:W-:Y:S05]  /*aea0*/  BSYNC.RECONVERGENT B2 ;  /* 0x0000000000027941 */ /* 0x000fea0003800200 */
.L_x_128:
[----:B------:R-:W-:Y:S05]  /*aeb0*/  BRA `(.L_x_132) ;  /* 0x0000000000207947 */ /* 0x000fea0003800000 */
.L_x_127:
[----:B------:R-:W-:-:S04]  /*aec0*/  LOP3.LUT R7, R48, 0x80000000, R7, 0x48, !PT ;  /* 0x8000000030077812 */ /* 0x000fc800078e4807 */
[----:B------:R-:W-:Y:S01]  /*aed0*/  LOP3.LUT R7, R7, 0x7f800000, RZ, 0xfc, !PT ;  /* 0x7f80000007077812 */ /* 0x000fe200078efcff */
[----:B------:R-:W-:Y:S06]  /*aee0*/  BRA `(.L_x_132) ;  /* 0x0000000000147947 */ /* 0x000fec0003800000 */
.L_x_126:
[----:B------:R-:W-:Y:S01]  /*aef0*/  LOP3.LUT R7, R48, 0x80000000, R7, 0x48, !PT ;  /* 0x8000000030077812 */ /* 0x000fe200078e4807 */
[----:B------:R-:W-:Y:S06]  /*af00*/  BRA `(.L_x_132) ;  /* 0x00000000000c7947 */ /* 0x000fec0003800000 */
.L_x_125:
[----:B------:R-:W0:Y:S01]  /*af10*/  MUFU.RSQ R7, -QNAN ;  /* 0xffc0000000077908 */ /* 0x000e220000001400 */
[----:B------:R-:W-:Y:S05]  /*af20*/  BRA `(.L_x_132) ;  /* 0x0000000000047947 */ /* 0x000fea0003800000 */
.L_x_124:
[----:B------:R-:W-:-:S07]  /*af30*/  FADD.FTZ R7, R7, R48 ;  /* 0x0000003007077221 */ /* 0x000fce0000010000 */
.L_x_132:
[----:B------:R-:W-:Y:S05]  /*af40*/  BSYNC.RECONVERGENT B1 ;  /* 0x0000000000017941 */ /* 0x000fea0003800200 */
.L_x_122:
[----:B------:R-:W-:Y:S02]  /*af50*/  IMAD.MOV.U32 R48, RZ, RZ, R10 ;  /* 0x000000ffff307224 */ /* 0x000fe400078e000a */
[----:B------:R-:W-:-:S04]  /*af60*/  IMAD.MOV.U32 R49, RZ, RZ, 0x0 ;  /* 0x00000000ff317424 */ /* 0x000fc800078e00ff */
[----:B0-----:R-:W-:Y:S05]  /*af70*/  RET.REL.NODEC R48 `(_Z17ray_tracer_kernelyP6PhotonPyS1_S1_S1_S1_S1_S1_PK10Optics_extPK11Optics_scatffffffffffffiiiPA32_jPjPKf) ;  /* 0xffffff5030207950 */ /* 0x001fea0003c3ffff */
.L_x_133:
[----:B------:R-:W-:-:S00]  /*af80*/  BRA `(.L_x_133) ;  /* 0xfffffffc00fc7947 */ /* 0x000fc0000383ffff */
[----:B------:R-:W-:-:S00]  /*af90*/  NOP ;  /* 0x0000000000007918 */ /* 0x000fc00000000000 */
        /* <DEDUP_REMOVED lines=14> */
.L_x_149:


//--------------------- .text._Z17cloud_mask_kernelPK11Optics_scatPyPffiii --------------------------
	.section	.text._Z17cloud_mask_kernelPK11Optics_scatPyPffiii,"ax",@progbits
	.align	128
        .global         _Z17cloud_mask_kernelPK11Optics_scatPyPffiii
        .type           _Z17cloud_mask_kernelPK11Optics_scatPyPffiii,@function
        .size           _Z17cloud_mask_kernelPK11Optics_scatPyPffiii,(.L_x_151 - _Z17cloud_mask_kernelPK11Optics_scatPyPffiii)
        .other          _Z17cloud_mask_kernelPK11Optics_scatPyPffiii,@"STO_CUDA_ENTRY STV_DEFAULT"
_Z17cloud_mask_kernelPK11Optics_scatPyPffiii:
.text._Z17cloud_mask_kernelPK11Optics_scatPyPffiii:
[----:B------:R-:W-:Y:S01]  /*0000*/  LDC R1, c[0x0][0x37c] ;  /* 0x0000df00ff017b82 */ /* 0x000fe20000000800 */
[----:B------:R-:W0:Y:S01]  /*0010*/  S2R R9, SR_CTAID.X ;  /* 0x0000000000097919 */ /* 0x000e220000002500 */
[----:B------:R-:W0:Y:S01]  /*0020*/  LDCU UR6, c[0x0][0x360] ;  /* 0x00006c00ff0677ac */ /* 0x000e220008000800 */
[----:B------:R-:W0:Y:S01]  /*0030*/  S2R R0, SR_TID.X ;  /* 0x0000000000007919 */ /* 0x000e220000002100 */
[----:B------:R-:W1:Y:S01]  /*0040*/  LDCU UR7, c[0x0][0x3a4] ;  /* 0x00007480ff0777ac */ /* 0x000e620008000800 */
[----:B------:R-:W2:Y:S01]  /*0050*/  LDCU UR9, c[0x0][0x3a4] ;  /* 0x00007480ff0977ac */ /* 0x000ea20008000800 */
[----:B------:R-:W3:Y:S01]  /*0060*/  LDCU.64 UR4, c[0x0][0x358] ;  /* 0x00006b00ff0477ac */ /* 0x000ee20008000a00 */
[----:B------:R-:W4:Y:S01]  /*0070*/  LDCU UR8, c[0x0][0x39c] ;  /* 0x00007380ff0877ac */ /* 0x000f220008000800 */
[----:B--2---:R-:W-:Y:S02]  /*0080*/  IMAD.U32 R11, RZ, RZ, UR9 ;  /* 0x00000009ff0b7e24 */ /* 0x004fe4000f8e00ff */
[----:B0-----:R-:W-:-:S05]  /*0090*/  IMAD R9, R9, UR6, R0 ;  /* 0x0000000609097c24 */ /* 0x001fca000f8e0200 */
[----:B-1----:R-:W-:-:S13]  /*00a0*/  ISETP.GE.AND P0, PT, R9, UR7, PT ;  /* 0x0000000709007c0c */ /* 0x002fda000bf06270 */
[----:B---34-:R-:W-:Y:S05]  /*00b0*/  @P0 BRA `(.L_x_134) ;  /* 0x0000000000640947 */ /* 0x018fea0003800000 */
[----:B------:R-:W0:Y:S01]  /*00c0*/  LDC.64 R2, c[0x0][0x388] ;  /* 0x0000e200ff027b82 */ /* 0x000e220000000a00 */
[----:B------:R-:W1:Y:S02]  /*00d0*/  LDCU UR6, c[0x0][0x3a0] ;  /* 0x00007400ff0677ac */ /* 0x000e640008000800 */
[----:B-1----:R-:W-:Y:S01]  /*00e0*/  UISETP.GE.AND UP0, UPT, UR6, 0x1, UPT ;  /* 0x000000010600788c */ /* 0x002fe2000bf06270 */
[----:B0-----:R-:W-:-:S05]  /*00f0*/  IMAD.WIDE R2, R9, 0x8, R2 ;  /* 0x0000000809027825 */ /* 0x001fca00078e0202 */
[----:B------:R0:W-:Y:S03]  /*0100*/  STG.E.64 desc[UR4][R2.64], RZ ;  /* 0x000000ff02007986 */ /* 0x0001e6000c101b04 */
[----:B------:R-:W-:Y:S05]  /*0110*/  BRA.U !UP0, `(.L_x_134) ;  /* 0x00000001084c7547 */ /* 0x000fea000b800000 */
[----:B------:R-:W-:-:S07]  /*0120*/  IMAD.MOV.U32 R0, RZ, RZ, RZ ;  /* 0x000000ffff007224 */ /* 0x000fce00078e00ff */
.L_x_138:
[----:B------:R-:W1:Y:S01]  /*0130*/  LDC R15, c[0x0][0x3a0] ;  /* 0x0000e800ff0f7b82 */ /* 0x000e620000000800 */
[----:B------:R-:W2:Y:S01]  /*0140*/  LDCU UR6, c[0x0][0x3a0] ;  /* 0x00007400ff0677ac */ /* 0x000ea20008000800 */
[----:B------:R-:W-:Y:S01]  /*0150*/  BSSY.RECONVERGENT B0, `(.L_x_135) ;  /* 0x000000c000007945 */ /* 0x000fe20003800200 */
[----:B------:R-:W-:-:S05]  /*0160*/  IMAD.MOV.U32 R8, RZ, RZ, RZ ;  /* 0x000000ffff087224 */ /* 0x000fca00078e00ff */
[----:B------:R-:W3:Y:S01]  /*0170*/  LDC.64 R6, c[0x0][0x380] ;  /* 0x0000e000ff067b82 */ /* 0x000ee20000000a00 */
[----:B--2---:R-:W-:-:S07]  /*0180*/  IMAD R13, R9, UR6, R0 ;  /* 0x00000006090d7c24 */ /* 0x004fce000f8e0200 */
.L_x_137:
[----:B------:R-:W-:-:S04]  /*0190*/  IMAD R5, R13, UR8, R8 ;  /* 0x000000080d057c24 */ /* 0x000fc8000f8e0208 */
[----:B---3--:R-:W-:-:S06]  /*01a0*/  IMAD.WIDE R4, R5, 0x8, R6 ;  /* 0x0000000805047825 */ /* 0x008fcc00078e0206 */
[----:B------:R-:W2:Y:S02]  /*01b0*/  LDG.E.CONSTANT R4, desc[UR4][R4.64+0x4] ;  /* 0x0000040404047981 */ /* 0x000ea4000c1e9900 */
[----:B--2---:R-:W-:-:S13]  /*01c0*/  FSETP.GT.AND P0, PT, R4, RZ, PT ;  /* 0x000000ff0400720b */ /* 0x004fda0003f04000 */
[----:B------:R-:W-:Y:S05]  /*01d0*/  @P0 BRA `(.L_x_136) ;  /* 0x0000000000f00947 */ /* 0x000fea0003800000 */
[----:B------:R-:W-:-:S05]  /*01e0*/  VIADD R8, R8, 0x1 ;  /* 0x0000000108087836 */ /* 0x000fca0000000000 */
[----:B-1----:R-:W-:-:S13]  /*01f0*/  ISETP.NE.AND P0, PT, R8, R15, PT ;  /* 0x0000000f0800720c */ /* 0x002fda0003f05270 */
[----:B------:R-:W-:Y:S05]  /*0200*/  @P0 BRA `(.L_x_137) ;  /* 0xfffffffc00e00947 */ /* 0x000fea000383ffff */
[----:B------:R-:W-:Y:S05]  /*0210*/  BSYNC.RECONVERGENT B0 ;  /* 0x0000000000007941 */ /* 0x000fea0003800200 */
.L_x_135:
[----:B------:R-:W-:-:S05]  /*0220*/  VIADD R0, R0, 0x1 ;  /* 0x0000000100007836 */ /* 0x000fca0000000000 */
[----:B------:R-:W-:-:S13]  /*0230*/  ISETP.NE.AND P0, PT, R0, R15, PT ;  /* 0x0000000f0000720c */ /* 0x000fda0003f05270 */
[----:B------:R-:W-:Y:S05]  /*0240*/  @P0 BRA `(.L_x_138) ;  /* 0xfffffffc00b80947 */ /* 0x000fea000383ffff */
.L_x_134:
[----:B------:R-:W-:Y:S01]  /*0250*/  ISETP.NE.AND P0, PT, R9, RZ, PT ;  /* 0x000000ff0900720c */ /* 0x000fe20003f05270 */
[----:B------:R-:W-:Y:S05]  /*0260*/  WARPSYNC.ALL ;  /* 0x0000000000007948 */ /* 0x000fea0003800000 */
[----:B------:R-:W-:Y:S07]  /*0270*/  BAR.SYNC.DEFER_BLOCKING 0x0 ;  /* 0x0000000000007b1d */ /* 0x000fee0000010000 */
[----:B------:R-:W-:Y:S05]  /*0280*/  @!P0 BRA `(.L_x_139) ;  /* 0x0000000000608947 */ /* 0x000fea0003800000 */
[----:B------:R-:W-:-:S13]  /*0290*/  ISETP.NE.AND P0, PT, R9, 0x1, PT ;  /* 0x000000010900780c */ /* 0x000fda0003f05270 */
[----:B------:R-:W-:Y:S05]  /*02a0*/  @P0 EXIT ;  /* 0x000000000000094d */ /* 0x000fea0003800000 */
[----:B------:R-:W1:Y:S01]  /*02b0*/  LDC R0, c[0x0][0x3a4] ;  /* 0x0000e900ff007b82 */ /* 0x000e620000000800 */
[----:B------:R-:W-:Y:S07]  /*02c0*/  BSSY.RECONVERGENT B0, `(.L_x_140) ;  /* 0x000000d000007945 */ /* 0x000fee0003800200 */
[----:B------:R-:W2:Y:S01]  /*02d0*/  LDC.64 R4, c[0x0][0x388] ;  /* 0x0000e200ff047b82 */ /* 0x000ea20000000a00 */
[----:B-1----:R-:W-:-:S13]  /*02e0*/  ISETP.GE.AND P0, PT, R0, 0x1, PT ;  /* 0x000000010000780c */ /* 0x002fda0003f06270 */
[----:B--2---:R-:W-:Y:S05]  /*02f0*/  @!P0 EXIT ;  /* 0x000000000000894d */ /* 0x004fea0003800000 */
.L_x_142:
[----:B0-----:R-:W-:-:S06]  /*0300*/  IMAD.WIDE.U32 R2, R11, 0x8, R4 ;  /* 0x000000080b027825 */ /* 0x001fcc00078e0004 */
[----:B------:R-:W2:Y:S02]  /*0310*/  LDG.E.64 R2, desc[UR4][R2.64] ;  /* 0x0000000402027981 */ /* 0x000ea4000c1e1b00 */
[----:B--2---:R-:W-:-:S04]  /*0320*/  ISETP.NE.U32.AND P0, PT, R2, 0x1, PT ;  /* 0x000000010200780c */ /* 0x004fc80003f05070 */
[----:B------:R-:W-:-:S13]  /*0330*/  ISETP.NE.AND.EX P0, PT, R3, RZ, PT, P0 ;  /* 0x000000ff0300720c */ /* 0x000fda0003f05300 */
[----:B------:R-:W-:Y:S05]  /*0340*/  @!P0 BRA `(.L_x_141) ;  /* 0x0000000000108947 */ /* 0x000fea0003800000 */
[C---:B------:R-:W-:Y:S02]  /*0350*/  ISETP.GT.U32.AND P0, PT, R11.reuse, 0x1, PT ;  /* 0x000000010b00780c */ /* 0x040fe40003f04070 */
[----:B------:R-:W-:-:S11]  /*0360*/  IADD3 R11, PT, PT, R11, -0x1, RZ ;  /* 0xffffffff0b0b7810 */ /* 0x000fd60007ffe0ff */
[----:B------:R-:W-:Y:S05]  /*0370*/  @P0 BRA `(.L_x_142) ;  /* 0xfffffffc00e00947 */ /* 0x000fea000383ffff */
[----:B------:R-:W-:Y:S05]  /*0380*/  EXIT ;  /* 0x000000000000794d */ /* 0x000fea0003800000 */
.L_x_141:
[----:B------:R-:W-:Y:S05]  /*0390*/  BSYNC.RECONVERGENT B0 ;  /* 0x0000000000007941 */ /* 0x000fea0003800200 */
.L_x_140:
[----:B------:R-:W0:Y:S01]  /*03a0*/  LDC.64 R2, c[0x0][0x390] ;  /* 0x0000e400ff027b82 */ /* 0x000e220000000a00 */
[----:B------:R-:W1:Y:S01]  /*03b0*/  LDCU UR6, c[0x0][0x398] ;  /* 0x00007300ff0677ac */ /* 0x000e620008000800 */
[----:B------:R-:W-:-:S05]  /*03c0*/  VIADD R11, R11, 0x1 ;  /* 0x000000010b0b7836 */ /* 0x000fca0000000000 */
[----:B------:R-:W-:-:S05]  /*03d0*/  I2FP.F32.U32 R11, R11 ;  /* 0x0000000b000b7245 */ /* 0x000fca0000201000 */
[----:B-1----:R-:W-:-:S05]  /*03e0*/  FMUL R11, R11, UR6 ;  /* 0x000000060b0b7c20 */ /* 0x002fca0008400000 */
[----:B0-----:R-:W-:Y:S01]  /*03f0*/  STG.E desc[UR4][R2.64+0x4], R11 ;  /* 0x0000040b02007986 */ /* 0x001fe2000c101904 */
[----:B------:R-:W-:Y:S05]  /*0400*/  EXIT ;  /* 0x000000000000794d */ /* 0x000fea0003800000 */
.L_x_139:
[----:B------:R-:W1:Y:S02]  /*0410*/  LDC R0, c[0x0][0x3a4] ;  /* 0x0000e900ff007b82 */ /* 0x000e640000000800 */
[----:B-1----:R-:W-:-:S13]  /*0420*/  ISETP.GE.AND P0, PT, R0, 0x1, PT ;  /* 0x000000010000780c */ /* 0x002fda0003f06270 */
[----:B------:R-:W-:Y:S05]  /*0430*/  @!P0 EXIT ;  /* 0x000000000000894d */ /* 0x000fea0003800000 */
[----:B0-----:R-:W0:Y:S01]  /*0440*/  LDC.64 R2, c[0x0][0x388] ;  /* 0x0000e200ff027b82 */ /* 0x001e220000000a00 */
[----:B------:R-:W1:Y:S07]  /*0450*/  LDCU UR6, c[0x0][0x3a4] ;  /* 0x00007480ff0677ac */ /* 0x000e6e0008000800 */
[----:B------:R-:W2:Y:S01]  /*0460*/  LDC.64 R4, c[0x0][0x388] ;  /* 0x0000e200ff047b82 */ /* 0x000ea20000000a00 */
[----:B0-----:R-:W3:Y:S01]  /*0470*/  LDG.E.64 R2, desc[UR4][R2.64] ;  /* 0x0000000402027981 */ /* 0x001ee2000c1e1b00 */
[----:B------:R-:W-:Y:S01]  /*0480*/  IMAD.MOV.U32 R7, RZ, RZ, RZ ;  /* 0x000000ffff077224 */ /* 0x000fe200078e00ff */
[----:B---3--:R-:W-:-:S04]  /*0490*/  ISETP.NE.U32.AND P0, PT, R2, 0x1, PT ;  /* 0x000000010200780c */ /* 0x008fc80003f05070 */
[----:B------:R-:W-:-:S13]  /*04a0*/  ISETP.NE.AND.EX P0, PT, R3, RZ, PT, P0 ;  /* 0x000000ff0300720c */ /* 0x000fda0003f05300 */
[----:B-12---:R-:W-:Y:S05]  /*04b0*/  @!P0 BRA `(.L_x_143) ;  /* 0x0000000000208947 */ /* 0x006fea0003800000 */
.L_x_144:
[----:B------:R-:W-:-:S05]  /*04c0*/  VIADD R7, R7, 0x1 ;  /* 0x0000000107077836 */ /* 0x000fca0000000000 */
[----:B------:R-:W-:-:S13]  /*04d0*/  ISETP.NE.AND P0, PT, R7, UR6, PT ;  /* 0x0000000607007c0c */ /* 0x000fda000bf05270 */
[----:B------:R-:W-:Y:S05]  /*04e0*/  @!P0 EXIT ;  /* 0x000000000000894d */ /* 0x000fea0003800000 */
[----:B------:R-:W-:-:S06]  /*04f0*/  IMAD.WIDE.U32 R2, R7, 0x8, R4 ;  /* 0x0000000807027825 */ /* 0x000fcc00078e0004 */
[----:B------:R-:W2:Y:S02]  /*0500*/  LDG.E.64 R2, desc[UR4][R2.64] ;  /* 0x0000000402027981 */ /* 0x000ea4000c1e1b00 */
[----:B--2---:R-:W-:-:S04]  /*0510*/  ISETP.NE.U32.AND P0, PT, R2, 0x1, PT ;  /* 0x000000010200780c */ /* 0x004fc80003f05070 */
[----:B------:R-:W-:-:S13]  /*0520*/  ISETP.NE.AND.EX P0, PT, R3, RZ, PT, P0 ;  /* 0x000000ff0300720c */ /* 0x000fda0003f05300 */
[----:B------:R-:W-:Y:S05]  /*0530*/  @P0 BRA `(.L_x_144) ;  /* 0xfffffffc00e00947 */ /* 0x000fea000383ffff */
.L_x_143:
[----:B------:R-:W0:Y:S01]  /*0540*/  LDC.64 R2, c[0x0][0x390] ;  /* 0x0000e400ff027b82 */ /* 0x000e220000000a00 */
[----:B------:R-:W1:Y:S01]  /*0550*/  LDCU UR6, c[0x0][0x398] ;  /* 0x00007300ff0677ac */ /* 0x000e620008000800 */
[----:B------:R-:W-:-:S05]  /*0560*/  I2FP.F32.U32 R7, R7 ;  /* 0x0000000700077245 */ /* 0x000fca0000201000 */
[----:B-1----:R-:W-:-:S05]  /*0570*/  FMUL R7, R7, UR6 ;  /* 0x0000000607077c20 */ /* 0x002fca0008400000 */
[----:B0-----:R-:W-:Y:S01]  /*0580*/  STG.E desc[UR4][R2.64], R7 ;  /* 0x0000000702007986 */ /* 0x001fe2000c101904 */
[----:B------:R-:W-:Y:S05]  /*0590*/  EXIT ;  /* 0x000000000000794d */ /* 0x000fea0003800000 */
.L_x_136:
[----:B------:R-:W-:Y:S02]  /*05a0*/  HFMA2 R4, -RZ, RZ, 0, 5.9604644775390625e-08 ;  /* 0x00000001ff047431 */ /* 0x000fe400000001ff */
[----:B------:R-:W-:-:S05]  /*05b0*/  IMAD.MOV.U32 R5, RZ, RZ, 0x0 ;  /* 0x00000000ff057424 */ /* 0x000fca00078e00ff */
[----:B------:R-:W-:Y:S01]  /*05c0*/  STG.E.64 desc[UR4][R2.64], R4 ;  /* 0x0000000402007986 */ /* 0x000fe2000c101b04 */
[----:B------:R-:W-:Y:S05]  /*05d0*/  EXIT ;  /* 0x000000000000794d */ /* 0x000fea0003800000 */
.L_x_145:
        /* <DEDUP_REMOVED lines=10> */
.L_x_151:


//--------------------- .nv.global.init           --------------------------
	.section	.nv.global.init,"aw",@progbits
	.align	4
.nv.global.init:
	.type		__cudart_i2opi_f,@object
	.size		__cudart_i2opi_f,(mrg32k3aM1SubSeq - __cudart_i2opi_f)
__cudart_i2opi_f:
        /*0000*/ 	.byte	0x41, 0x90, 0x43, 0x3c, 0x99, 0x95, 0x62, 0xdb, 0xc0, 0xdd, 0x34, 0xf5, 0xd1, 0x57, 0x27, 0xfc
        /*0010*/ 	.byte	0x29, 0x15, 0x44, 0x4e, 0x6e, 0x83, 0xf9, 0xa2
	.type		mrg32k3aM1SubSeq,@object
	.size		mrg32k3aM1SubSeq,(mrg32k3aM2SubSeq - mrg32k3aM1SubSeq)
mrg32k3aM1SubSeq:
        /*0018*/ 	.byte	0x0b, 0xcc, 0xee, 0x04, 0x73, 0x29, 0x8b, 0x6f, 0xf6, 0x53, 0x03, 0xf6, 0x23, 0xf6, 0xea, 0xda
        /* <DEDUP_REMOVED lines=125> */
	.type		mrg32k3aM2SubSeq,@object
	.size		mrg32k3aM2SubSeq,(mrg32k3aM1 - mrg32k3aM2SubSeq)
mrg32k3aM2SubSeq:
        /* <DEDUP_REMOVED lines=126> */
	.type		mrg32k3aM1,@object
	.size		mrg32k3aM1,(mrg32k3aM1Seq - mrg32k3aM1)
mrg32k3aM1:
        /* <DEDUP_REMOVED lines=144> */
	.type		mrg32k3aM1Seq,@object
	.size		mrg32k3aM1Seq,(mrg32k3aM2 - mrg32k3aM1Seq)
mrg32k3aM1Seq:
        /* <DEDUP_REMOVED lines=144> */
	.type		mrg32k3aM2,@object
	.size		mrg32k3aM2,(mrg32k3aM2Seq - mrg32k3aM2)
mrg32k3aM2:
        /* <DEDUP_REMOVED lines=144> */
	.type		mrg32k3aM2Seq,@object
	.size		mrg32k3aM2Seq,(precalc_xorwow_matrix - mrg32k3aM2Seq)
mrg32k3aM2Seq:
        /* <DEDUP_REMOVED lines=144> */
	.type		precalc_xorwow_matrix,@object
	.size		precalc_xorwow_matrix,(precalc_xorwow_offset_matrix - precalc_xorwow_matrix)
precalc_xorwow_matrix:
        /* <DEDUP_REMOVED lines=6400> */
	.type		precalc_xorwow_offset_matrix,@object
	.size		precalc_xorwow_offset_matrix,(.L_1 - precalc_xorwow_offset_matrix)
precalc_xorwow_offset_matrix:
        /* <DEDUP_REMOVED lines=6400> */
.L_1:


//--------------------- .nv.shared.reserved.0     --------------------------
	.section	.nv.shared.reserved.0,"aw",@nobits
	.weak		__nv_reservedSMEM_offset_0_alias
	.size		__nv_reservedSMEM_offset_0_alias, 0, 64
	.other		__nv_reservedSMEM_offset_0_alias,@"STO_CUDA_RESERVED_SHARED STV_DEFAULT"
__nv_reservedSMEM_offset_0_alias:
	.zero		0
	.zero		64


//--------------------- .nv.constant0._Z17ray_tracer_kernelyP6PhotonPyS1_S1_S1_S1_S1_S1_PK10Optics_extPK11Optics_scatffffffffffffiiiPA32_jPjPKf --------------------------
	.section	.nv.constant0._Z17ray_tracer_kernelyP6PhotonPyS1_S1_S1_S1_S1_S1_PK10Optics_extPK11Optics_scatffffffffffffiiiPA32_jPjPKf,"a",@progbits
	.sectionflags	@""
	.align	4
.nv.constant0._Z17ray_tracer_kernelyP6PhotonPyS1_S1_S1_S1_S1_S1_PK10Optics_extPK11Optics_scatffffffffffffiiiPA32_jPjPKf:
	.zero		1072


//--------------------- .nv.constant0._Z17cloud_mask_kernelPK11Optics_scatPyPffiii --------------------------
	.section	.nv.constant0._Z17cloud_mask_kernelPK11Optics_scatPyPffiii,"a",@progbits
	.sectionflags	@""
	.align	4
.nv.constant0._Z17cloud_mask_kernelPK11Optics_scatPyPffiii:
	.zero		936


//--------------------- SYMBOLS --------------------------

	.type		.nv.reservedSmem.offset0,@object
	.size		.nv.reservedSmem.offset0,0x4
